def matmul_kernel(
    a_ptr,
    b_ptr,
    c_ptr,
    M,
    N,
    K,
    stride_am,
    stride_ak,
    stride_bk,
    stride_bn,
    stride_cm,
    stride_cn,
    BLOCK_M: tl.constexpr,
    BLOCK_N: tl.constexpr,
    BLOCK_K: tl.constexpr,
    GROUP_M: tl.constexpr,
):
    pid = tl.program_id(axis=0)
    num_pid_m = tl.cdiv(M, BLOCK_M)
    num_pid_n = tl.cdiv(N, BLOCK_N)
    num_pid_in_group = GROUP_M * num_pid_n
    group_id = pid // num_pid_in_group
    first_pid_m = group_id * GROUP_M
    group_size_m = min(num_pid_m - first_pid_m, GROUP_M)
    pid_m = first_pid_m + ((pid % num_pid_in_group) % group_size_m)
    pid_n = (pid % num_pid_in_group) // group_size_m

    offs_am = (pid_m * BLOCK_M + tl.arange(0, BLOCK_M)) % M
    offs_bn = (pid_n * BLOCK_N + tl.arange(0, BLOCK_N)) % N
    offs_k = tl.arange(0, BLOCK_K)
    a_ptrs = a_ptr + offs_am[:, None] * stride_am + offs_k[None, :] * stride_ak
    b_ptrs = b_ptr + offs_k[:, None] * stride_bk + offs_bn[None, :] * stride_bn

    acc = tl.zeros((BLOCK_M, BLOCK_N), dtype=tl.float32)
    for kk in range(0, tl.cdiv(K, BLOCK_K)):
        a = tl.load(a_ptrs, mask=offs_k[None, :] < K - kk * BLOCK_K, other=0.0)
        b = tl.load(b_ptrs, mask=offs_k[:, None] < K - kk * BLOCK_K, other=0.0)
        acc = tl.dot(a, b, acc)
        a_ptrs += BLOCK_K * stride_ak
        b_ptrs += BLOCK_K * stride_bk

    c = acc.to(c_ptr.dtype.element_ty)
    offs_cm = pid_m * BLOCK_M + tl.arange(0, BLOCK_M)
    offs_cn = pid_n * BLOCK_N + tl.arange(0, BLOCK_N)
    c_ptrs = c_ptr + offs_cm[:, None] * stride_cm + offs_cn[None, :] * stride_cn
    mask = (offs_cm[:, None] < M) & (offs_cn[None, :] < N)
    tl.store(c_ptrs, c, mask=mask)

# config = {"BLOCK_K": 32, "BLOCK_M": 64, "BLOCK_N": 256, "GROUP_M": 8, "arch": "sm_90", "dtype": "fp8e5m2", "num_ctas": 1, "num_stages": 3, "num_warps": 1}
# arch = sm_90


// ===== COMPILED SASS (sm_90a) =====

	.target	sm_90a

	.elftype	@"ET_EXEC"


//--------------------- .note.nv.tkinfo           --------------------------
	.section	.note.nv.tkinfo,"",@"SHT_NOTE"
	.sectionflags	@"SHF_NOTE_NV_TKINFO"
	.tkinfo
        /*0018*/ 	.word	0x00000002
        /*0030*/ 	.string	""
        /*0030*/ 	.string	"ptxas"
        /*0030*/ 	.string	"Cuda compilation tools, release 13.0, V13.0.88"
        /*0030*/ 	.string	"Build cuda_13.0.r13.0/compiler.36424714_0"
        /*0030*/ 	.string	"-v  -suppress-debug-info  -lineinfo  -arch sm_90a "



//--------------------- .note.nv.cuinfo           --------------------------
	.section	.note.nv.cuinfo,"",@"SHT_NOTE"
	.sectionflags	@"SHF_NOTE_NV_CUINFO"
        /*0018*/ 	.short	0x0002
        /*001a*/ 	.short	0x005a
        /*001c*/ 	.short	0x0082
	.zero		2


//--------------------- .nv.info                  --------------------------
	.section	.nv.info,"",@"SHT_CUDA_INFO"
	.align	4


	//----- nvinfo : EIATTR_REGCOUNT
	.align		4
        /*0000*/ 	.byte	0x04, 0x2f
        /*0002*/ 	.short	(.L_1 - .L_0)
	.align		4
.L_0:
        /*0004*/ 	.word	index@(matmul_kernel)
        /*0008*/ 	.word	0x00000040


	//----- nvinfo : EIATTR_FRAME_SIZE
	.align		4
.L_1:
        /*000c*/ 	.byte	0x04, 0x11
        /*000e*/ 	.short	(.L_3 - .L_2)
	.align		4
.L_2:
        /*0010*/ 	.word	index@(matmul_kernel)
        /*0014*/ 	.word	0x00002020


	//----- nvinfo : EIATTR_MIN_STACK_SIZE
	.align		4
.L_3:
        /*0018*/ 	.byte	0x04, 0x12
        /*001a*/ 	.short	(.L_5 - .L_4)
	.align		4
.L_4:
        /*001c*/ 	.word	index@(matmul_kernel)
        /*0020*/ 	.word	0x00002020
.L_5:


//--------------------- .nv.compat                --------------------------
	.section	.nv.compat,"",@"SHT_CUDA_COMPAT_INFO"
	.align	4
        /*0000*/ 	.byte	0x02, 0x09, 0x01, 0x00, 0x02, 0x02, 0x02, 0x00, 0x02, 0x05, 0x05, 0x00, 0x03, 0x07, 0x01, 0x01
        /*0010*/ 	.byte	0x02, 0x03, 0x00, 0x00, 0x02, 0x06, 0x01, 0x00, 0x04, 0x0b, 0x08, 0x00, 0x00, 0x00, 0x00, 0x00
        /*0020*/ 	.byte	0x00, 0x00, 0x00, 0x00


//--------------------- .nv.info.matmul_kernel    --------------------------
	.section	.nv.info.matmul_kernel,"",@"SHT_CUDA_INFO"
	.sectionflags	@""
	.align	4


	//----- nvinfo : EIATTR_CUDA_API_VERSION
	.align		4
        /*0000*/ 	.byte	0x04, 0x37
        /*0002*/ 	.short	(.L_7 - .L_6)
.L_6:
        /*0004*/ 	.word	0x00000082


	//----- nvinfo : EIATTR_KPARAM_INFO
	.align		4
.L_7:
        /*0008*/ 	.byte	0x04, 0x17
        /*000a*/ 	.short	(.L_9 - .L_8)
.L_8:
        /*000c*/ 	.word	0x00000000
        /*0010*/ 	.short	0x000d
        /*0012*/ 	.short	0x0048
        /*0014*/ 	.byte	0x00, 0xf4, 0x21, 0x00


	//----- nvinfo : EIATTR_KPARAM_INFO
	.align		4
.L_9:
        /*0018*/ 	.byte	0x04, 0x17
        /*001a*/ 	.short	(.L_11 - .L_10)
.L_10:
        /*001c*/ 	.word	0x00000000
        /*0020*/ 	.short	0x000c
        /*0022*/ 	.short	0x0040
        /*0024*/ 	.byte	0x00, 0xf4, 0x21, 0x00


	//----- nvinfo : EIATTR_KPARAM_INFO
	.align		4
.L_11:
        /*0028*/ 	.byte	0x04, 0x17
        /*002a*/ 	.short	(.L_13 - .L_12)
.L_12:
        /*002c*/ 	.word	0x00000000
        /*0030*/ 	.short	0x000b
        /*0032*/ 	.short	0x0038
        /*0034*/ 	.byte	0x00, 0xf0, 0x11, 0x00


	//----- nvinfo : EIATTR_KPARAM_INFO
	.align		4
.L_13:
        /*0038*/ 	.byte	0x04, 0x17
        /*003a*/ 	.short	(.L_15 - .L_14)
.L_14:
        /*003c*/ 	.word	0x00000000
        /*0040*/ 	.short	0x000a
        /*0042*/ 	.short	0x0034
        /*0044*/ 	.byte	0x00, 0xf0, 0x11, 0x00


	//----- nvinfo : EIATTR_KPARAM_INFO
	.align		4
.L_15:
        /*0048*/ 	.byte	0x04, 0x17
        /*004a*/ 	.short	(.L_17 - .L_16)
.L_16:
        /*004c*/ 	.word	0x00000000
        /*0050*/ 	.short	0x0009
        /*0052*/ 	.short	0x0030
        /*0054*/ 	.byte	0x00, 0xf0, 0x11, 0x00


	//----- nvinfo : EIATTR_KPARAM_INFO
	.align		4
.L_17:
        /*0058*/ 	.byte	0x04, 0x17
        /*005a*/ 	.short	(.L_19 - .L_18)
.L_18:
        /*005c*/ 	.word	0x00000000
        /*0060*/ 	.short	0x0008
        /*0062*/ 	.short	0x002c
        /*0064*/ 	.byte	0x00, 0xf0, 0x11, 0x00


	//----- nvinfo : EIATTR_KPARAM_INFO
	.align		4
.L_19:
        /*0068*/ 	.byte	0x04, 0x17
        /*006a*/ 	.short	(.L_21 - .L_20)
.L_20:
        /*006c*/ 	.word	0x00000000
        /*0070*/ 	.short	0x0007
        /*0072*/ 	.short	0x0028
        /*0074*/ 	.byte	0x00, 0xf0, 0x11, 0x00


	//----- nvinfo : EIATTR_KPARAM_INFO
	.align		4
.L_21:
        /*0078*/ 	.byte	0x04, 0x17
        /*007a*/ 	.short	(.L_23 - .L_22)
.L_22:
        /*007c*/ 	.word	0x00000000
        /*0080*/ 	.short	0x0006
        /*0082*/ 	.short	0x0024
        /*0084*/ 	.byte	0x00, 0xf0, 0x11, 0x00


	//----- nvinfo : EIATTR_KPARAM_INFO
	.align		4
.L_23:
        /*0088*/ 	.byte	0x04, 0x17
        /*008a*/ 	.short	(.L_25 - .L_24)
.L_24:
        /*008c*/ 	.word	0x00000000
        /*0090*/ 	.short	0x0005
        /*0092*/ 	.short	0x0020
        /*0094*/ 	.byte	0x00, 0xf0, 0x11, 0x00


	//----- nvinfo : EIATTR_KPARAM_INFO
	.align		4
.L_25:
        /*0098*/ 	.byte	0x04, 0x17
        /*009a*/ 	.short	(.L_27 - .L_26)
.L_26:
        /*009c*/ 	.word	0x00000000
        /*00a0*/ 	.short	0x0004
        /*00a2*/ 	.short	0x001c
        /*00a4*/ 	.byte	0x00, 0xf0, 0x11, 0x00


	//----- nvinfo : EIATTR_KPARAM_INFO
	.align		4
.L_27:
        /*00a8*/ 	.byte	0x04, 0x17
        /*00aa*/ 	.short	(.L_29 - .L_28)
.L_28:
        /*00ac*/ 	.word	0x00000000
        /*00b0*/ 	.short	0x0003
        /*00b2*/ 	.short	0x0018
        /*00b4*/ 	.byte	0x00, 0xf0, 0x11, 0x00


	//----- nvinfo : EIATTR_KPARAM_INFO
	.align		4
.L_29:
        /*00b8*/ 	.byte	0x04, 0x17
        /*00ba*/ 	.short	(.L_31 - .L_30)
.L_30:
        /*00bc*/ 	.word	0x00000000
        /*00c0*/ 	.short	0x0002
        /*00c2*/ 	.short	0x0010
        /*00c4*/ 	.byte	0x00, 0xf4, 0x21, 0x00


	//----- nvinfo : EIATTR_KPARAM_INFO
	.align		4
.L_31:
        /*00c8*/ 	.byte	0x04, 0x17
        /*00ca*/ 	.short	(.L_33 - .L_32)
.L_32:
        /*00cc*/ 	.word	0x00000000
        /*00d0*/ 	.short	0x0001
        /*00d2*/ 	.short	0x0008
        /*00d4*/ 	.byte	0x00, 0xf4, 0x21, 0x00


	//----- nvinfo : EIATTR_KPARAM_INFO
	.align		4
.L_33:
        /*00d8*/ 	.byte	0x04, 0x17
        /*00da*/ 	.short	(.L_35 - .L_34)
.L_34:
        /*00dc*/ 	.word	0x00000000
        /*00e0*/ 	.short	0x0000
        /*00e2*/ 	.short	0x0000
        /*00e4*/ 	.byte	0x00, 0xf4, 0x21, 0x00


	//----- nvinfo : EIATTR_SPARSE_MMA_MASK
	.align		4
.L_35:
        /*00e8*/ 	.byte	0x03, 0x50
        /*00ea*/ 	.short	0x0000


	//----- nvinfo : EIATTR_MAXREG_COUNT
	.align		4
        /*00ec*/ 	.byte	0x03, 0x1b
        /*00ee*/ 	.short	0x00ff


	//----- nvinfo : EIATTR_NUM_BARRIERS
	.align		4
        /*00f0*/ 	.byte	0x02, 0x4c
        /*00f2*/ 	.byte	0x01
	.zero		1


	//----- nvinfo : EIATTR_ANNOTATIONS
	.align		4
        /*00f4*/ 	.byte	0x04, 0x55
        /*00f6*/ 	.short	(.L_37 - .L_36)


	//   ....[0]....
.L_36:
        /*00f8*/ 	.word	0x00000001
        /*00fc*/ 	.byte	0x60, 0x00, 0x00, 0x00, 0x01, 0x00, 0x00, 0x00, 0x80, 0x00, 0x00, 0x00, 0x01, 0x00, 0x00, 0x00
        /* <DEDUP_REMOVED lines=1352> */
        /*558c*/ 	.byte	0xa0, 0xbc, 0x01, 0x00, 0x01, 0x00, 0x00, 0x00, 0xb0, 0xbc, 0x01, 0x00


	//----- nvinfo : EIATTR_MERCURY_ISA_VERSION
	.align		4
.L_37:
        /*5598*/ 	.byte	0x03, 0x5f
        /*559a*/ 	.short	0x0101


	//----- nvinfo : EIATTR_COOP_GROUP_MASK_REGIDS
	.align		4
        /*559c*/ 	.byte	0x04, 0x29
        /*559e*/ 	.short	(.L_39 - .L_38)


	//   ....[0]....
.L_38:
        /*55a0*/ 	.word	0xffffffff


	//   ....[1]....
        /*55a4*/ 	.word	0xffffffff


	//   ....[2]....
        /*55a8*/ 	.word	0xffffffff


	//   ....[3]....
        /*55ac*/ 	.word	0xffffffff


	//   ....[4]....
        /*55b0*/ 	.word	0xffffffff


	//   ....[5]....
        /*55b4*/ 	.word	0xffffffff


	//   ....[6]....
        /*55b8*/ 	.word	0xffffffff


	//   ....[7]....
        /*55bc*/ 	.word	0xffffffff


	//   ....[8]....
        /*55c0*/ 	.word	0xffffffff


	//   ....[9]....
        /*55c4*/ 	.word	0xffffffff


	//   ....[10]....
        /*55c8*/ 	.word	0xffffffff


	//   ....[11]....
        /*55cc*/ 	.word	0xffffffff


	//   ....[12]....
        /*55d0*/ 	.word	0xffffffff


	//   ....[13]....
        /*55d4*/ 	.word	0xffffffff


	//   ....[14]....
        /*55d8*/ 	.word	0xffffffff


	//   ....[15]....
        /*55dc*/ 	.word	0xffffffff


	//   ....[16]....
        /*55e0*/ 	.word	0xffffffff


	//   ....[17]....
        /*55e4*/ 	.word	0xffffffff


	//   ....[18]....
        /*55e8*/ 	.word	0xffffffff


	//   ....[19]....
        /*55ec*/ 	.word	0xffffffff


	//   ....[20]....
        /*55f0*/ 	.word	0xffffffff


	//   ....[21]....
        /*55f4*/ 	.word	0xffffffff


	//   ....[22]....
        /*55f8*/ 	.word	0xffffffff


	//   ....[23]....
        /*55fc*/ 	.word	0xffffffff


	//   ....[24]....
        /*5600*/ 	.word	0xffffffff


	//   ....[25]....
        /*5604*/ 	.word	0xffffffff


	//   ....[26]....
        /*5608*/ 	.word	0xffffffff


	//   ....[27]....
        /*560c*/ 	.word	0xffffffff


	//   ....[28]....
        /*5610*/ 	.word	0xffffffff


	//   ....[29]....
        /*5614*/ 	.word	0xffffffff


	//   ....[30]....
        /*5618*/ 	.word	0xffffffff


	//   ....[31]....
        /*561c*/ 	.word	0xffffffff


	//   ....[32]....
        /*5620*/ 	.word	0xffffffff


	//   ....[33]....
        /*5624*/ 	.word	0xffffffff


	//   ....[34]....
        /*5628*/ 	.word	0xffffffff


	//   ....[35]....
        /*562c*/ 	.word	0xffffffff


	//   ....[36]....
        /*5630*/ 	.word	0xffffffff


	//   ....[37]....
        /*5634*/ 	.word	0xffffffff


	//   ....[38]....
        /*5638*/ 	.word	0xffffffff


	//   ....[39]....
        /*563c*/ 	.word	0xffffffff


	//   ....[40]....
        /*5640*/ 	.word	0xffffffff


	//   ....[41]....
        /*5644*/ 	.word	0xffffffff


	//   ....[42]....
        /*5648*/ 	.word	0xffffffff


	//   ....[43]....
        /*564c*/ 	.word	0xffffffff


	//   ....[44]....
        /*5650*/ 	.word	0xffffffff


	//   ....[45]....
        /*5654*/ 	.word	0xffffffff


	//   ....[46]....
        /*5658*/ 	.word	0xffffffff


	//   ....[47]....
        /*565c*/ 	.word	0xffffffff


	//   ....[48]....
        /*5660*/ 	.word	0xffffffff


	//   ....[49]....
        /*5664*/ 	.word	0xffffffff


	//   ....[50]....
        /*5668*/ 	.word	0xffffffff


	//   ....[51]....
        /*566c*/ 	.word	0xffffffff


	//   ....[52]....
        /*5670*/ 	.word	0xffffffff


	//   ....[53]....
        /*5674*/ 	.word	0xffffffff


	//   ....[54]....
        /*5678*/ 	.word	0xffffffff


	//   ....[55]....
        /*567c*/ 	.word	0xffffffff


	//   ....[56]....
        /*5680*/ 	.word	0xffffffff


	//   ....[57]....
        /*5684*/ 	.word	0xffffffff


	//   ....[58]....
        /*5688*/ 	.word	0xffffffff


	//   ....[59]....
        /*568c*/ 	.word	0xffffffff


	//   ....[60]....
        /*5690*/ 	.word	0xffffffff


	//   ....[61]....
        /*5694*/ 	.word	0xffffffff


	//   ....[62]....
        /*5698*/ 	.word	0xffffffff


	//----- nvinfo : EIATTR_COOP_GROUP_INSTR_OFFSETS
	.align		4
.L_39:
        /*569c*/ 	.byte	0x04, 0x28
        /*569e*/ 	.short	(.L_41 - .L_40)


	//   ....[0]....
.L_40:
        /*56a0*/ 	.word	0x00060930


	//   ....[1]....
        /*56a4*/ 	.word	0x000609e0


	//   ....[2]....
        /*56a8*/ 	.word	0x00060a40


	//   ....[3]....
        /*56ac*/ 	.word	0x00060ac0


	//   ....[4]....
        /*56b0*/ 	.word	0x00060b60


	//   ....[5]....
        /*56b4*/ 	.word	0x00060cc0


	//   ....[6]....
        /*56b8*/ 	.word	0x00060dc0


	//   ....[7]....
        /*56bc*/ 	.word	0x00060df0


	//   ....[8]....
        /*56c0*/ 	.word	0x00060e40


	//   ....[9]....
        /*56c4*/ 	.word	0x00060ea0


	//   ....[10]....
        /*56c8*/ 	.word	0x00060ee0


	//   ....[11]....
        /*56cc*/ 	.word	0x00060fa0


	//   ....[12]....
        /*56d0*/ 	.word	0x00061000


	//   ....[13]....
        /*56d4*/ 	.word	0x00061070


	//   ....[14]....
        /*56d8*/ 	.word	0x000611a0


	//   ....[15]....
        /*56dc*/ 	.word	0x00061210


	//   ....[16]....
        /*56e0*/ 	.word	0x000612c0


	//   ....[17]....
        /*56e4*/ 	.word	0x00061350


	//   ....[18]....
        /*56e8*/ 	.word	0x00061420


	//   ....[19]....
        /*56ec*/ 	.word	0x00061450


	//   ....[20]....
        /*56f0*/ 	.word	0x000614a0


	//   ....[21]....
        /*56f4*/ 	.word	0x000614f0


	//   ....[22]....
        /*56f8*/ 	.word	0x00061600


	//   ....[23]....
        /*56fc*/ 	.word	0x00061710


	//   ....[24]....
        /*5700*/ 	.word	0x00061780


	//   ....[25]....
        /*5704*/ 	.word	0x000617d0


	//   ....[26]....
        /*5708*/ 	.word	0x00061830


	//   ....[27]....
        /*570c*/ 	.word	0x000618c0


	//   ....[28]....
        /*5710*/ 	.word	0x00061940


	//   ....[29]....
        /*5714*/ 	.word	0x00061a90


	//   ....[30]....
        /*5718*/ 	.word	0x00061b00


	//   ....[31]....
        /*571c*/ 	.word	0x00061b80


	//   ....[32]....
        /*5720*/ 	.word	0x00061c20


	//   ....[33]....
        /*5724*/ 	.word	0x00061cb0


	//   ....[34]....
        /*5728*/ 	.word	0x00061cf0


	//   ....[35]....
        /*572c*/ 	.word	0x00061d90


	//   ....[36]....
        /*5730*/ 	.word	0x00061e20


	//   ....[37]....
        /*5734*/ 	.word	0x00061eb0


	//   ....[38]....
        /*5738*/ 	.word	0x00061f70


	//   ....[39]....
        /*573c*/ 	.word	0x00062040


	//   ....[40]....
        /*5740*/ 	.word	0x00062080


	//   ....[41]....
        /*5744*/ 	.word	0x00062190


	//   ....[42]....
        /*5748*/ 	.word	0x00062270


	//   ....[43]....
        /*574c*/ 	.word	0x000622b0


	//   ....[44]....
        /*5750*/ 	.word	0x000622f0


	//   ....[45]....
        /*5754*/ 	.word	0x00062370


	//   ....[46]....
        /*5758*/ 	.word	0x000624e0


	//   ....[47]....
        /*575c*/ 	.word	0x00062510


	//   ....[48]....
        /*5760*/ 	.word	0x00062530


	//   ....[49]....
        /*5764*/ 	.word	0x00062730


	//   ....[50]....
        /*5768*/ 	.word	0x000627a0


	//   ....[51]....
        /*576c*/ 	.word	0x000627c0


	//   ....[52]....
        /*5770*/ 	.word	0x00062820


	//   ....[53]....
        /*5774*/ 	.word	0x00062870


	//   ....[54]....
        /*5778*/ 	.word	0x00062890


	//   ....[55]....
        /*577c*/ 	.word	0x000628c0


	//   ....[56]....
        /*5780*/ 	.word	0x000628f0


	//   ....[57]....
        /*5784*/ 	.word	0x00062920


	//   ....[58]....
        /*5788*/ 	.word	0x00062950


	//   ....[59]....
        /*578c*/ 	.word	0x000629c0


	//   ....[60]....
        /*5790*/ 	.word	0x000629f0


	//   ....[61]....
        /*5794*/ 	.word	0x00062a80


	//   ....[62]....
        /*5798*/ 	.word	0x00062ac0


	//----- nvinfo : EIATTR_EXIT_INSTR_OFFSETS
	.align		4
.L_41:
        /*579c*/ 	.byte	0x04, 0x1c
        /*579e*/ 	.short	(.L_43 - .L_42)


	//   ....[0]....
.L_42:
        /*57a0*/ 	.word	0x0006d930


	//   ....[1]....
        /*57a4*/ 	.word	0x0006d950


	//----- nvinfo : EIATTR_REQNTID
	.align		4
.L_43:
        /*57a8*/ 	.byte	0x04, 0x10
        /*57aa*/ 	.short	(.L_45 - .L_44)
.L_44:
        /*57ac*/ 	.word	0x00000020
        /*57b0*/ 	.word	0x00000001
        /*57b4*/ 	.word	0x00000001


	//----- nvinfo : EIATTR_CBANK_PARAM_SIZE
	.align		4
.L_45:
        /*57b8*/ 	.byte	0x03, 0x19
        /*57ba*/ 	.short	0x0050


	//----- nvinfo : EIATTR_PARAM_CBANK
	.align		4
        /*57bc*/ 	.byte	0x04, 0x0a
        /*57be*/ 	.short	(.L_47 - .L_46)
	.align		4
.L_46:
        /*57c0*/ 	.word	index@(.nv.constant0.matmul_kernel)
        /*57c4*/ 	.short	0x0210
        /*57c6*/ 	.short	0x0050


	//----- nvinfo : EIATTR_SW_WAR
	.align		4
.L_47:
        /*57c8*/ 	.byte	0x04, 0x36
        /*57ca*/ 	.short	(.L_49 - .L_48)
.L_48:
        /*57cc*/ 	.word	0x00000008
.L_49:


//--------------------- .nv.callgraph             --------------------------
	.section	.nv.callgraph,"",@"SHT_CUDA_CALLGRAPH"
	.align	4
	.sectionentsize	8
	.align		4
        /*0000*/ 	.word	0x00000000
	.align		4
        /*0004*/ 	.word	0xffffffff
	.align		4
        /*0008*/ 	.word	0x00000000
	.align		4
        /*000c*/ 	.word	0xfffffffe
	.align		4
        /*0010*/ 	.word	0x00000000
	.align		4
        /*0014*/ 	.word	0xfffffffd
	.align		4
        /*0018*/ 	.word	0x00000000
	.align		4
        /*001c*/ 	.word	0xfffffffc


//--------------------- .text.matmul_kernel       --------------------------
	.section	.text.matmul_kernel,"ax",@progbits
	.align	128
        .global         matmul_kernel
        .type           matmul_kernel,@function
        .size           matmul_kernel,(.L_x_3 - matmul_kernel)
        .other          matmul_kernel,@"STO_CUDA_ENTRY STV_DEFAULT"
matmul_kernel:
.text.matmul_kernel:
[----:B------:R-:W0:Y:S02]  /*0000*/  LDC R1, c[0x0][0x28] ;  /* 0x00000a00ff017b82 */ /* 0x000e240000000800 */
[----:B0-----:R-:W-:-:S06]  /*0010*/  VIADD R1, R1, 0xffffdfe0 ;  /* 0xffffdfe001017836 */ /* 0x001fcc0000000000 */
[----:B------:R-:W0:Y:S01]  /*0020*/  LDC.64 R2, c[0x0][0x228] ;  /* 0x00008a00ff027b82 */ /* 0x000e220000000a00 */
[----:B------:R-:W1:Y:S01]  /*0030*/  S2R R7, SR_CTAID.X ;  /* 0x0000000000077919 */ /* 0x000e620000002500 */
[----:B------:R-:W-:Y:S01]  /*0040*/  UMOV UR4, 0x400 ;  /* 0x0000040000047882 */ /* 0x000fe20000000000 */
[----:B------:R-:W-:Y:S01]  /*0050*/  ULDC.64 UR46, c[0x0][0x208] ;  /* 0x00008200002e7ab9 */ /* 0x000fe20000000a00 */
[----:B------:R-:W-:Y:S04]  /*0060*/  STL [R1+0x120], RZ ;  /* 0x000120ff01007387 */ /* 0x000fe80000100800 */
[----:B------:R-:W2:Y:S01]  /*0070*/  S2UR UR5, SR_CgaCtaId ;  /* 0x00000000000579c3 */ /* 0x000ea20000008800 */
[----:B------:R-:W-:Y:S04]  /*0080*/  STL [R1+0x124], RZ ;  /* 0x000124ff01007387 */ /* 0x000fe80000100800 */
[----:B------:R-:W-:Y:S04]  /*0090*/  STL [R1+0x128], RZ ;  /* 0x000128ff01007387 */ /* 0x000fe80000100800 */
[----:B------:R-:W-:Y:S04]  /*00a0*/  STL [R1+0x12c], RZ ;  /* 0x00012cff01007387 */ /* 0x000fe80000100800 */
[----:B------:R-:W-:Y:S01]  /*00b0*/  STL [R1+0x160], RZ ;  /* 0x000160ff01007387 */ /* 0x000fe20000100800 */
[----:B0-----:R-:W-:-:S03]  /*00c0*/  VIADD R0, R3, 0xff ;  /* 0x000000ff03007836 */ /* 0x001fc60000000000 */
[----:B------:R-:W-:Y:S04]  /*00d0*/  STL [R1+0x164], RZ ;  /* 0x000164ff01007387 */ /* 0x000fe80000100800 */
[----:B------:R-:W-:Y:S01]  /*00e0*/  STL [R1+0x168], RZ ;  /* 0x000168ff01007387 */ /* 0x000fe20000100800 */
[----:B------:R-:W-:Y:S01]  /*00f0*/  SHF.R.S32.HI R5, RZ, 0x1f, R0 ;  /* 0x0000001fff057819 */ /* 0x000fe20000011400 */
[----:B--2---:R-:W-:Y:S02]  /*0100*/  ULEA UR4, UR5, UR4, 0x18 ;  /* 0x0000000405047291 */ /* 0x004fe4000f8ec03f */
[----:B------:R-:W-:Y:S01]  /*0110*/  STL [R1+0x16c], RZ ;  /* 0x00016cff01007387 */ /* 0x000fe20000100800 */
[----:B------:R-:W-:Y:S02]  /*0120*/  LEA.HI R5, R5, R0, RZ, 0x8 ;  /* 0x0000000005057211 */ /* 0x000fe400078f40ff */
[----:B-1----:R-:W-:Y:S01]  /*0130*/  IABS R10, R7 ;  /* 0x00000007000a7213 */ /* 0x002fe20000000000 */
[----:B------:R-:W-:Y:S01]  /*0140*/  STL [R1+0x190], RZ ;  /* 0x000190ff01007387 */ /* 0x000fe20000100800 */
[----:B------:R-:W-:-:S03]  /*0150*/  SHF.R.S32.HI R5, RZ, 0x8, R5 ;  /* 0x00000008ff057819 */ /* 0x000fc60000011405 */
[----:B------:R-:W-:Y:S02]  /*0160*/  STL [R1+0x194], RZ ;  /* 0x000194ff01007387 */ /* 0x000fe40000100800 */
[----:B------:R-:W-:Y:S02]  /*0170*/  IMAD.SHL.U32 R6, R5, 0x8, RZ ;  /* 0x0000000805067824 */ /* 0x000fe400078e00ff */
[----:B------:R-:W-:Y:S03]  /*0180*/  STL [R1+0x198], RZ ;  /* 0x000198ff01007387 */ /* 0x000fe60000100800 */
[-C--:B------:R-:W-:Y:S01]  /*0190*/  IABS R9, R6.reuse ;  /* 0x0000000600097213 */ /* 0x080fe20000000000 */
[----:B------:R-:W-:Y:S01]  /*01a0*/  STL [R1+0x19c], RZ ;  /* 0x00019cff01007387 */ /* 0x000fe20000100800 */
[----:B------:R-:W-:Y:S02]  /*01b0*/  IABS R12, R6 ;  /* 0x00000006000c7213 */ /* 0x000fe40000000000 */
[----:B------:R-:W0:Y:S01]  /*01c0*/  I2F.RP R0, R9 ;  /* 0x0000000900007306 */ /* 0x000e220000209400 */
[----:B------:R-:W-:Y:S04]  /*01d0*/  STL [R1+0x1d0], RZ ;  /* 0x0001d0ff01007387 */ /* 0x000fe80000100800 */
[----:B------:R-:W-:Y:S04]  /*01e0*/  STL [R1+0x1d4], RZ ;  /* 0x0001d4ff01007387 */ /* 0x000fe80000100800 */
[----:B------:R-:W-:Y:S04]  /*01f0*/  STL [R1+0x1d8], RZ ;  /* 0x0001d8ff01007387 */ /* 0x000fe80000100800 */
[----:B------:R-:W-:Y:S01]  /*0200*/  STL [R1+0x1dc], RZ ;  /* 0x0001dcff01007387 */ /* 0x000fe20000100800 */
[----:B0-----:R-:W0:Y:S03]  /*0210*/  MUFU.RCP R0, R0 ;  /* 0x0000000000007308 */ /* 0x001e260000001000 */
[----:B------:R-:W-:Y:S04]  /*0220*/  STL [R1+0x200], RZ ;  /* 0x000200ff01007387 */ /* 0x000fe80000100800 */
[----:B------:R-:W-:Y:S04]  /*0230*/  STL [R1+0x204], RZ ;  /* 0x000204ff01007387 */ /* 0x000fe80000100800 */
[----:B------:R-:W-:Y:S04]  /*0240*/  STL [R1+0x208], RZ ;  /* 0x000208ff01007387 */ /* 0x000fe80000100800 */
[----:B------:R-:W-:Y:S01]  /*0250*/  STL [R1+0x20c], RZ ;  /* 0x00020cff01007387 */ /* 0x000fe20000100800 */
[----:B0-----:R-:W-:-:S03]  /*0260*/  VIADD R4, R0, 0xffffffe ;  /* 0x0ffffffe00047836 */ /* 0x001fc60000000000 */
[----:B------:R-:W-:Y:S01]  /*0270*/  STL [R1+0x220], RZ ;  /* 0x000220ff01007387 */ /* 0x000fe20000100800 */
[----:B------:R-:W-:Y:S01]  /*0280*/  IMAD.MOV R0, RZ, RZ, -R12 ;  /* 0x000000ffff007224 */ /* 0x000fe200078e0a0c */
[----:B------:R0:W1:Y:S02]  /*0290*/  F2I.FTZ.U32.TRUNC.NTZ R5, R4 ;  /* 0x0000000400057305 */ /* 0x000064000021f000 */
[----:B------:R-:W-:Y:S04]  /*02a0*/  STL [R1+0x224], RZ ;  /* 0x000224ff01007387 */ /* 0x000fe80000100800 */
[----:B------:R-:W-:Y:S04]  /*02b0*/  STL [R1+0x228], RZ ;  /* 0x000228ff01007387 */ /* 0x000fe80000100800 */
[----:B------:R-:W-:Y:S01]  /*02c0*/  STL [R1+0x22c], RZ ;  /* 0x00022cff01007387 */ /* 0x000fe20000100800 */
[----:B0-----:R-:W-:-:S03]  /*02d0*/  IMAD.MOV.U32 R4, RZ, RZ, RZ ;  /* 0x000000ffff047224 */ /* 0x001fc600078e00ff */
[----:B------:R-:W-:Y:S01]  /*02e0*/  STL [R1+0x240], RZ ;  /* 0x000240ff01007387 */ /* 0x000fe20000100800 */
[----:B-1----:R-:W-:-:S03]  /*02f0*/  IMAD.MOV R8, RZ, RZ, -R5 ;  /* 0x000000ffff087224 */ /* 0x002fc600078e0a05 */
[----:B------:R-:W-:Y:S01]  /*0300*/  STL [R1+0x244], RZ ;  /* 0x000244ff01007387 */ /* 0x000fe20000100800 */
[----:B------:R-:W-:-:S03]  /*0310*/  IMAD R11, R8, R9, RZ ;  /* 0x00000009080b7224 */ /* 0x000fc600078e02ff */
[----:B------:R-:W-:Y:S01]  /*0320*/  STL [R1+0x248], RZ ;  /* 0x000248ff01007387 */ /* 0x000fe20000100800 */
[----:B------:R-:W-:Y:S02]  /*0330*/  IMAD.MOV.U32 R8, RZ, RZ, R10 ;  /* 0x000000ffff087224 */ /* 0x000fe400078e000a */
[----:B------:R-:W-:Y:S01]  /*0340*/  IMAD.HI.U32 R5, R5, R11, R4 ;  /* 0x0000000b05057227 */ /* 0x000fe200078e0004 */
[----:B------:R-:W-:Y:S04]  /*0350*/  STL [R1+0x24c], RZ ;  /* 0x00024cff01007387 */ /* 0x000fe80000100800 */
[----:B------:R-:W-:Y:S01]  /*0360*/  STL [R1+0x260], RZ ;  /* 0x000260ff01007387 */ /* 0x000fe20000100800 */
[----:B------:R-:W-:-:S03]  /*0370*/  IMAD.HI.U32 R5, R5, R8, RZ ;  /* 0x0000000805057227 */ /* 0x000fc600078e00ff */
[----:B------:R-:W-:Y:S01]  /*0380*/  STL [R1+0x264], RZ ;  /* 0x000264ff01007387 */ /* 0x000fe20000100800 */
[----:B------:R-:W-:-:S03]  /*0390*/  IMAD R0, R5, R0, R8 ;  /* 0x0000000005007224 */ /* 0x000fc600078e0208 */
[----:B------:R-:W-:Y:S02]  /*03a0*/  STL [R1+0x268], RZ ;  /* 0x000268ff01007387 */ /* 0x000fe40000100800 */
[----:B------:R-:W-:Y:S02]  /*03b0*/  ISETP.GT.U32.AND P1, PT, R9, R0, PT ;  /* 0x000000000900720c */ /* 0x000fe40003f24070 */
[----:B------:R-:W-:Y:S04]  /*03c0*/  STL [R1+0x26c], RZ ;  /* 0x00026cff01007387 */ /* 0x000fe80000100800 */
[----:B------:R-:W-:Y:S04]  /*03d0*/  STL [R1+0x280], RZ ;  /* 0x000280ff01007387 */ /* 0x000fe80000100800 */
[----:B------:R-:W-:Y:S03]  /*03e0*/  STL [R1+0x284], RZ ;  /* 0x000284ff01007387 */ /* 0x000fe60000100800 */
[----:B------:R-:W-:Y:S01]  /*03f0*/  @!P1 IMAD.IADD R0, R0, 0x1, -R9 ;  /* 0x0000000100009824 */ /* 0x000fe200078e0a09 */
[----:B------:R-:W-:Y:S01]  /*0400*/  STL [R1+0x288], RZ ;  /* 0x000288ff01007387 */ /* 0x000fe20000100800 */
[----:B------:R-:W-:Y:S01]  /*0410*/  @!P1 VIADD R5, R5, 0x1 ;  /* 0x0000000105059836 */ /* 0x000fe20000000000 */
[----:B------:R-:W-:-:S02]  /*0420*/  ISETP.NE.AND P1, PT, R6, RZ, PT ;  /* 0x000000ff0600720c */ /* 0x000fc40003f25270 */
[----:B------:R-:W-:Y:S01]  /*0430*/  STL [R1+0x28c], RZ ;  /* 0x00028cff01007387 */ /* 0x000fe20000100800 */
[----:B------:R-:W-:Y:S02]  /*0440*/  ISETP.GE.U32.AND P0, PT, R0, R9, PT ;  /* 0x000000090000720c */ /* 0x000fe40003f06070 */
[----:B------:R-:W-:Y:S01]  /*0450*/  LOP3.LUT R0, R7, R6, RZ, 0x3c, !PT ;  /* 0x0000000607007212 */ /* 0x000fe200078e3cff */
[----:B------:R-:W-:Y:S03]  /*0460*/  STL [R1+0x2a0], RZ ;  /* 0x0002a0ff01007387 */ /* 0x000fe60000100800 */
[----:B------:R-:W-:Y:S01]  /*0470*/  ISETP.GE.AND P2, PT, R0, RZ, PT ;  /* 0x000000ff0000720c */ /* 0x000fe20003f46270 */
[----:B------:R-:W-:Y:S01]  /*0480*/  STL [R1+0x2a4], RZ ;  /* 0x0002a4ff01007387 */ /* 0x000fe20000100800 */
[----:B------:R-:W-:-:S03]  /*0490*/  VIADD R0, R2, 0x3f ;  /* 0x0000003f02007836 */ /* 0x000fc60000000000 */
[----:B------:R-:W-:Y:S02]  /*04a0*/  STL [R1+0x2a8], RZ ;  /* 0x0002a8ff01007387 */ /* 0x000fe40000100800 */
[----:B------:R-:W-:Y:S02]  /*04b0*/  @P0 VIADD R5, R5, 0x1 ;  /* 0x0000000105050836 */ /* 0x000fe40000000000 */
[----:B------:R-:W-:Y:S02]  /*04c0*/  STL [R1+0x2ac], RZ ;  /* 0x0002acff01007387 */ /* 0x000fe40000100800 */
[----:B------:R-:W-:Y:S01]  /*04d0*/  IMAD.MOV.U32 R4, RZ, RZ, R5 ;  /* 0x000000ffff047224 */ /* 0x000fe200078e0005 */
[----:B------:R-:W-:Y:S01]  /*04e0*/  SHF.R.S32.HI R5, RZ, 0x1f, R0 ;  /* 0x0000001fff057819 */ /* 0x000fe20000011400 */
[----:B------:R-:W-:Y:S02]  /*04f0*/  STL [R1+0x2c0], RZ ;  /* 0x0002c0ff01007387 */ /* 0x000fe40000100800 */
[----:B------:R-:W-:Y:S01]  /*0500*/  @!P2 IMAD.MOV R4, RZ, RZ, -R4 ;  /* 0x000000ffff04a224 */ /* 0x000fe200078e0a04 */
[----:B------:R-:W-:Y:S01]  /*0510*/  @!P1 LOP3.LUT R4, RZ, R6, RZ, 0x33, !PT ;  /* 0x00000006ff049212 */ /* 0x000fe200078e33ff */
[----:B------:R-:W-:Y:S01]  /*0520*/  STL [R1+0x2c4], RZ ;  /* 0x0002c4ff01007387 */ /* 0x000fe20000100800 */
[----:B------:R-:W-:-:S03]  /*0530*/  LEA.HI R5, R5, R0, RZ, 0x6 ;  /* 0x0000000005057211 */ /* 0x000fc600078f30ff */
[----:B------:R-:W-:Y:S01]  /*0540*/  STL [R1+0x2c8], RZ ;  /* 0x0002c8ff01007387 */ /* 0x000fe20000100800 */
[----:B------:R-:W-:Y:S02]  /*0550*/  IMAD.SHL.U32 R8, R4, 0x8, RZ ;  /* 0x0000000804087824 */ /* 0x000fe400078e00ff */
[----:B------:R-:W-:Y:S01]  /*0560*/  IMAD.MOV R4, RZ, RZ, -R4 ;  /* 0x000000ffff047224 */ /* 0x000fe200078e0a04 */
[----:B------:R-:W-:Y:S02]  /*0570*/  STL [R1+0x2cc], RZ ;  /* 0x0002ccff01007387 */ /* 0x000fe40000100800 */
[----:B------:R-:W-:Y:S01]  /*0580*/  LEA.HI.SX32 R5, R5, -R8, 0x1a ;  /* 0x8000000805057211 */ /* 0x000fe200078fd2ff */
[----:B------:R-:W-:Y:S01]  /*0590*/  IMAD R6, R6, R4, R7 ;  /* 0x0000000406067224 */ /* 0x000fe200078e0207 */
[----:B------:R-:W-:Y:S02]  /*05a0*/  STL [R1+0x2e0], RZ ;  /* 0x0002e0ff01007387 */ /* 0x000fe40000100800 */
[----:B------:R-:W-:-:S02]  /*05b0*/  VIMNMX R13, R5, 0x8, PT ;  /* 0x00000008050d7848 */ /* 0x000fc40003fe0100 */
[----:B------:R-:W-:Y:S01]  /*05c0*/  STL [R1+0x2e4], RZ ;  /* 0x0002e4ff01007387 */ /* 0x000fe20000100800 */
[----:B------:R-:W-:Y:S02]  /*05d0*/  IABS R11, R6 ;  /* 0x00000006000b7213 */ /* 0x000fe40000000000 */
[----:B------:R-:W-:Y:S01]  /*05e0*/  IABS R9, R13 ;  /* 0x0000000d00097213 */ /* 0x000fe20000000000 */
[----:B------:R-:W-:Y:S03]  /*05f0*/  STL [R1+0x2e8], RZ ;  /* 0x0002e8ff01007387 */ /* 0x000fe60000100800 */
        /* <DEDUP_REMOVED lines=11> */
[----:B------:R-:W-:Y:S04]  /*06b0*/  STL [R1+0x32c], RZ ;  /* 0x00032cff01007387 */ /* 0x000fe80000100800 */
[----:B------:R-:W-:Y:S01]  /*06c0*/  STL [R1+0x340], RZ ;  /* 0x000340ff01007387 */ /* 0x000fe20000100800 */
[----:B------:R-:W0:Y:S03]  /*06d0*/  F2I.FTZ.U32.TRUNC.NTZ R5, R5 ;  /* 0x0000000500057305 */ /* 0x000e26000021f000 */
[----:B------:R-:W-:Y:S04]  /*06e0*/  STL [R1+0x344], RZ ;  /* 0x000344ff01007387 */ /* 0x000fe80000100800 */
[----:B------:R-:W-:Y:S04]  /*06f0*/  STL [R1+0x348], RZ ;  /* 0x000348ff01007387 */ /* 0x000fe80000100800 */
[----:B------:R-:W-:Y:S04]  /*0700*/  STL [R1+0x34c], RZ ;  /* 0x00034cff01007387 */ /* 0x000fe80000100800 */
[----:B------:R-:W-:Y:S01]  /*0710*/  STL [R1+0x360], RZ ;  /* 0x000360ff01007387 */ /* 0x000fe20000100800 */
[----:B0-----:R-:W-:-:S03]  /*0720*/  IMAD.MOV R10, RZ, RZ, -R5 ;  /* 0x000000ffff0a7224 */ /* 0x001fc600078e0a05 */
[----:B------:R-:W-:Y:S01]  /*0730*/  STL [R1+0x364], RZ ;  /* 0x000364ff01007387 */ /* 0x000fe20000100800 */
[----:B------:R-:W-:Y:S01]  /*0740*/  IMAD.MOV.U32 R4, RZ, RZ, R10 ;  /* 0x000000ffff047224 */ /* 0x000fe200078e000a */
[----:B------:R-:W-:Y:S02]  /*0750*/  IABS R10, R13 ;  /* 0x0000000d000a7213 */ /* 0x000fe40000000000 */
[----:B------:R-:W-:Y:S01]  /*0760*/  STL [R1+0x368], RZ ;  /* 0x000368ff01007387 */ /* 0x000fe20000100800 */
[----:B------:R-:W-:Y:S02]  /*0770*/  IMAD R7, R4, R9, RZ ;  /* 0x0000000904077224 */ /* 0x000fe400078e02ff */
[----:B------:R-:W-:Y:S01]  /*0780*/  IMAD.MOV.U32 R4, RZ, RZ, RZ ;  /* 0x000000ffff047224 */ /* 0x000fe200078e00ff */
[----:B------:R-:W-:Y:S03]  /*0790*/  STL [R1+0x36c], RZ ;  /* 0x00036cff01007387 */ /* 0x000fe60000100800 */
[----:B------:R-:W-:Y:S01]  /*07a0*/  IMAD.HI.U32 R4, R5, R7, R4 ;  /* 0x0000000705047227 */ /* 0x000fe200078e0004 */
[----:B------:R-:W-:Y:S03]  /*07b0*/  STL [R1+0x380], RZ ;  /* 0x000380ff01007387 */ /* 0x000fe60000100800 */
[----:B------:R-:W-:Y:S01]  /*07c0*/  IMAD.MOV R5, RZ, RZ, -R10 ;  /* 0x000000ffff057224 */ /* 0x000fe200078e0a0a */
[----:B------:R-:W-:Y:S01]  /*07d0*/  STL [R1+0x384], RZ ;  /* 0x000384ff01007387 */ /* 0x000fe20000100800 */
[----:B------:R-:W-:-:S03]  /*07e0*/  IMAD.HI.U32 R0, R4, R11, RZ ;  /* 0x0000000b04007227 */ /* 0x000fc600078e00ff */
[----:B------:R-:W-:Y:S01]  /*07f0*/  STL [R1+0x388], RZ ;  /* 0x000388ff01007387 */ /* 0x000fe20000100800 */
[----:B------:R-:W-:Y:S02]  /*0800*/  IMAD R4, R0, R5, R11 ;  /* 0x0000000500047224 */ /* 0x000fe400078e020b */
[----:B------:R-:W0:Y:S01]  /*0810*/  LDC R5, c[0x0][0x230] ;  /* 0x00008c00ff057b82 */ /* 0x000e220000000800 */
        /* <DEDUP_REMOVED lines=11> */
[-C--:B------:R-:W-:Y:S01]  /*08d0*/  LOP3.LUT R4, R6, R13.reuse, RZ, 0x3c, !PT ;  /* 0x0000000d06047212 */ /* 0x080fe200078e3cff */
[----:B------:R-:W-:Y:S01]  /*08e0*/  STL [R1+0x3c4], RZ ;  /* 0x0003c4ff01007387 */ /* 0x000fe20000100800 */
[----:B0-----:R-:W-:Y:S02]  /*08f0*/  VIADD R5, R5, 0x1f ;  /* 0x0000001f05057836 */ /* 0x001fe40000000000 */
[----:B------:R-:W-:Y:S01]  /*0900*/  ISETP.GE.AND P2, PT, R4, RZ, PT ;  /* 0x000000ff0400720c */ /* 0x000fe20003f46270 */
[----:B------:R-:W-:Y:S04]  /*0910*/  STL [R1+0x3c8], RZ ;  /* 0x0003c8ff01007387 */ /* 0x000fe80000100800 */
[----:B------:R-:W-:Y:S02]  /*0920*/  STL [R1+0x3cc], RZ ;  /* 0x0003ccff01007387 */ /* 0x000fe40000100800 */
[----:B------:R-:W-:Y:S01]  /*0930*/  @P0 VIADD R0, R0, 0x1 ;  /* 0x0000000100000836 */ /* 0x000fe20000000000 */
[----:B------:R-:W-:Y:S01]  /*0940*/  ISETP.GE.AND P0, PT, R5, 0x20, PT ;  /* 0x000000200500780c */ /* 0x000fe20003f06270 */
[----:B------:R-:W-:Y:S04]  /*0950*/  STL [R1+0x3e0], RZ ;  /* 0x0003e0ff01007387 */ /* 0x000fe80000100800 */
[----:B------:R-:W-:Y:S01]  /*0960*/  STL [R1+0x3e4], RZ ;  /* 0x0003e4ff01007387 */ /* 0x000fe20000100800 */
[----:B------:R-:W-:Y:S01]  /*0970*/  @!P2 IMAD.MOV R0, RZ, RZ, -R0 ;  /* 0x000000ffff00a224 */ /* 0x000fe200078e0a00 */
[----:B------:R-:W-:-:S02]  /*0980*/  @!P1 LOP3.LUT R0, RZ, R13, RZ, 0x33, !PT ;  /* 0x0000000dff009212 */ /* 0x000fc400078e33ff */
[----:B------:R-:W-:Y:S03]  /*0990*/  STL [R1+0x3e8], RZ ;  /* 0x0003e8ff01007387 */ /* 0x000fe60000100800 */
[----:B------:R-:W-:Y:S01]  /*09a0*/  IMAD.MOV R4, RZ, RZ, -R0 ;  /* 0x000000ffff047224 */ /* 0x000fe200078e0a00 */
[----:B------:R-:W-:Y:S01]  /*09b0*/  STL [R1+0x3ec], RZ ;  /* 0x0003ecff01007387 */ /* 0x000fe20000100800 */
[----:B------:R-:W-:Y:S02]  /*09c0*/  IMAD.SHL.U32 R0, R0, 0x100, RZ ;  /* 0x0000010000007824 */ /* 0x000fe400078e00ff */
[----:B------:R-:W-:Y:S01]  /*09d0*/  IMAD R4, R13, R4, R6 ;  /* 0x000000040d047224 */ /* 0x000fe200078e0206 */
[----:B------:R-:W-:Y:S01]  /*09e0*/  STL [R1+0x400], RZ ;  /* 0x000400ff01007387 */ /* 0x000fe20000100800 */
[----:B------:R-:W-:Y:S02]  /*09f0*/  VIADD R5, R0, 0x1 ;  /* 0x0000000100057836 */ /* 0x000fe40000000000 */
[----:B------:R-:W-:Y:S01]  /*0a00*/  IMAD.IADD R4, R8, 0x1, R4 ;  /* 0x0000000108047824 */ /* 0x000fe200078e0204 */
[----:B------:R-:W-:Y:S01]  /*0a10*/  STL [R1+0x404], RZ ;  /* 0x000404ff01007387 */ /* 0x000fe20000100800 */
[----:B------:R-:W-:-:S02]  /*0a20*/  VIADD R8, R0, 0x2 ;  /* 0x0000000200087836 */ /* 0x000fc40000000000 */
[C---:B------:R-:W-:Y:S01]  /*0a30*/  VIADD R7, R0.reuse, 0x3 ;  /* 0x0000000300077836 */ /* 0x040fe20000000000 */
[----:B------:R-:W-:Y:S01]  /*0a40*/  STL [R1+0x408], RZ ;  /* 0x000408ff01007387 */ /* 0x000fe20000100800 */
[C---:B------:R-:W-:Y:S02]  /*0a50*/  VIADD R5, R0.reuse, 0x4 ;  /* 0x0000000400057836 */ /* 0x040fe40000000000 */
[C---:B------:R-:W-:Y:S01]  /*0a60*/  VIADD R8, R0.reuse, 0x5 ;  /* 0x0000000500087836 */ /* 0x040fe20000000000 */
[----:B------:R-:W-:Y:S01]  /*0a70*/  STL [R1+0x40c], RZ ;  /* 0x00040cff01007387 */ /* 0x000fe20000100800 */
[C---:B------:R-:W-:Y:S02]  /*0a80*/  VIADD R7, R0.reuse, 0x6 ;  /* 0x0000000600077836 */ /* 0x040fe40000000000 */
[C---:B------:R-:W-:Y:S01]  /*0a90*/  VIADD R5, R0.reuse, 0x7 ;  /* 0x0000000700057836 */ /* 0x040fe20000000000 */
        /* <DEDUP_REMOVED lines=367> */
[----:B------:R-:W-:-:S03]  /*2190*/  VIADD R5, R0, 0xfe ;  /* 0x000000fe00057836 */ /* 0x000fc60000000000 */
[----:B------:R-:W-:Y:S04]  /*21a0*/  STL [R1+0x7ac], RZ ;  /* 0x0007acff01007387 */ /* 0x000fe80000100800 */
        /* <DEDUP_REMOVED lines=261> */
[----:B------:R-:W-:Y:S01]  /*3200*/  STL [R1+0x274], RZ ;  /* 0x000274ff01007387 */ /* 0x000fe20000100800 */
[----:B------:R-:W0:Y:S03]  /*3210*/  S2R R14, SR_TID.X ;  /* 0x00000000000e7919 */ /* 0x000e260000002100 */
        /* <DEDUP_REMOVED lines=8> */
[----:B0-----:R-:W-:Y:S01]  /*32a0*/  LOP3.LUT R6, R14, 0x1f, RZ, 0xc0, !PT ;  /* 0x0000001f0e067812 */ /* 0x001fe200078ec0ff */
[----:B------:R-:W-:-:S02]  /*32b0*/  VIADD R14, R0, 0xf5 ;  /* 0x000000f5000e7836 */ /* 0x000fc40000000000 */
[----:B------:R-:W-:Y:S02]  /*32c0*/  STL [R1+0x238], RZ ;  /* 0x000238ff01007387 */ /* 0x000fe40000100800 */
[----:B------:R-:W-:Y:S02]  /*32d0*/  IMAD R28, R4, 0x40, R6 ;  /* 0x00000040041c7824 */ /* 0x000fe400078e0206 */
[----:B------:R-:W-:Y:S01]  /*32e0*/  STL [R1+0x23c], RZ ;  /* 0x00023cff01007387 */ /* 0x000fe20000100800 */
[C---:B------:R-:W-:Y:S02]  /*32f0*/  VIADD R6, R0.reuse, 0xfd ;  /* 0x000000fd00067836 */ /* 0x040fe40000000000 */
[----:B------:R-:W-:Y:S01]  /*3300*/  VIADD R4, R0, 0xff ;  /* 0x000000ff00047836 */ /* 0x000fe20000000000 */
        /* <DEDUP_REMOVED lines=32> */
[----:B------:R0:W-:Y:S02]  /*3510*/  STL [R1+0x3c], R28 ;  /* 0x00003c1c01007387 */ /* 0x0001e40000100800 */
[----:B0-----:R-:W-:-:S05]  /*3520*/  VIADD R28, R28, 0x20 ;  /* 0x000000201c1c7836 */ /* 0x001fca0000000000 */
[----:B------:R0:W-:Y:S01]  /*3530*/  STL [R1+0x1e0], R28 ;  /* 0x0001e01c01007387 */ /* 0x0001e20000100800 */
[----:B------:R-:W-:Y:S05]  /*3540*/  @!P0 BRA `(.L_x_0) ;  /* 0x0000039c00c08947 */ /* 0x000fea0003800000 */
[----:B------:R-:W-:Y:S01]  /*3550*/  IABS R45, R3 ;  /* 0x00000003002d7213 */ /* 0x000fe20000000000 */
[----:B------:R-:W-:Y:S01]  /*3560*/  ULDC UR5, c[0x0][0x23c] ;  /* 0x00008f0000057ab9 */ /* 0x000fe20000000800 */
[----:B------:R-:W-:Y:S01]  /*3570*/  IABS R53, R4 ;  /* 0x0000000400357213 */ /* 0x000fe20000000000 */
[----:B------:R-:W-:Y:S01]  /*3580*/  ULDC.64 UR6, c[0x0][0x218] ;  /* 0x0000860000067ab9 */ /* 0x000fe20000000a00 */
[----:B0-----:R-:W0:Y:S01]  /*3590*/  I2F.RP R28, R45 ;  /* 0x0000002d001c7306 */ /* 0x001e220000209400 */
[----:B------:R-:W-:Y:S01]  /*35a0*/  IABS R52, R5 ;  /* 0x0000000500347213 */ /* 0x000fe20000000000 */
[----:B------:R-:W-:Y:S01]  /*35b0*/  ULDC.64 UR8, c[0x0][0x210] ;  /* 0x0000840000087ab9 */ /* 0x000fe20000000a00 */
[----:B------:R-:W-:Y:S02]  /*35c0*/  ISETP.GE.AND P2, PT, R5, RZ, PT ;  /* 0x000000ff0500720c */ /* 0x000fe40003f46270 */
[----:B------:R-:W-:Y:S02]  /*35d0*/  ISETP.GE.AND P3, PT, R4, RZ, PT ;  /* 0x000000ff0400720c */ /* 0x000fe40003f66270 */
[----:B------:R-:W-:-:S02]  /*35e0*/  IABS R57, R6 ;  /* 0x0000000600397213 */ /* 0x000fc40000000000 */
[----:B------:R-:W-:Y:S02]  /*35f0*/  IABS R56, R7 ;  /* 0x0000000700387213 */ /* 0x000fe40000000000 */
[----:B------:R-:W-:Y:S02]  /*3600*/  IABS R55, R8 ;  /* 0x0000000800377213 */ /* 0x000fe40000000000 */
[----:B------:R-:W-:Y:S01]  /*3610*/  IABS R54, R9 ;  /* 0x0000000900367213 */ /* 0x000fe20000000000 */
[----:B0-----:R-:W0:Y:S01]  /*3620*/  MUFU.RCP R28, R28 ;  /* 0x0000001c001c7308 */ /* 0x001e220000001000 */
[----:B------:R-:W-:Y:S01]  /*3630*/  ISETP.GE.AND P4, PT, R6, RZ, PT ;  /* 0x000000ff0600720c */ /* 0x000fe20003f86270 */
[----:B0-----:R-:W-:-:S06]  /*3640*/  VIADD R28, R28, 0xffffffe ;  /* 0x0ffffffe1c1c7836 */ /* 0x001fcc0000000000 */
[----:B------:R-:W0:Y:S02]  /*3650*/  F2I.FTZ.U32.TRUNC.NTZ R29, R28 ;  /* 0x0000001c001d7305 */ /* 0x000e24000021f000 */
[----:B0-----:R-:W-:-:S04]  /*3660*/  IMAD.MOV R28, RZ, RZ, -R29 ;  /* 0x000000ffff1c7224 */ /* 0x001fc800078e0a1d */
[----:B------:R-:W-:Y:S02]  /*3670*/  IMAD R41, R28, R45, RZ ;  /* 0x0000002d1c297224 */ /* 0x000fe400078e02ff */
[----:B------:R-:W-:-:S04]  /*3680*/  IMAD.MOV.U32 R28, RZ, RZ, RZ ;  /* 0x000000ffff1c7224 */ /* 0x000fc800078e00ff */
[----:B------:R-:W-:-:S04]  /*3690*/  IMAD.HI.U32 R41, R29, R41, R28 ;  /* 0x000000291d297227 */ /* 0x000fc800078e001c */
[----:B------:R-:W-:Y:S01]  /*36a0*/  IMAD.MOV.U32 R29, RZ, RZ, R53 ;  /* 0x000000ffff1d7224 */ /* 0x000fe200078e0035 */
[----:B------:R-:W-:Y:S01]  /*36b0*/  IABS R53, R10 ;  /* 0x0000000a00357213 */ /* 0x000fe20000000000 */
[----:B------:R-:W-:Y:S02]  /*36c0*/  IMAD.MOV.U32 R28, RZ, RZ, R52 ;  /* 0x000000ffff1c7224 */ /* 0x000fe400078e0034 */
[----:B------:R-:W-:-:S04]  /*36d0*/  IMAD.HI.U32 R5, R41, R29, RZ ;  /* 0x0000001d29057227 */ /* 0x000fc800078e00ff */
[----:B------:R-:W-:-:S04]  /*36e0*/  IMAD.HI.U32 R4, R41, R28, RZ ;  /* 0x0000001c29047227 */ /* 0x000fc800078e00ff */
[----:B------:R-:W-:Y:S02]  /*36f0*/  IMAD.MOV R5, RZ, RZ, -R5 ;  /* 0x000000ffff057224 */ /* 0x000fe400078e0a05 */
[----:B------:R-:W-:Y:S02]  /*3700*/  IMAD.MOV R4, RZ, RZ, -R4 ;  /* 0x000000ffff047224 */ /* 0x000fe400078e0a04 */
[C---:B------:R-:W-:Y:S02]  /*3710*/  IMAD R5, R45.reuse, R5, R29 ;  /* 0x000000052d057224 */ /* 0x040fe400078e021d */
[----:B------:R-:W-:Y:S02]  /*3720*/  IMAD R4, R45, R4, R28 ;  /* 0x000000042d047224 */ /* 0x000fe400078e021c */
[----:B------:R-:W-:Y:S01]  /*3730*/  IMAD.HI.U32 R52, R41, R57, RZ ;  /* 0x0000003929347227 */ /* 0x000fe200078e00ff */
[C---:B------:R-:W-:Y:S02]  /*3740*/  ISETP.GT.U32.AND P0, PT, R45.reuse, R5, PT ;  /* 0x000000052d00720c */ /* 0x040fe40003f04070 */
[----:B------:R-:W-:Y:S01]  /*3750*/  ISETP.GT.U32.AND P1, PT, R45, R4, PT ;  /* 0x000000042d00720c */ /* 0x000fe20003f24070 */
[----:B------:R-:W-:-:S04]  /*3760*/  IMAD.HI.U32 R29, R41, R56, RZ ;  /* 0x00000038291d7227 */ /* 0x000fc800078e00ff */
[----:B------:R-:W-:Y:S02]  /*3770*/  IMAD.MOV R52, RZ, RZ, -R52 ;  /* 0x000000ffff347224 */ /* 0x000fe400078e0a34 */
[----:B------:R-:W-:-:S04]  /*3780*/  IMAD.HI.U32 R28, R41, R55, RZ ;  /* 0x00000037291c7227 */ /* 0x000fc800078e00ff */
[--C-:B------:R-:W-:Y:S02]  /*3790*/  @!P0 IMAD.IADD R5, R5, 0x1, -R45.reuse ;  /* 0x0000000105058824 */ /* 0x100fe400078e0a2d */
[----:B------:R-:W-:Y:S02]  /*37a0*/  @!P1 IMAD.IADD R4, R4, 0x1, -R45 ;  /* 0x0000000104049824 */ /* 0x000fe400078e0a2d */
[----:B------:R-:W-:Y:S01]  /*37b0*/  IMAD.MOV R29, RZ, RZ, -R29 ;  /* 0x000000ffff1d7224 */ /* 0x000fe200078e0a1d */
[C---:B------:R-:W-:Y:S01]  /*37c0*/  ISETP.GT.U32.AND P1, PT, R45.reuse, R5, PT ;  /* 0x000000052d00720c */ /* 0x040fe20003f24070 */
[C---:B------:R-:W-:Y:S01]  /*37d0*/  IMAD R57, R45.reuse, R52, R57 ;  /* 0x000000342d397224 */ /* 0x040fe200078e0239 */
[C---:B------:R-:W-:Y:S01]  /*37e0*/  ISETP.GT.U32.AND P6, PT, R45.reuse, R4, PT ;  /* 0x000000042d00720c */ /* 0x040fe20003fc4070 */
[----:B------:R-:W-:Y:S01]  /*37f0*/  IMAD.MOV R28, RZ, RZ, -R28 ;  /* 0x000000ffff1c7224 */ /* 0x000fe200078e0a1c */
[----:B------:R-:W-:Y:S01]  /*3800*/  IABS R52, R11 ;  /* 0x0000000b00347213 */ /* 0x000fe20000000000 */
[C---:B------:R-:W-:Y:S01]  /*3810*/  IMAD R56, R45.reuse, R29, R56 ;  /* 0x0000001d2d387224 */ /* 0x040fe200078e0238 */
[C---:B------:R-:W-:Y:S01]  /*3820*/  ISETP.GT.U32.AND P0, PT, R45.reuse, R57, PT ;  /* 0x000000392d00720c */ /* 0x040fe20003f04070 */
[----:B------:R-:W-:Y:S01]  /*3830*/  IMAD R55, R45, R28, R55 ;  /* 0x0000001c2d377224 */ /* 0x000fe200078e0237 */
[----:B------:R-:W-:Y:S01]  /*3840*/  IABS R29, R12 ;  /* 0x0000000c001d7213 */ /* 0x000fe20000000000 */
[----:B------:R-:W-:Y:S01]  /*3850*/  IMAD.HI.U32 R28, R41, R54, RZ ;  /* 0x00000036291c7227 */ /* 0x000fe200078e00ff */
[----:B------:R-:W-:-:S03]  /*3860*/  ISETP.GT.U32.AND P5, PT, R45, R56, PT ;  /* 0x000000382d00720c */ /* 0x000fc60003fa4070 */
[----:B------:R-:W-:Y:S02]  /*3870*/  IMAD.MOV R28, RZ, RZ, -R28 ;  /* 0x000000ffff1c7224 */ /* 0x000fe400078e0a1c */
[----:B------:R-:W-:Y:S01]  /*3880*/  @!P1 IMAD.IADD R5, R5, 0x1, -R45 ;  /* 0x0000000105059824 */ /* 0x000fe200078e0a2d */
[----:B------:R-:W-:Y:S01]  /*3890*/  ISETP.GT.U32.AND P1, PT, R45, R55, PT ;  /* 0x000000372d00720c */ /* 0x000fe20003f24070 */
[----:B------:R-:W-:-:S04]  /*38a0*/  IMAD.HI.U32 R6, R41, R53, RZ ;  /* 0x0000003529067227 */ /* 0x000fc800078e00ff */
[C---:B------:R-:W-:Y:S02]  /*38b0*/  IMAD R54, R45.reuse, R28, R54 ;  /* 0x0000001c2d367224 */ /* 0x040fe400078e0236 */
[----:B------:R-:W-:Y:S02]  /*38c0*/  IMAD.MOV R6, RZ, RZ, -R6 ;  /* 0x000000ffff067224 */ /* 0x000fe400078e0a06 */
[--C-:B------:R-:W-:Y:S01]  /*38d0*/  @!P6 IMAD.IADD R4, R4, 0x1, -R45.reuse ;  /* 0x000000010404e824 */ /* 0x100fe200078e0a2d */
[----:B------:R-:W-:Y:S01]  /*38e0*/  ISETP.GT.U32.AND P6, PT, R45, R54, PT ;  /* 0x000000362d00720c */ /* 0x000fe20003fc4070 */
[----:B------:R-:W-:Y:S01]  /*38f0*/  @!P0 IMAD.IADD R57, R57, 0x1, -R45 ;  /* 0x0000000139398824 */ /* 0x000fe200078e0a2d */
[----:B------:R-:W-:Y:S01]  /*3900*/  ISETP.GE.AND P0, PT, R7, RZ, PT ;  /* 0x000000ff0700720c */ /* 0x000fe20003f06270 */
[C---:B------:R-:W-:Y:S02]  /*3910*/  IMAD R6, R45.reuse, R6, R53 ;  /* 0x000000062d067224 */ /* 0x040fe400078e0235 */
[----:B------:R-:W-:Y:S01]  /*3920*/  @!P5 IMAD.IADD R56, R56, 0x1, -R45 ;  /* 0x000000013838d824 */ /* 0x000fe200078e0a2d */
[----:B------:R-:W-:Y:S01]  /*3930*/  ISETP.GT.U32.AND P5, PT, R45, R57, PT ;  /* 0x000000392d00720c */ /* 0x000fe20003fa4070 */
[----:B------:R-:W-:Y:S01]  /*3940*/  IMAD.MOV.U32 R7, RZ, RZ, R4 ;  /* 0x000000ffff077224 */ /* 0x000fe200078e0004 */
[----:B------:R-:W-:Y:S01]  /*3950*/  IABS R4, R14 ;  /* 0x0000000e00047213 */ /* 0x000fe20000000000 */
[----:B------:R-:W-:-:S04]  /*3960*/  IMAD.HI.U32 R58, R41, R52, RZ ;  /* 0x00000034293a7227 */ /* 0x000fc800078e00ff */
[----:B------:R-:W-:Y:S01]  /*3970*/  @!P1 IMAD.IADD R55, R55, 0x1, -R45 ;  /* 0x0000000137379824 */ /* 0x000fe200078e0a2d */
[C---:B------:R-:W-:Y:S01]  /*3980*/  ISETP.GT.U32.AND P1, PT, R45.reuse, R56, PT ;  /* 0x000000382d00720c */ /* 0x040fe20003f24070 */
[----:B------:R-:W-:Y:S01]  /*3990*/  @!P2 IMAD.MOV R7, RZ, RZ, -R7 ;  /* 0x000000ffff07a224 */ /* 0x000fe200078e0a07 */
[C---:B------:R-:W-:Y:S01]  /*39a0*/  ISETP.GT.U32.AND P2, PT, R45.reuse, R6, PT ;  /* 0x000000062d00720c */ /* 0x040fe20003f44070 */
[----:B------:R-:W-:Y:S02]  /*39b0*/  IMAD.MOV R58, RZ, RZ, -R58 ;  /* 0x000000ffff3a7224 */ /* 0x000fe400078e0a3a */
[----:B------:R-:W-:Y:S02]  /*39c0*/  @!P3 IMAD.MOV R5, RZ, RZ, -R5 ;  /* 0x000000ffff05b224 */ /* 0x000fe400078e0a05 */
[C---:B------:R-:W-:Y:S01]  /*39d0*/  IMAD R52, R45.reuse, R58, R52 ;  /* 0x0000003a2d347224 */ /* 0x040fe200078e0234 */
[----:B------:R-:W-:Y:S01]  /*39e0*/  IABS R58, R59 ;  /* 0x0000003b003a7213 */ /* 0x000fe20000000000 */
[--C-:B------:R-:W-:Y:S01]  /*39f0*/  @!P6 IMAD.IADD R54, R54, 0x1, -R45.reuse ;  /* 0x000000013636e824 */ /* 0x100fe200078e0a2d */
[----:B------:R-:W-:Y:S01]  /*3a00*/  ISETP.GT.U32.AND P6, PT, R45, R55, PT ;  /* 0x000000372d00720c */ /* 0x000fe20003fc4070 */
[----:B------:R0:W-:Y:S01]  /*3a10*/  STL [R1+0x220], R5 ;  /* 0x0002200501007387 */ /* 0x0001e20000100800 */
[--C-:B------:R-:W-:Y:S01]  /*3a20*/  @!P5 IMAD.IADD R57, R57, 0x1, -R45.reuse ;  /* 0x000000013939d824 */ /* 0x100fe200078e0a2d */
[C---:B------:R-:W-:Y:S01]  /*3a30*/  ISETP.GT.U32.AND P5, PT, R45.reuse, R52, PT ;  /* 0x000000342d00720c */ /* 0x040fe20003fa4070 */
[--C-:B------:R-:W-:Y:S01]  /*3a40*/  @!P1 IMAD.IADD R56, R56, 0x1, -R45.reuse ;  /* 0x0000000138389824 */ /* 0x100fe200078e0a2d */
[----:B------:R1:W-:Y:S01]  /*3a50*/  STL [R1+0x21c], R7 ;  /* 0x00021c0701007387 */ /* 0x0003e20000100800 */
[----:B------:R-:W-:Y:S01]  /*3a60*/  @!P2 IMAD.IADD R6, R6, 0x1, -R45 ;  /* 0x000000010606a824 */ /* 0x000fe200078e0a2d */
[----:B------:R-:W-:Y:S01]  /*3a70*/  ISETP.GE.AND P1, PT, R8, RZ, PT ;  /* 0x000000ff0800720c */ /* 0x000fe20003f26270 */
[----:B------:R-:W-:Y:S01]  /*3a80*/  IMAD.MOV.U32 R53, RZ, RZ, R57 ;  /* 0x000000ffff357224 */ /* 0x000fe200078e0039 */
[----:B------:R-:W-:Y:S01]  /*3a90*/  ISETP.GT.U32.AND P3, PT, R45, R54, PT ;  /* 0x000000362d00720c */ /* 0x000fe20003f64070 */
[----:B------:R-:W-:Y:S01]  /*3aa0*/  IMAD.HI.U32 R28, R41, R29, RZ ;  /* 0x0000001d291c7227 */ /* 0x000fe200078e00ff */
[----:B0-----:R-:W-:-:S02]  /*3ab0*/  IABS R5, R13 ;  /* 0x0000000d00057213 */ /* 0x001fc40000000000 */
[----:B------:R-:W-:Y:S01]  /*3ac0*/  ISETP.GE.AND P2, PT, R10, RZ, PT ;  /* 0x000000ff0a00720c */ /* 0x000fe20003f46270 */
[----:B------:R-:W-:Y:S01]  /*3ad0*/  @!P4 IMAD.MOV R53, RZ, RZ, -R53 ;  /* 0x000000ffff35c224 */ /* 0x000fe200078e0a35 */
[----:B------:R-:W-:Y:S01]  /*3ae0*/  ISETP.GT.U32.AND P4, PT, R45, R6, PT ;  /* 0x000000062d00720c */ /* 0x000fe20003f84070 */
[----:B-1----:R-:W-:Y:S01]  /*3af0*/  IMAD.HI.U32 R7, R41, R5, RZ ;  /* 0x0000000529077227 */ /* 0x002fe200078e00ff */
[----:B------:R-:W-:Y:S02]  /*3b00*/  IABS R57, R60 ;  /* 0x0000003c00397213 */ /* 0x000fe40000000000 */
[----:B------:R-:W-:Y:S01]  /*3b10*/  STL [R1+0x218], R53 ;  /* 0x0002183501007387 */ /* 0x000fe20000100800 */
[----:B------:R-:W-:Y:S02]  /*3b20*/  IMAD.MOV R28, RZ, RZ, -R28 ;  /* 0x000000ffff1c7224 */ /* 0x000fe400078e0a1c */
[----:B------:R-:W-:Y:S02]  /*3b30*/  @!P6 IMAD.IADD R55, R55, 0x1, -R45 ;  /* 0x000000013737e824 */ /* 0x000fe400078e0a2d */
[----:B------:R-:W-:-:S02]  /*3b40*/  IMAD.MOV R7, RZ, RZ, -R7 ;  /* 0x000000ffff077224 */ /* 0x000fc400078e0a07 */
[----:B------:R-:W-:-:S04]  /*3b50*/  IMAD.HI.U32 R8, R41, R4, RZ ;  /* 0x0000000429087227 */ /* 0x000fc800078e00ff */
[----:B------:R-:W-:Y:S02]  /*3b60*/  IMAD R28, R45, R28, R29 ;  /* 0x0000001c2d1c7224 */ /* 0x000fe400078e021d */
[----:B------:R-:W-:Y:S01]  /*3b70*/  @!P5 IMAD.IADD R52, R52, 0x1, -R45 ;  /* 0x000000013434d824 */ /* 0x000fe200078e0a2d */
[----:B------:R-:W-:Y:S01]  /*3b80*/  ISETP.GE.AND P5, PT, R11, RZ, PT ;  /* 0x000000ff0b00720c */ /* 0x000fe20003fa6270 */
[C---:B------:R-:W-:Y:S01]  /*3b90*/  IMAD R5, R45.reuse, R7, R5 ;  /* 0x000000072d057224 */ /* 0x040fe200078e0205 */
[----:B------:R-:W-:Y:S01]  /*3ba0*/  ISETP.GT.U32.AND P6, PT, R45, R28, PT ;  /* 0x0000001c2d00720c */ /* 0x000fe20003fc4070 */
[----:B------:R-:W-:Y:S01]  /*3bb0*/  IMAD.MOV R8, RZ, RZ, -R8 ;  /* 0x000000ffff087224 */ /* 0x000fe200078e0a08 */
[----:B------:R-:W-:Y:S01]  /*3bc0*/  IABS R7, R15 ;  /* 0x0000000f00077213 */ /* 0x000fe20000000000 */
[----:B------:R-:W-:Y:S02]  /*3bd0*/  IMAD.MOV.U32 R29, RZ, RZ, R56 ;  /* 0x000000ffff1d7224 */ /* 0x000fe400078e0038 */
[----:B------:R-:W-:-:S02]  /*3be0*/  IMAD.MOV.U32 R10, RZ, RZ, R55 ;  /* 0x000000ffff0a7224 */ /* 0x000fc400078e0037 */
[----:B------:R-:W-:Y:S01]  /*3bf0*/  @!P0 IMAD.MOV R29, RZ, RZ, -R29 ;  /* 0x000000ffff1d8224 */ /* 0x000fe200078e0a1d */
[C---:B------:R-:W-:Y:S01]  /*3c00*/  ISETP.GT.U32.AND P0, PT, R45.reuse, R52, PT ;  /* 0x000000342d00720c */ /* 0x040fe20003f04070 */
[----:B------:R-:W-:Y:S01]  /*3c10*/  @!P1 IMAD.MOV R10, RZ, RZ, -R10 ;  /* 0x000000ffff0a9224 */ /* 0x000fe200078e0a0a */
[C---:B------:R-:W-:Y:S01]  /*3c20*/  ISETP.GT.U32.AND P1, PT, R45.reuse, R5, PT ;  /* 0x000000052d00720c */ /* 0x040fe20003f24070 */
[----:B------:R-:W-:Y:S01]  /*3c30*/  IMAD R4, R45, R8, R4 ;  /* 0x000000082d047224 */ /* 0x000fe200078e0204 */
[----:B------:R-:W-:Y:S01]  /*3c40*/  STL [R1+0x214], R29 ;  /* 0x0002141d01007387 */ /* 0x000fe20000100800 */
[--C-:B------:R-:W-:Y:S01]  /*3c50*/  @!P3 IMAD.IADD R54, R54, 0x1, -R45.reuse ;  /* 0x000000013636b824 */ /* 0x100fe200078e0a2d */
[----:B------:R-:W-:Y:S01]  /*3c60*/  ISETP.GE.AND P3, PT, R9, RZ, PT ;  /* 0x000000ff0900720c */ /* 0x000fe20003f66270 */
[----:B------:R-:W-:Y:S01]  /*3c70*/  @!P4 IMAD.IADD R6, R6, 0x1, -R45 ;  /* 0x000000010606c824 */ /* 0x000fe200078e0a2d */
[----:B------:R-:W-:Y:S01]  /*3c80*/  ISETP.GT.U32.AND P4, PT, R45, R4, PT ;  /* 0x000000042d00720c */ /* 0x000fe20003f84070 */
[----:B------:R-:W-:Y:S01]  /*3c90*/  IMAD.HI.U32 R8, R41, R7, RZ ;  /* 0x0000000729087227 */ /* 0x000fe200078e00ff */
[----:B------:R0:W-:Y:S03]  /*3ca0*/  STL [R1+0x1b0], R10 ;  /* 0x0001b00a01007387 */ /* 0x0001e60000100800 */
[----:B------:R-:W-:-:S02]  /*3cb0*/  IMAD.MOV.U32 R9, RZ, RZ, R54 ;  /* 0x000000ffff097224 */ /* 0x000fc400078e0036 */
[--C-:B------:R-:W-:Y:S02]  /*3cc0*/  @!P6 IMAD.IADD R28, R28, 0x1, -R45.reuse ;  /* 0x000000011c1ce824 */ /* 0x100fe400078e0a2d */
[--C-:B------:R-:W-:Y:S01]  /*3cd0*/  @!P0 IMAD.IADD R52, R52, 0x1, -R45.reuse ;  /* 0x0000000134348824 */ /* 0x100fe200078e0a2d */
[----:B------:R-:W-:Y:S01]  /*3ce0*/  ISETP.GE.AND P0, PT, R13, RZ, PT ;  /* 0x000000ff0d00720c */ /* 0x000fe20003f06270 */
[----:B------:R-:W-:Y:S01]  /*3cf0*/  @!P1 IMAD.IADD R5, R5, 0x1, -R45 ;  /* 0x0000000105059824 */ /* 0x000fe200078e0a2d */
[C---:B------:R-:W-:Y:S01]  /*3d00*/  ISETP.GT.U32.AND P6, PT, R45.reuse, R28, PT ;  /* 0x0000001c2d00720c */ /* 0x040fe20003fc4070 */
[----:B------:R-:W-:Y:S01]  /*3d10*/  IMAD.MOV R8, RZ, RZ, -R8 ;  /* 0x000000ffff087224 */ /* 0x000fe200078e0a08 */
[----:B0-----:R-:W-:Y:S01]  /*3d20*/  IABS R10, R17 ;  /* 0x00000011000a7213 */ /* 0x001fe20000000000 */
[----:B------:R-:W-:Y:S01]  /*3d30*/  @!P3 IMAD.MOV R9, RZ, RZ, -R9 ;  /* 0x000000ffff09b224 */ /* 0x000fe200078e0a09 */
[----:B------:R-:W-:Y:S01]  /*3d40*/  ISETP.GE.AND P3, PT, R12, RZ, PT ;  /* 0x000000ff0c00720c */ /* 0x000fe20003f66270 */
[----:B------:R-:W-:Y:S01]  /*3d50*/  @!P4 IMAD.IADD R4, R4, 0x1, -R45 ;  /* 0x000000010404c824 */ /* 0x000fe200078e0a2d */
[C---:B------:R-:W-:Y:S01]  /*3d60*/  ISETP.GT.U32.AND P4, PT, R45.reuse, R5, PT ;  /* 0x000000052d00720c */ /* 0x040fe20003f84070 */
[----:B------:R-:W-:Y:S01]  /*3d70*/  IMAD R7, R45, R8, R7 ;  /* 0x000000082d077224 */ /* 0x000fe200078e0207 */
[----:B------:R0:W-:Y:S01]  /*3d80*/  STL [R1+0x1b4], R9 ;  /* 0x0001b40901007387 */ /* 0x0001e20000100800 */
[----:B------:R-:W-:Y:S01]  /*3d90*/  IMAD.MOV.U32 R12, RZ, RZ, R52 ;  /* 0x000000ffff0c7224 */ /* 0x000fe200078e0034 */
[----:B------:R-:W-:Y:S01]  /*3da0*/  ISETP.GE.AND P1, PT, R15, RZ, PT ;  /* 0x000000ff0f00720c */ /* 0x000fe20003f26270 */
[----:B------:R-:W-:-:S02]  /*3db0*/  IMAD.MOV.U32 R11, RZ, RZ, R6 ;  /* 0x000000ffff0b7224 */ /* 0x000fc400078e0006 */
[----:B------:R-:W-:Y:S01]  /*3dc0*/  @!P5 IMAD.MOV R12, RZ, RZ, -R12 ;  /* 0x000000ffff0cd224 */ /* 0x000fe200078e0a0c */
[C---:B------:R-:W-:Y:S01]  /*3dd0*/  ISETP.GT.U32.AND P5, PT, R45.reuse, R7, PT ;  /* 0x000000072d00720c */ /* 0x040fe20003fa4070 */
[----:B------:R-:W-:Y:S01]  /*3de0*/  @!P2 IMAD.MOV R11, RZ, RZ, -R11 ;  /* 0x000000ffff0ba224 */ /* 0x000fe200078e0a0b */
[----:B------:R-:W-:Y:S01]  /*3df0*/  ISETP.GT.U32.AND P2, PT, R45, R4, PT ;  /* 0x000000042d00720c */ /* 0x000fe20003f44070 */
[--C-:B------:R-:W-:Y:S01]  /*3e00*/  @!P6 IMAD.IADD R28, R28, 0x1, -R45.reuse ;  /* 0x000000011c1ce824 */ /* 0x100fe200078e0a2d */
[----:B0-----:R-:W-:Y:S01]  /*3e10*/  IABS R9, R16 ;  /* 0x0000001000097213 */ /* 0x001fe20000000000 */
[----:B------:R-:W-:Y:S01]  /*3e20*/  @!P4 IMAD.IADD R5, R5, 0x1, -R45 ;  /* 0x000000010505c824 */ /* 0x000fe200078e0a2d */
[----:B------:R0:W-:Y:S01]  /*3e30*/  STL [R1+0x1bc], R11 ;  /* 0x0001bc0b01007387 */ /* 0x0001e20000100800 */
[----:B------:R-:W-:Y:S01]  /*3e40*/  ISETP.GE.AND P6, PT, R14, RZ, PT ;  /* 0x000000ff0e00720c */ /* 0x000fe20003fc6270 */
[----:B------:R-:W-:Y:S01]  /*3e50*/  IMAD.HI.U32 R8, R41, R10, RZ ;  /* 0x0000000a29087227 */ /* 0x000fe200078e00ff */
[----:B------:R-:W-:Y:S01]  /*3e60*/  ISETP.GE.AND P4, PT, R17, RZ, PT ;  /* 0x000000ff1100720c */ /* 0x000fe20003f86270 */
[----:B------:R1:W-:Y:S02]  /*3e70*/  STL [R1+0x1c0], R12 ;  /* 0x0001c00c01007387 */ /* 0x0003e40000100800 */
[----:B------:R-:W-:-:S04]  /*3e80*/  IMAD.HI.U32 R6, R41, R9, RZ ;  /* 0x0000000929067227 */ /* 0x000fc800078e00ff */
[----:B0-----:R-:W-:Y:S02]  /*3e90*/  IMAD.MOV.U32 R11, RZ, RZ, R28 ;  /* 0x000000ffff0b7224 */ /* 0x001fe400078e001c */
[----:B------:R-:W-:Y:S01]  /*3ea0*/  @!P5 IMAD.IADD R7, R7, 0x1, -R45 ;  /* 0x000000010707d824 */ /* 0x000fe200078e0a2d */
[----:B------:R-:W-:Y:S01]  /*3eb0*/  ISETP.GE.AND P5, PT, R19, RZ, PT ;  /* 0x000000ff1300720c */ /* 0x000fe20003fa6270 */
[----:B-1----:R-:W-:Y:S01]  /*3ec0*/  IMAD.MOV.U32 R12, RZ, RZ, R5 ;  /* 0x000000ffff0c7224 */ /* 0x002fe200078e0005 */
[----:B------:R-:W-:Y:S01]  /*3ed0*/  IABS R5, R21 ;  /* 0x0000001500057213 */ /* 0x000fe20000000000 */
[----:B------:R-:W-:Y:S01]  /*3ee0*/  @!P3 IMAD.MOV R11, RZ, RZ, -R11 ;  /* 0x000000ffff0bb224 */ /* 0x000fe200078e0a0b */
[----:B------:R-:W-:Y:S01]  /*3ef0*/  ISETP.GE.AND P3, PT, R16, RZ, PT ;  /* 0x000000ff1000720c */ /* 0x000fe20003f66270 */
[----:B------:R-:W-:Y:S02]  /*3f00*/  IMAD.MOV R6, RZ, RZ, -R6 ;  /* 0x000000ffff067224 */ /* 0x000fe400078e0a06 */
[----:B------:R-:W-:Y:S01]  /*3f10*/  @!P2 IMAD.IADD R4, R4, 0x1, -R45 ;  /* 0x000000010404a824 */ /* 0x000fe200078e0a2d */
[----:B------:R0:W-:Y:S01]  /*3f20*/  STL [R1+0x1c4], R11 ;  /* 0x0001c40b01007387 */ /* 0x0001e20000100800 */
[----:B------:R-:W-:Y:S01]  /*3f30*/  @!P0 IMAD.MOV R12, RZ, RZ, -R12 ;  /* 0x000000ffff0c8224 */ /* 0x000fe200078e0a0c */
[C---:B------:R-:W-:Y:S01]  /*3f40*/  ISETP.GT.U32.AND P0, PT, R45.reuse, R7, PT ;  /* 0x000000072d00720c */ /* 0x040fe20003f04070 */
[C---:B------:R-:W-:Y:S01]  /*3f50*/  IMAD R9, R45.reuse, R6, R9 ;  /* 0x000000062d097224 */ /* 0x040fe200078e0209 */
[----:B------:R-:W-:Y:S01]  /*3f60*/  IABS R6, R20 ;  /* 0x0000001400067213 */ /* 0x000fe20000000000 */
[----:B------:R-:W-:Y:S01]  /*3f70*/  IMAD.MOV.U32 R14, RZ, RZ, R4 ;  /* 0x000000ffff0e7224 */ /* 0x000fe200078e0004 */
[----:B------:R1:W-:Y:S01]  /*3f80*/  STL [R1+0x1c8], R12 ;  /* 0x0001c80c01007387 */ /* 0x0003e20000100800 */
[----:B------:R-:W-:Y:S01]  /*3f90*/  IMAD.MOV R8, RZ, RZ, -R8 ;  /* 0x000000ffff087224 */ /* 0x000fe200078e0a08 */
[----:B------:R-:W-:Y:S01]  /*3fa0*/  IABS R4, R22 ;  /* 0x0000001600047213 */ /* 0x000fe20000000000 */
[----:B------:R-:W-:Y:S01]  /*3fb0*/  @!P6 IMAD.MOV R14, RZ, RZ, -R14 ;  /* 0x000000ffff0ee224 */ /* 0x000fe200078e0a0e */
[----:B0-----:R-:W-:Y:S01]  /*3fc0*/  IABS R11, R18 ;  /* 0x00000012000b7213 */ /* 0x001fe20000000000 */
[C---:B------:R-:W-:Y:S01]  /*3fd0*/  IMAD R10, R45.reuse, R8, R10 ;  /* 0x000000082d0a7224 */ /* 0x040fe200078e020a */
[----:B------:R-:W-:Y:S01]  /*3fe0*/  ISETP.GT.U32.AND P6, PT, R45, R9, PT ;  /* 0x000000092d00720c */ /* 0x000fe20003fc4070 */
[----:B------:R-:W-:Y:S01]  /*3ff0*/  VIADD R29, R0, 0xd0 ;  /* 0x000000d0001d7836 */ /* 0x000fe20000000000 */
[----:B------:R-:W-:Y:S01]  /*4000*/  IABS R8, R19 ;  /* 0x0000001300087213 */ /* 0x000fe20000000000 */
[----:B------:R-:W-:Y:S01]  /*4010*/  IMAD.HI.U32 R13, R41, R11, RZ ;  /* 0x0000000b290d7227 */ /* 0x000fe200078e00ff */
[----:B------:R0:W-:Y:S01]  /*4020*/  STL [R1+0x1cc], R14 ;  /* 0x0001cc0e01007387 */ /* 0x0001e20000100800 */
[----:B------:R-:W-:-:S02]  /*4030*/  ISETP.GE.AND P2, PT, R18, RZ, PT ;  /* 0x000000ff1200720c */ /* 0x000fc40003f46270 */
[----:B------:R-:W-:Y:S02]  /*4040*/  IMAD.MOV R13, RZ, RZ, -R13 ;  /* 0x000000ffff0d7224 */ /* 0x000fe400078e0a0d */
[----:B------:R-:W-:Y:S01]  /*4050*/  @!P0 IMAD.IADD R7, R7, 0x1, -R45 ;  /* 0x0000000107078824 */ /* 0x000fe200078e0a2d */
[C---:B------:R-:W-:Y:S01]  /*4060*/  ISETP.GT.U32.AND P0, PT, R45.reuse, R10, PT ;  /* 0x0000000a2d00720c */ /* 0x040fe20003f04070 */
[----:B------:R-:W-:Y:S02]  /*4070*/  IMAD R11, R45, R13, R11 ;  /* 0x0000000d2d0b7224 */ /* 0x000fe400078e020b */
[----:B------:R-:W-:Y:S02]  /*4080*/  @!P6 IMAD.IADD R9, R9, 0x1, -R45 ;  /* 0x000000010909e824 */ /* 0x000fe400078e0a2d */
[----:B-1----:R-:W-:Y:S01]  /*4090*/  IMAD.HI.U32 R12, R41, R8, RZ ;  /* 0x00000008290c7227 */ /* 0x002fe200078e00ff */
[----:B------:R-:W-:-:S03]  /*40a0*/  ISETP.GT.U32.AND P6, PT, R45, R11, PT ;  /* 0x0000000b2d00720c */ /* 0x000fc60003fc4070 */
[----:B------:R-:W-:Y:S01]  /*40b0*/  IMAD.MOV.U32 R15, RZ, RZ, R7 ;  /* 0x000000ffff0f7224 */ /* 0x000fe200078e0007 */
[----:B------:R-:W-:Y:S01]  /*40c0*/  IABS R7, R25 ;  /* 0x0000001900077213 */ /* 0x000fe20000000000 */
[----:B------:R-:W-:Y:S02]  /*40d0*/  IMAD.MOV R12, RZ, RZ, -R12 ;  /* 0x000000ffff0c7224 */ /* 0x000fe400078e0a0c */
[----:B------:R-:W-:Y:S01]  /*40e0*/  @!P0 IMAD.IADD R10, R10, 0x1, -R45 ;  /* 0x000000010a0a8824 */ /* 0x000fe200078e0a2d */
[----:B------:R-:W-:Y:S01]  /*40f0*/  ISETP.GT.U32.AND P0, PT, R45, R9, PT ;  /* 0x000000092d00720c */ /* 0x000fe20003f04070 */
[----:B0-----:R-:W-:-:S04]  /*4100*/  IMAD.HI.U32 R14, R41, R6, RZ ;  /* 0x00000006290e7227 */ /* 0x001fc800078e00ff */
[----:B------:R-:W-:Y:S02]  /*4110*/  @!P6 IMAD.IADD R11, R11, 0x1, -R45 ;  /* 0x000000010b0be824 */ /* 0x000fe400078e0a2d */
[----:B------:R-:W-:Y:S01]  /*4120*/  @!P1 IMAD.MOV R15, RZ, RZ, -R15 ;  /* 0x000000ffff0f9224 */ /* 0x000fe200078e0a0f */
[C---:B------:R-:W-:Y:S01]  /*4130*/  ISETP.GT.U32.AND P1, PT, R45.reuse, R10, PT ;  /* 0x0000000a2d00720c */ /* 0x040fe20003f24070 */
[C---:B------:R-:W-:Y:S01]  /*4140*/  IMAD R8, R45.reuse, R12, R8 ;  /* 0x0000000c2d087224 */ /* 0x040fe200078e0208 */
[----:B------:R-:W-:Y:S01]  /*4150*/  ISETP.GT.U32.AND P6, PT, R45, R11, PT ;  /* 0x0000000b2d00720c */ /* 0x000fe20003fc4070 */
[C---:B------:R-:W-:Y:S01]  /*4160*/  IMAD.HI.U32 R13, R41.reuse, R5, RZ ;  /* 0x00000005290d7227 */ /* 0x040fe200078e00ff */
[----:B------:R-:W-:Y:S03]  /*4170*/  STL [R1+0x1d0], R15 ;  /* 0x0001d00f01007387 */ /* 0x000fe60000100800 */
[----:B------:R-:W-:-:S04]  /*4180*/  IMAD.HI.U32 R12, R41, R4, RZ ;  /* 0x00000004290c7227 */ /* 0x000fc800078e00ff */
[----:B------:R-:W-:Y:S02]  /*4190*/  IMAD.MOV R14, RZ, RZ, -R14 ;  /* 0x000000ffff0e7224 */ /* 0x000fe400078e0a0e */
[----:B------:R-:W-:Y:S01]  /*41a0*/  @!P0 IMAD.IADD R9, R9, 0x1, -R45 ;  /* 0x0000000109098824 */ /* 0x000fe200078e0a2d */
[C---:B------:R-:W-:Y:S01]  /*41b0*/  ISETP.GT.U32.AND P0, PT, R45.reuse, R8, PT ;  /* 0x000000082d00720c */ /* 0x040fe20003f04070 */
[----:B------:R-:W-:Y:S02]  /*41c0*/  IMAD.MOV R13, RZ, RZ, -R13 ;  /* 0x000000ffff0d7224 */ /* 0x000fe400078e0a0d */
[----:B------:R-:W-:Y:S02]  /*41d0*/  IMAD.MOV R12, RZ, RZ, -R12 ;  /* 0x000000ffff0c7224 */ /* 0x000fe400078e0a0c */
[----:B------:R-:W-:Y:S02]  /*41e0*/  IMAD R6, R45, R14, R6 ;  /* 0x0000000e2d067224 */ /* 0x000fe400078e0206 */
[----:B------:R-:W-:-:S02]  /*41f0*/  IMAD.MOV.U32 R16, RZ, RZ, R9 ;  /* 0x000000ffff107224 */ /* 0x000fc400078e0009 */
[C---:B------:R-:W-:Y:S01]  /*4200*/  IMAD R5, R45.reuse, R13, R5 ;  /* 0x0000000d2d057224 */ /* 0x040fe200078e0205 */
[----:B------:R-:W-:Y:S01]  /*4210*/  IABS R13, R23 ;  /* 0x00000017000d7213 */ /* 0x000fe20000000000 */
[C---:B------:R-:W-:Y:S01]  /*4220*/  IMAD R4, R45.reuse, R12, R4 ;  /* 0x0000000c2d047224 */ /* 0x040fe200078e0204 */
[----:B------:R-:W-:Y:S01]  /*4230*/  IABS R12, R24 ;  /* 0x00000018000c7213 */ /* 0x000fe20000000000 */
[----:B------:R-:W-:Y:S01]  /*4240*/  @!P3 IMAD.MOV R16, RZ, RZ, -R16 ;  /* 0x000000ffff10b224 */ /* 0x000fe200078e0a10 */
[C---:B------:R-:W-:Y:S01]  /*4250*/  ISETP.GT.U32.AND P3, PT, R45.reuse, R6, PT ;  /* 0x000000062d00720c */ /* 0x040fe20003f64070 */
[--C-:B------:R-:W-:Y:S01]  /*4260*/  @!P1 IMAD.IADD R10, R10, 0x1, -R45.reuse ;  /* 0x000000010a0a9824 */ /* 0x100fe200078e0a2d */
[----:B------:R-:W-:Y:S01]  /*4270*/  ISETP.GT.U32.AND P1, PT, R45, R5, PT ;  /* 0x000000052d00720c */ /* 0x000fe20003f24070 */
[----:B------:R-:W-:Y:S01]  /*4280*/  @!P6 IMAD.IADD R11, R11, 0x1, -R45 ;  /* 0x000000010b0be824 */ /* 0x000fe200078e0a2d */
[----:B------:R-:W-:Y:S01]  /*4290*/  ISETP.GT.U32.AND P6, PT, R45, R4, PT ;  /* 0x000000042d00720c */ /* 0x000fe20003fc4070 */
[----:B------:R-:W-:Y:S01]  /*42a0*/  IMAD.HI.U32 R9, R41, R13, RZ ;  /* 0x0000000d29097227 */ /* 0x000fe200078e00ff */
[----:B------:R0:W-:Y:S03]  /*42b0*/  STL [R1+0x1d4], R16 ;  /* 0x0001d41001007387 */ /* 0x0001e60000100800 */
[----:B------:R-:W-:-:S02]  /*42c0*/  IMAD.MOV R9, RZ, RZ, -R9 ;  /* 0x000000ffff097224 */ /* 0x000fc400078e0a09 */
[----:B------:R-:W-:Y:S01]  /*42d0*/  @!P0 IMAD.IADD R8, R8, 0x1, -R45 ;  /* 0x0000000108088824 */ /* 0x000fe200078e0a2d */
[----:B------:R-:W-:Y:S01]  /*42e0*/  ISETP.GE.AND P0, PT, R20, RZ, PT ;  /* 0x000000ff1400720c */ /* 0x000fe20003f06270 */
[C---:B------:R-:W-:Y:S02]  /*42f0*/  IMAD R9, R45.reuse, R9, R13 ;  /* 0x000000092d097224 */ /* 0x040fe400078e020d */
[----:B------:R-:W-:Y:S01]  /*4300*/  @!P3 IMAD.IADD R6, R6, 0x1, -R45 ;  /* 0x000000010606b824 */ /* 0x000fe200078e0a2d */
[----:B------:R-:W-:Y:S01]  /*4310*/  ISETP.GT.U32.AND P3, PT, R45, R8, PT ;  /* 0x000000082d00720c */ /* 0x000fe20003f64070 */
[----:B------:R-:W-:Y:S01]  /*4320*/  IMAD.MOV.U32 R13, RZ, RZ, R11 ;  /* 0x000000ffff0d7224 */ /* 0x000fe200078e000b */
[----:B------:R-:W-:Y:S01]  /*4330*/  IABS R11, R26 ;  /* 0x0000001a000b7213 */ /* 0x000fe20000000000 */
[----:B0-----:R-:W-:Y:S01]  /*4340*/  IMAD.MOV.U32 R16, RZ, RZ, R10 ;  /* 0x000000ffff107224 */ /* 0x001fe200078e000a */
[----:B------:R-:W-:Y:S01]  /*4350*/  IABS R10, R27 ;  /* 0x0000001b000a7213 */ /* 0x000fe20000000000 */
[--C-:B------:R-:W-:Y:S01]  /*4360*/  @!P1 IMAD.IADD R5, R5, 0x1, -R45.reuse ;  /* 0x0000000105059824 */ /* 0x100fe200078e0a2d */
[----:B------:R-:W-:Y:S01]  /*4370*/  ISETP.GT.U32.AND P1, PT, R45, R6, PT ;  /* 0x000000062d00720c */ /* 0x000fe20003f24070 */
[----:B------:R-:W-:-:S02]  /*4380*/  @!P6 IMAD.IADD R4, R4, 0x1, -R45 ;  /* 0x000000010404e824 */ /* 0x000fc400078e0a2d */
[----:B------:R-:W-:Y:S01]  /*4390*/  @!P2 IMAD.MOV R13, RZ, RZ, -R13 ;  /* 0x000000ffff0da224 */ /* 0x000fe200078e0a0d */
[----:B------:R-:W-:Y:S01]  /*43a0*/  ISETP.GT.U32.AND P2, PT, R45, R9, PT ;  /* 0x000000092d00720c */ /* 0x000fe20003f44070 */
[----:B------:R-:W-:Y:S01]  /*43b0*/  IMAD.HI.U32 R15, R41, R12, RZ ;  /* 0x0000000c290f7227 */ /* 0x000fe200078e00ff */
[----:B------:R-:W-:-:S03]  /*43c0*/  ISETP.GT.U32.AND P6, PT, R45, R5, PT ;  /* 0x000000052d00720c */ /* 0x000fc60003fc4070 */
[----:B------:R-:W-:Y:S01]  /*43d0*/  @!P4 IMAD.MOV R16, RZ, RZ, -R16 ;  /* 0x000000ffff10c224 */ /* 0x000fe200078e0a10 */
[----:B------:R-:W-:Y:S01]  /*43e0*/  ISETP.GT.U32.AND P4, PT, R45, R4, PT ;  /* 0x000000042d00720c */ /* 0x000fe20003f84070 */
[----:B------:R-:W-:Y:S02]  /*43f0*/  IMAD.MOV R15, RZ, RZ, -R15 ;  /* 0x000000ffff0f7224 */ /* 0x000fe400078e0a0f */
[----:B------:R-:W-:Y:S01]  /*4400*/  IMAD.HI.U32 R14, R41, R7, RZ ;  /* 0x00000007290e7227 */ /* 0x000fe200078e00ff */
[----:B------:R0:W-:Y:S03]  /*4410*/  STL [R1+0x1d8], R16 ;  /* 0x0001d81001007387 */ /* 0x0001e60000100800 */
[----:B------:R-:W-:Y:S01]  /*4420*/  IMAD R12, R45, R15, R12 ;  /* 0x0000000f2d0c7224 */ /* 0x000fe200078e020c */
[----:B------:R1:W-:Y:S01]  /*4430*/  STL [R1+0x1dc], R13 ;  /* 0x0001dc0d01007387 */ /* 0x0003e20000100800 */
[----:B------:R-:W-:-:S02]  /*4440*/  @!P3 IMAD.IADD R8, R8, 0x1, -R45 ;  /* 0x000000010808b824 */ /* 0x000fc400078e0a2d */
[----:B------:R-:W-:Y:S01]  /*4450*/  IMAD.MOV R14, RZ, RZ, -R14 ;  /* 0x000000ffff0e7224 */ /* 0x000fe200078e0a0e */
[----:B------:R-:W-:Y:S01]  /*4460*/  ISETP.GT.U32.AND P3, PT, R45, R12, PT ;  /* 0x0000000c2d00720c */ /* 0x000fe20003f64070 */
[--C-:B------:R-:W-:Y:S01]  /*4470*/  @!P1 IMAD.IADD R6, R6, 0x1, -R45.reuse ;  /* 0x0000000106069824 */ /* 0x100fe200078e0a2d */
[----:B------:R-:W-:Y:S01]  /*4480*/  ISETP.GE.AND P1, PT, R21, RZ, PT ;  /* 0x000000ff1500720c */ /* 0x000fe20003f26270 */
[----:B------:R-:W-:Y:S01]  /*4490*/  @!P2 IMAD.IADD R9, R9, 0x1, -R45 ;  /* 0x000000010909a824 */ /* 0x000fe200078e0a2d */
[----:B------:R-:W-:Y:S01]  /*44a0*/  ISETP.GE.AND P2, PT, R23, RZ, PT ;  /* 0x000000ff1700720c */ /* 0x000fe20003f46270 */
[----:B0-----:R-:W-:Y:S01]  /*44b0*/  IMAD.MOV.U32 R16, RZ, RZ, R8 ;  /* 0x000000ffff107224 */ /* 0x001fe200078e0008 */
[----:B------:R-:W-:Y:S01]  /*44c0*/  IABS R8, R32 ;  /* 0x0000002000087213 */ /* 0x000fe20000000000 */
[----:B-1----:R-:W-:-:S04]  /*44d0*/  IMAD.HI.U32 R13, R41, R11, RZ ;  /* 0x0000000b290d7227 */ /* 0x002fc800078e00ff */
[C---:B------:R-:W-:Y:S02]  /*44e0*/  IMAD R7, R45.reuse, R14, R7 ;  /* 0x0000000e2d077224 */ /* 0x040fe400078e0207 */
[--C-:B------:R-:W-:Y:S01]  /*44f0*/  @!P4 IMAD.IADD R4, R4, 0x1, -R45.reuse ;  /* 0x000000010404c824 */ /* 0x100fe200078e0a2d */
[----:B------:R-:W-:Y:S01]  /*4500*/  ISETP.GE.AND P4, PT, R22, RZ, PT ;  /* 0x000000ff1600720c */ /* 0x000fe20003f86270 */
[----:B------:R-:W-:Y:S01]  /*4510*/  @!P5 IMAD.MOV R16, RZ, RZ, -R16 ;  /* 0x000000ffff10d224 */ /* 0x000fe200078e0a10 */
[----:B------:R-:W-:Y:S01]  /*4520*/  ISETP.GT.U32.AND P5, PT, R45, R9, PT ;  /* 0x000000092d00720c */ /* 0x000fe20003fa4070 */
[----:B------:R-:W-:Y:S01]  /*4530*/  @!P6 IMAD.IADD R5, R5, 0x1, -R45 ;  /* 0x000000010505e824 */ /* 0x000fe200078e0a2d */
[----:B------:R-:W-:Y:S01]  /*4540*/  ISETP.GT.U32.AND P6, PT, R45, R7, PT ;  /* 0x000000072d00720c */ /* 0x000fe20003fc4070 */
[----:B------:R-:W-:Y:S01]  /*4550*/  IMAD.MOV R13, RZ, RZ, -R13 ;  /* 0x000000ffff0d7224 */ /* 0x000fe200078e0a0d */
[----:B------:R-:W-:Y:S01]  /*4560*/  STL [R1+0x1e8], R16 ;  /* 0x0001e81001007387 */ /* 0x000fe20000100800 */
[----:B------:R-:W-:-:S04]  /*4570*/  IMAD.HI.U32 R14, R41, R10, RZ ;  /* 0x0000000a290e7227 */ /* 0x000fc800078e00ff */
[----:B------:R-:W-:Y:S02]  /*4580*/  IMAD.MOV.U32 R15, RZ, RZ, R6 ;  /* 0x000000ffff0f7224 */ /* 0x000fe400078e0006 */
[C---:B------:R-:W-:Y:S02]  /*4590*/  IMAD R11, R45.reuse, R13, R11 ;  /* 0x0000000d2d0b7224 */ /* 0x040fe400078e020b */
[----:B------:R-:W-:Y:S02]  /*45a0*/  IMAD.MOV R14, RZ, RZ, -R14 ;  /* 0x000000ffff0e7224 */ /* 0x000fe400078e0a0e */
[----:B------:R-:W-:Y:S01]  /*45b0*/  IMAD.MOV.U32 R6, RZ, RZ, R5 ;  /* 0x000000ffff067224 */ /* 0x000fe200078e0005 */
[----:B------:R-:W-:Y:S01]  /*45c0*/  IABS R5, R30 ;  /* 0x0000001e00057213 */ /* 0x000fe20000000000 */
[----:B------:R-:W-:Y:S01]  /*45d0*/  @!P3 IMAD.IADD R12, R12, 0x1, -R45 ;  /* 0x000000010c0cb824 */ /* 0x000fe200078e0a2d */
[----:B------:R-:W-:Y:S01]  /*45e0*/  ISETP.GE.AND P3, PT, R24, RZ, PT ;  /* 0x000000ff1800720c */ /* 0x000fe20003f66270 */
[----:B------:R-:W-:Y:S01]  /*45f0*/  @!P1 IMAD.MOV R6, RZ, RZ, -R6 ;  /* 0x000000ffff069224 */ /* 0x000fe200078e0a06 */
[C---:B------:R-:W-:Y:S01]  /*4600*/  ISETP.GT.U32.AND P1, PT, R45.reuse, R11, PT ;  /* 0x0000000b2d00720c */ /* 0x040fe20003f24070 */
[----:B------:R-:W-:-:S02]  /*4610*/  IMAD R10, R45, R14, R10 ;  /* 0x0000000e2d0a7224 */ /* 0x000fc400078e020a */
[----:B------:R-:W-:Y:S01]  /*4620*/  @!P0 IMAD.MOV R15, RZ, RZ, -R15 ;  /* 0x000000ffff0f8224 */ /* 0x000fe200078e0a0f */
[----:B------:R-:W-:Y:S01]  /*4630*/  ISETP.GT.U32.AND P0, PT, R45, R12, PT ;  /* 0x0000000c2d00720c */ /* 0x000fe20003f04070 */
[----:B------:R-:W-:Y:S01]  /*4640*/  @!P4 IMAD.MOV R4, RZ, RZ, -R4 ;  /* 0x000000ffff04c224 */ /* 0x000fe200078e0a04 */
[----:B------:R-:W-:Y:S01]  /*4650*/  ISETP.GE.AND P4, PT, R25, RZ, PT ;  /* 0x000000ff1900720c */ /* 0x000fe20003f86270 */
[--C-:B------:R-:W-:Y:S01]  /*4660*/  @!P5 IMAD.IADD R9, R9, 0x1, -R45.reuse ;  /* 0x000000010909d824 */ /* 0x100fe200078e0a2d */
[----:B------:R-:W-:Y:S01]  /*4670*/  ISETP.GT.U32.AND P5, PT, R45, R10, PT ;  /* 0x0000000a2d00720c */ /* 0x000fe20003fa4070 */
[----:B------:R-:W-:Y:S01]  /*4680*/  STL [R1+0x1f0], R15 ;  /* 0x0001f00f01007387 */ /* 0x000fe20000100800 */
[----:B------:R-:W-:Y:S02]  /*4690*/  @!P6 IMAD.IADD R7, R7, 0x1, -R45 ;  /* 0x000000010707e824 */ /* 0x000fe400078e0a2d */
[----:B------:R-:W-:Y:S01]  /*46a0*/  IMAD.MOV.U32 R13, RZ, RZ, R9 ;  /* 0x000000ffff0d7224 */ /* 0x000fe200078e0009 */
[----:B------:R0:W-:Y:S01]  /*46b0*/  STL [R1+0x1f4], R6 ;  /* 0x0001f40601007387 */ /* 0x0001e20000100800 */
[----:B------:R-:W-:Y:S01]  /*46c0*/  @!P1 IMAD.IADD R11, R11, 0x1, -R45 ;  /* 0x000000010b0b9824 */ /* 0x000fe200078e0a2d */
[----:B------:R-:W-:Y:S01]  /*46d0*/  ISETP.GT.U32.AND P6, PT, R45, R7, PT ;  /* 0x000000072d00720c */ /* 0x000fe20003fc4070 */
[----:B------:R-:W-:Y:S01]  /*46e0*/  @!P2 IMAD.MOV R13, RZ, RZ, -R13 ;  /* 0x000000ffff0da224 */ /* 0x000fe200078e0a0d */
[----:B------:R1:W-:Y:S01]  /*46f0*/  STL [R1+0x1f8], R4 ;  /* 0x0001f80401007387 */ /* 0x0003e20000100800 */
[----:B------:R-:W-:Y:S01]  /*4700*/  @!P0 IMAD.IADD R12, R12, 0x1, -R45 ;  /* 0x000000010c0c8824 */ /* 0x000fe200078e0a2d */
[----:B------:R-:W-:Y:S01]  /*4710*/  ISETP.GE.AND P0, PT, R26, RZ, PT ;  /* 0x000000ff1a00720c */ /* 0x000fe20003f06270 */
[----:B------:R-:W-:Y:S01]  /*4720*/  IMAD.HI.U32 R9, R41, R8, RZ ;  /* 0x0000000829097227 */ /* 0x000fe200078e00ff */
[----:B------:R-:W-:Y:S01]  /*4730*/  STL [R1+0x1fc], R13 ;  /* 0x0001fc0d01007387 */ /* 0x000fe20000100800 */
[----:B------:R-:W-:-:S02]  /*4740*/  ISETP.GE.AND P1, PT, R30, RZ, PT ;  /* 0x000000ff1e00720c */ /* 0x000fc40003f26270 */
[--C-:B------:R-:W-:Y:S01]  /*4750*/  @!P5 IMAD.IADD R10, R10, 0x1, -R45.reuse ;  /* 0x000000010a0ad824 */ /* 0x100fe200078e0a2d */
[----:B------:R-:W-:Y:S01]  /*4760*/  ISETP.GT.U32.AND P5, PT, R45, R11, PT ;  /* 0x0000000b2d00720c */ /* 0x000fe20003fa4070 */
[----:B------:R-:W-:Y:S01]  /*4770*/  @!P3 IMAD.MOV R12, RZ, RZ, -R12 ;  /* 0x000000ffff0cb224 */ /* 0x000fe200078e0a0c */
[----:B0-----:R-:W-:Y:S01]  /*4780*/  IABS R6, R31 ;  /* 0x0000001f00067213 */ /* 0x001fe20000000000 */
[----:B-1----:R-:W-:Y:S01]  /*4790*/  IMAD.HI.U32 R4, R41, R5, RZ ;  /* 0x0000000529047227 */ /* 0x002fe200078e00ff */
[----:B------:R-:W-:Y:S02]  /*47a0*/  ISETP.GT.U32.AND P2, PT, R45, R10, PT ;  /* 0x0000000a2d00720c */ /* 0x000fe40003f44070 */
[----:B------:R0:W-:Y:S01]  /*47b0*/  STL [R1+0x204], R12 ;  /* 0x0002040c01007387 */ /* 0x0001e20000100800 */
[----:B------:R-:W-:Y:S02]  /*47c0*/  IMAD.MOV R4, RZ, RZ, -R4 ;  /* 0x000000ffff047224 */ /* 0x000fe400078e0a04 */
[----:B------:R-:W-:Y:S01]  /*47d0*/  @!P6 IMAD.IADD R7, R7, 0x1, -R45 ;  /* 0x000000010707e824 */ /* 0x000fe200078e0a2d */
[----:B------:R-:W-:Y:S01]  /*47e0*/  ISETP.GE.AND P6, PT, R27, RZ, PT ;  /* 0x000000ff1b00720c */ /* 0x000fe20003fc6270 */
[----:B------:R-:W-:-:S02]  /*47f0*/  IMAD R5, R45, R4, R5 ;  /* 0x000000042d057224 */ /* 0x000fc400078e0205 */
[----:B------:R-:W-:Y:S01]  /*4800*/  @!P4 IMAD.MOV R7, RZ, RZ, -R7 ;  /* 0x000000ffff07c224 */ /* 0x000fe200078e0a07 */
[----:B------:R-:W-:Y:S01]  /*4810*/  ISETP.GE.AND P4, PT, R31, RZ, PT ;  /* 0x000000ff1f00720c */ /* 0x000fe20003f86270 */
[--C-:B------:R-:W-:Y:S01]  /*4820*/  @!P5 IMAD.IADD R11, R11, 0x1, -R45.reuse ;  /* 0x000000010b0bd824 */ /* 0x100fe200078e0a2d */
[----:B------:R-:W-:Y:S01]  /*4830*/  ISETP.GT.U32.AND P3, PT, R45, R5, PT ;  /* 0x000000052d00720c */ /* 0x000fe20003f64070 */
[----:B------:R-:W-:Y:S01]  /*4840*/  IMAD.HI.U32 R4, R41, R6, RZ ;  /* 0x0000000629047227 */ /* 0x000fe200078e00ff */
[----:B------:R1:W-:Y:S01]  /*4850*/  STL [R1+0x208], R7 ;  /* 0x0002080701007387 */ /* 0x0003e20000100800 */
[----:B0-----:R-:W-:Y:S02]  /*4860*/  IABS R12, R34 ;  /* 0x00000022000c7213 */ /* 0x001fe40000000000 */
[----:B------:R-:W-:Y:S01]  /*4870*/  IMAD.MOV R4, RZ, RZ, -R4 ;  /* 0x000000ffff047224 */ /* 0x000fe200078e0a04 */
[----:B------:R-:W-:Y:S01]  /*4880*/  ISETP.GE.AND P5, PT, R32, RZ, PT ;  /* 0x000000ff2000720c */ /* 0x000fe20003fa6270 */
[----:B------:R-:W-:Y:S01]  /*4890*/  @!P2 IMAD.IADD R10, R10, 0x1, -R45 ;  /* 0x000000010a0aa824 */ /* 0x000fe200078e0a2d */
[----:B------:R-:W-:Y:S01]  /*48a0*/  ISETP.GE.AND P2, PT, R33, RZ, PT ;  /* 0x000000ff2100720c */ /* 0x000fe20003f46270 */
[----:B------:R-:W-:Y:S01]  /*48b0*/  IMAD R6, R45, R4, R6 ;  /* 0x000000042d067224 */ /* 0x000fe200078e0206 */
[----:B------:R-:W-:Y:S01]  /*48c0*/  IABS R4, R37 ;  /* 0x0000002500047213 */ /* 0x000fe20000000000 */
[----:B------:R-:W-:-:S02]  /*48d0*/  IMAD.MOV.U32 R14, RZ, RZ, R10 ;  /* 0x000000ffff0e7224 */ /* 0x000fc400078e000a */
[----:B-1----:R-:W-:Y:S01]  /*48e0*/  IMAD.MOV.U32 R7, RZ, RZ, R11 ;  /* 0x000000ffff077224 */ /* 0x002fe200078e000b */
[----:B------:R-:W-:Y:S01]  /*48f0*/  IABS R11, R33 ;  /* 0x00000021000b7213 */ /* 0x000fe20000000000 */
[----:B------:R-:W-:Y:S01]  /*4900*/  @!P3 IMAD.IADD R5, R5, 0x1, -R45 ;  /* 0x000000010505b824 */ /* 0x000fe200078e0a2d */
[----:B------:R-:W-:Y:S01]  /*4910*/  ISETP.GE.AND P3, PT, R34, RZ, PT ;  /* 0x000000ff2200720c */ /* 0x000fe20003f66270 */
[----:B------:R-:W-:Y:S02]  /*4920*/  @!P0 IMAD.MOV R7, RZ, RZ, -R7 ;  /* 0x000000ffff078224 */ /* 0x000fe400078e0a07 */
[----:B------:R-:W-:Y:S01]  /*4930*/  IMAD.MOV R9, RZ, RZ, -R9 ;  /* 0x000000ffff097224 */ /* 0x000fe200078e0a09 */
[C---:B------:R-:W-:Y:S01]  /*4940*/  ISETP.GT.U32.AND P0, PT, R45.reuse, R5, PT ;  /* 0x000000052d00720c */ /* 0x040fe20003f04070 */
[----:B------:R-:W-:Y:S01]  /*4950*/  @!P6 IMAD.MOV R14, RZ, RZ, -R14 ;  /* 0x000000ffff0ee224 */ /* 0x000fe200078e0a0e */
[C---:B------:R-:W-:Y:S01]  /*4960*/  ISETP.GT.U32.AND P6, PT, R45.reuse, R6, PT ;  /* 0x000000062d00720c */ /* 0x040fe20003fc4070 */
[----:B------:R-:W-:Y:S01]  /*4970*/  IMAD R8, R45, R9, R8 ;  /* 0x000000092d087224 */ /* 0x000fe200078e0208 */
[----:B------:R-:W-:Y:S01]  /*4980*/  IABS R9, R35 ;  /* 0x0000002300097213 */ /* 0x000fe20000000000 */
[C---:B------:R-:W-:Y:S01]  /*4990*/  IMAD.HI.U32 R13, R41.reuse, R11, RZ ;  /* 0x0000000b290d7227 */ /* 0x040fe200078e00ff */
[----:B------:R0:W-:Y:S03]  /*49a0*/  STL [R1+0x20c], R7 ;  /* 0x00020c0701007387 */ /* 0x0001e60000100800 */
[----:B------:R-:W-:Y:S01]  /*49b0*/  IMAD.MOV R13, RZ, RZ, -R13 ;  /* 0x000000ffff0d7224 */ /* 0x000fe200078e0a0d */
[----:B------:R1:W-:Y:S01]  /*49c0*/  STL [R1+0x210], R14 ;  /* 0x0002100e01007387 */ /* 0x0003e20000100800 */
[----:B------:R-:W-:-:S04]  /*49d0*/  IMAD.HI.U32 R10, R41, R12, RZ ;  /* 0x0000000c290a7227 */ /* 0x000fc800078e00ff */
[----:B------:R-:W-:Y:S01]  /*49e0*/  @!P0 IMAD.IADD R5, R5, 0x1, -R45 ;  /* 0x0000000105058824 */ /* 0x000fe200078e0a2d */
[C---:B------:R-:W-:Y:S01]  /*49f0*/  ISETP.GT.U32.AND P0, PT, R45.reuse, R8, PT ;  /* 0x000000082d00720c */ /* 0x040fe20003f04070 */
[C---:B------:R-:W-:Y:S01]  /*4a00*/  IMAD R11, R45.reuse, R13, R11 ;  /* 0x0000000d2d0b7224 */ /* 0x040fe200078e020b */
[----:B0-----:R-:W-:Y:S01]  /*4a10*/  IABS R7, R36 ;  /* 0x0000002400077213 */ /* 0x001fe20000000000 */
[----:B------:R-:W-:Y:S02]  /*4a20*/  @!P6 IMAD.IADD R6, R6, 0x1, -R45 ;  /* 0x000000010606e824 */ /* 0x000fe400078e0a2d */
[----:B------:R-:W-:Y:S01]  /*4a30*/  IMAD.MOV.U32 R15, RZ, RZ, R5 ;  /* 0x000000ffff0f7224 */ /* 0x000fe200078e0005 */
[----:B------:R-:W-:Y:S01]  /*4a40*/  ISETP.GT.U32.AND P6, PT, R45, R11, PT ;  /* 0x0000000b2d00720c */ /* 0x000fe20003fc4070 */
[----:B------:R-:W-:Y:S01]  /*4a50*/  IMAD.MOV R10, RZ, RZ, -R10 ;  /* 0x000000ffff0a7224 */ /* 0x000fe200078e0a0a */
[----:B------:R-:W-:Y:S01]  /*4a60*/  IABS R5, R40 ;  /* 0x0000002800057213 */ /* 0x000fe20000000000 */
[----:B-1----:R-:W-:-:S04]  /*4a70*/  IMAD.HI.U32 R14, R41, R9, RZ ;  /* 0x00000009290e7227 */ /* 0x002fc800078e00ff */
[----:B------:R-:W-:Y:S01]  /*4a80*/  @!P0 IMAD.IADD R8, R8, 0x1, -R45 ;  /* 0x0000000108088824 */ /* 0x000fe200078e0a2d */
[C---:B------:R-:W-:Y:S01]  /*4a90*/  ISETP.GT.U32.AND P0, PT, R45.reuse, R6, PT ;  /* 0x000000062d00720c */ /* 0x040fe20003f04070 */
[----:B------:R-:W-:Y:S02]  /*4aa0*/  @!P1 IMAD.MOV R15, RZ, RZ, -R15 ;  /* 0x000000ffff0f9224 */ /* 0x000fe400078e0a0f */
[C---:B------:R-:W-:Y:S01]  /*4ab0*/  IMAD R10, R45.reuse, R10, R12 ;  /* 0x0000000a2d0a7224 */ /* 0x040fe200078e020c */
[----:B------:R-:W-:Y:S01]  /*4ac0*/  ISETP.GT.U32.AND P1, PT, R45, R8, PT ;  /* 0x000000082d00720c */ /* 0x000fe20003f24070 */
[----:B------:R-:W-:Y:S01]  /*4ad0*/  @!P6 IMAD.IADD R11, R11, 0x1, -R45 ;  /* 0x000000010b0be824 */ /* 0x000fe200078e0a2d */
[----:B------:R-:W-:Y:S01]  /*4ae0*/  STL [R1+0x1ac], R15 ;  /* 0x0001ac0f01007387 */ /* 0x000fe20000100800 */
[----:B------:R-:W-:-:S03]  /*4af0*/  IMAD.HI.U32 R13, R41, R7, RZ ;  /* 0x00000007290d7227 */ /* 0x000fc600078e00ff */
[----:B------:R-:W-:Y:S01]  /*4b00*/  ISETP.GT.U32.AND P6, PT, R45, R11, PT ;  /* 0x0000000b2d00720c */ /* 0x000fe20003fc4070 */
        /* <DEDUP_REMOVED lines=23> */
[----:B------:R-:W-:Y:S02]  /*4c80*/  IMAD R6, R45, R6, R13 ;  /* 0x000000062d067224 */ /* 0x000fe400078e020d */
        /* <DEDUP_REMOVED lines=14> */
[C---:B------:R-:W-:Y:S01]  /*4d70*/  ISETP.GT.U32.AND P5, PT, R45.reuse, R4, PT ;  /* 0x000000042d00720c */ /* 0x040fe20003fa4070 */
[----:B------:R-:W-:Y:S02]  /*4d80*/  IMAD.MOV R15, RZ, RZ, -R15 ;  /* 0x000000ffff0f7224 */ /* 0x000fe400078e0a0f */
[--C-:B------:R-:W-:Y:S01]  /*4d90*/  @!P4 IMAD.IADD R10, R10, 0x1, -R45.reuse ;  /* 0x000000010a0ac824 */ /* 0x100fe200078e0a2d */
[----:B------:R0:W-:Y:S01]  /*4da0*/  STL [R1+0x180], R16 ;  /* 0x0001801001007387 */ /* 0x0001e20000100800 */
[----:B------:R-:W-:Y:S02]  /*4db0*/  IMAD R12, R45, R15, R12 ;  /* 0x0000000f2d0c7224 */ /* 0x000fe400078e020c */
[----:B------:R-:W-:Y:S01]  /*4dc0*/  IMAD.HI.U32 R14, R41, R5, RZ ;  /* 0x00000005290e7227 */ /* 0x000fe200078e00ff */
[----:B------:R1:W-:Y:S02]  /*4dd0*/  STL [R1+0x178], R13 ;  /* 0x0001780d01007387 */ /* 0x0003e40000100800 */
[----:B------:R-:W-:Y:S01]  /*4de0*/  ISETP.GT.U32.AND P4, PT, R45, R12, PT ;  /* 0x0000000c2d00720c */ /* 0x000fe20003f84070 */
[--C-:B------:R-:W-:Y:S01]  /*4df0*/  @!P1 IMAD.IADD R9, R9, 0x1, -R45.reuse ;  /* 0x0000000109099824 */ /* 0x100fe200078e0a2d */
[----:B------:R-:W-:Y:S01]  /*4e00*/  ISETP.GE.AND P1, PT, R36, RZ, PT ;  /* 0x000000ff2400720c */ /* 0x000fe20003f26270 */
[----:B------:R-:W-:Y:S01]  /*4e10*/  @!P2 IMAD.IADD R6, R6, 0x1, -R45 ;  /* 0x000000010606a824 */ /* 0x000fe200078e0a2d */
[----:B------:R-:W-:Y:S01]  /*4e20*/  ISETP.GE.AND P2, PT, R38, RZ, PT ;  /* 0x000000ff2600720c */ /* 0x000fe20003f46270 */
[----:B0-----:R-:W-:Y:S01]  /*4e30*/  IMAD.MOV.U32 R16, RZ, RZ, R10 ;  /* 0x000000ffff107224 */ /* 0x001fe200078e000a */
[----:B------:R-:W-:Y:S01]  /*4e40*/  IABS R10, R47 ;  /* 0x0000002f000a7213 */ /* 0x000fe20000000000 */
[----:B------:R-:W-:-:S02]  /*4e50*/  IMAD.MOV R14, RZ, RZ, -R14 ;  /* 0x000000ffff0e7224 */ /* 0x000fc400078e0a0e */
[----:B-1----:R-:W-:-:S04]  /*4e60*/  IMAD.HI.U32 R13, R41, R11, RZ ;  /* 0x0000000b290d7227 */ /* 0x002fc800078e00ff */
[----:B------:R-:W-:Y:S01]  /*4e70*/  @!P5 IMAD.IADD R4, R4, 0x1, -R45 ;  /* 0x000000010404d824 */ /* 0x000fe200078e0a2d */
[----:B------:R-:W-:Y:S01]  /*4e80*/  ISETP.GE.AND P5, PT, R37, RZ, PT ;  /* 0x000000ff2500720c */ /* 0x000fe20003fa6270 */
[----:B------:R-:W-:Y:S01]  /*4e90*/  @!P3 IMAD.MOV R16, RZ, RZ, -R16 ;  /* 0x000000ffff10b224 */ /* 0x000fe200078e0a10 */
[C---:B------:R-:W-:Y:S01]  /*4ea0*/  ISETP.GT.U32.AND P3, PT, R45.reuse, R6, PT ;  /* 0x000000062d00720c */ /* 0x040fe20003f64070 */
[----:B------:R-:W-:Y:S02]  /*4eb0*/  IMAD R5, R45, R14, R5 ;  /* 0x0000000e2d057224 */ /* 0x000fe400078e0205 */
[----:B------:R-:W-:Y:S01]  /*4ec0*/  @!P6 IMAD.IADD R7, R7, 0x1, -R45 ;  /* 0x000000010707e824 */ /* 0x000fe200078e0a2d */
[----:B------:R-:W-:Y:S01]  /*4ed0*/  STL [R1+0x16c], R16 ;  /* 0x00016c1001007387 */ /* 0x000fe20000100800 */
[----:B------:R-:W-:Y:S01]  /*4ee0*/  IMAD.MOV R13, RZ, RZ, -R13 ;  /* 0x000000ffff0d7224 */ /* 0x000fe200078e0a0d */
[----:B------:R-:W-:Y:S01]  /*4ef0*/  ISETP.GT.U32.AND P6, PT, R45, R5, PT ;  /* 0x000000052d00720c */ /* 0x000fe20003fc4070 */
[----:B------:R-:W-:-:S04]  /*4f00*/  IMAD.HI.U32 R14, R41, R8, RZ ;  /* 0x00000008290e7227 */ /* 0x000fc800078e00ff */
[----:B------:R-:W-:Y:S02]  /*4f10*/  IMAD.MOV.U32 R15, RZ, RZ, R9 ;  /* 0x000000ffff0f7224 */ /* 0x000fe400078e0009 */
[----:B------:R-:W-:Y:S02]  /*4f20*/  IMAD R11, R45, R13, R11 ;  /* 0x0000000d2d0b7224 */ /* 0x000fe400078e020b */
        /* <DEDUP_REMOVED lines=9> */
[C---:B------:R-:W-:Y:S01]  /*4fc0*/  ISETP.GT.U32.AND P0, PT, R45.reuse, R12, PT ;  /* 0x0000000c2d00720c */ /* 0x040fe20003f04070 */
[----:B------:R-:W-:Y:S01]  /*4fd0*/  @!P5 IMAD.MOV R4, RZ, RZ, -R4 ;  /* 0x000000ffff04d224 */ /* 0x000fe200078e0a04 */
[----:B------:R-:W-:Y:S01]  /*4fe0*/  ISETP.GE.AND P5, PT, R40, RZ, PT ;  /* 0x000000ff2800720c */ /* 0x000fe20003fa6270 */
[--C-:B------:R-:W-:Y:S01]  /*4ff0*/  @!P3 IMAD.IADD R6, R6, 0x1, -R45.reuse ;  /* 0x000000010606b824 */ /* 0x100fe200078e0a2d */
[----:B------:R-:W-:Y:S01]  /*5000*/  ISETP.GT.U32.AND P3, PT, R45, R8, PT ;  /* 0x000000082d00720c */ /* 0x000fe20003f64070 */
[----:B------:R-:W-:Y:S01]  /*5010*/  STL [R1+0x164], R15 ;  /* 0x0001640f01007387 */ /* 0x000fe20000100800 */
[--C-:B------:R-:W-:Y:S02]  /*5020*/  @!P6 IMAD.IADD R5, R5, 0x1, -R45.reuse ;  /* 0x000000010505e824 */ /* 0x100fe400078e0a2d */
[----:B------:R-:W-:Y:S01]  /*5030*/  IMAD.MOV.U32 R13, RZ, RZ, R6 ;  /* 0x000000ffff0d7224 */ /* 0x000fe200078e0006 */
[----:B------:R0:W-:Y:S01]  /*5040*/  STL [R1+0x14c], R9 ;  /* 0x00014c0901007387 */ /* 0x0001e20000100800 */
[----:B------:R-:W-:Y:S01]  /*5050*/  @!P1 IMAD.IADD R11, R11, 0x1, -R45 ;  /* 0x000000010b0b9824 */ /* 0x000fe200078e0a2d */
[C---:B------:R-:W-:Y:S01]  /*5060*/  ISETP.GT.U32.AND P6, PT, R45.reuse, R5, PT ;  /* 0x000000052d00720c */ /* 0x040fe20003fc4070 */
[----:B------:R-:W-:Y:S01]  /*5070*/  @!P2 IMAD.MOV R13, RZ, RZ, -R13 ;  /* 0x000000ffff0da224 */ /* 0x000fe200078e0a0d */
[----:B------:R1:W-:Y:S01]  /*5080*/  STL [R1+0x138], R4 ;  /* 0x0001380401007387 */ /* 0x0003e20000100800 */
[--C-:B------:R-:W-:Y:S01]  /*5090*/  @!P0 IMAD.IADD R12, R12, 0x1, -R45.reuse ;  /* 0x000000010c0c8824 */ /* 0x100fe200078e0a2d */
[----:B------:R-:W-:Y:S01]  /*50a0*/  ISETP.GE.AND P0, PT, R42, RZ, PT ;  /* 0x000000ff2a00720c */ /* 0x000fe20003f06270 */
[----:B------:R-:W-:Y:S01]  /*50b0*/  VIADD R55, R0, 0xcf ;  /* 0x000000cf00377836 */ /* 0x000fe20000000000 */
[----:B------:R2:W-:Y:S01]  /*50c0*/  STL [R1+0x130], R13 ;  /* 0x0001300d01007387 */ /* 0x0005e20000100800 */
[----:B------:R-:W-:Y:S01]  /*50d0*/  @!P3 IMAD.IADD R8, R8, 0x1, -R45 ;  /* 0x000000010808b824 */ /* 0x000fe200078e0a2d */
[C---:B------:R-:W-:Y:S01]  /*50e0*/  ISETP.GT.U32.AND P3, PT, R45.reuse, R11, PT ;  /* 0x0000000b2d00720c */ /* 0x040fe20003f64070 */
[----:B------:R-:W-:Y:S01]  /*50f0*/  @!P4 IMAD.MOV R12, RZ, RZ, -R12 ;  /* 0x000000ffff0cc224 */ /* 0x000fe200078e0a0c */
[----:B0-----:R-:W-:Y:S01]  /*5100*/  IABS R9, R46 ;  /* 0x0000002e00097213 */ /* 0x001fe20000000000 */
[----:B------:R-:W-:Y:S01]  /*5110*/  VIADD R53, R0, 0xce ;  /* 0x000000ce00357836 */ /* 0x000fe20000000000 */
[----:B------:R-:W-:Y:S01]  /*5120*/  ISETP.GT.U32.AND P2, PT, R45, R8, PT ;  /* 0x000000082d00720c */ /* 0x000fe20003f44070 */
[----:B-1----:R-:W-:Y:S01]  /*5130*/  IMAD.HI.U32 R4, R41, R7, RZ ;  /* 0x0000000729047227 */ /* 0x002fe200078e00ff */
[----:B------:R0:W-:Y:S01]  /*5140*/  STL [R1+0x12c], R12 ;  /* 0x00012c0c01007387 */ /* 0x0001e20000100800 */
[----:B------:R-:W-:-:S02]  /*5150*/  ISETP.GE.AND P1, PT, R44, RZ, PT ;  /* 0x000000ff2c00720c */ /* 0x000fc40003f26270 */
[----:B------:R-:W-:Y:S02]  /*5160*/  IMAD.MOV R6, RZ, RZ, -R4 ;  /* 0x000000ffff067224 */ /* 0x000fe400078e0a04 */
[----:B------:R-:W-:Y:S01]  /*5170*/  @!P6 IMAD.IADD R5, R5, 0x1, -R45 ;  /* 0x000000010505e824 */ /* 0x000fe200078e0a2d */
[----:B------:R-:W-:Y:S01]  /*5180*/  ISETP.GE.AND P6, PT, R43, RZ, PT ;  /* 0x000000ff2b00720c */ /* 0x000fe20003fc6270 */
[----:B------:R-:W-:Y:S02]  /*5190*/  IMAD R7, R45, R6, R7 ;  /* 0x000000062d077224 */ /* 0x000fe400078e0207 */
[----:B------:R-:W-:Y:S01]  /*51a0*/  @!P3 IMAD.IADD R11, R11, 0x1, -R45 ;  /* 0x000000010b0bb824 */ /* 0x000fe200078e0a2d */
[----:B------:R-:W-:Y:S01]  /*51b0*/  ISETP.GE.AND P3, PT, R47, RZ, PT ;  /* 0x000000ff2f00720c */ /* 0x000fe20003f66270 */
[----:B------:R-:W-:Y:S01]  /*51c0*/  IMAD.MOV.U32 R4, RZ, RZ, R10 ;  /* 0x000000ffff047224 */ /* 0x000fe200078e000a */
[----:B------:R-:W-:Y:S01]  /*51d0*/  ISETP.GT.U32.AND P4, PT, R45, R7, PT ;  /* 0x000000072d00720c */ /* 0x000fe20003f84070 */
[----:B--2---:R-:W-:-:S02]  /*51e0*/  IMAD.MOV.U32 R13, RZ, RZ, R11 ;  /* 0x000000ffff0d7224 */ /* 0x004fc400078e000b */
[----:B------:R-:W-:-:S04]  /*51f0*/  IMAD.HI.U32 R6, R41, R9, RZ ;  /* 0x0000000929067227 */ /* 0x000fc800078e00ff */
[----:B------:R-:W-:Y:S01]  /*5200*/  @!P5 IMAD.MOV R5, RZ, RZ, -R5 ;  /* 0x000000ffff05d224 */ /* 0x000fe200078e0a05 */
[----:B------:R-:W-:Y:S01]  /*5210*/  ISETP.GE.AND P5, PT, R46, RZ, PT ;  /* 0x000000ff2e00720c */ /* 0x000fe20003fa6270 */
[----:B------:R-:W-:Y:S02]  /*5220*/  @!P0 IMAD.MOV R13, RZ, RZ, -R13 ;  /* 0x000000ffff0d8224 */ /* 0x000fe400078e0a0d */
[----:B------:R-:W-:Y:S01]  /*5230*/  IMAD.HI.U32 R10, R41, R4, RZ ;  /* 0x00000004290a7227 */ /* 0x000fe200078e00ff */
[----:B------:R1:W-:Y:S03]  /*5240*/  STL [R1+0x120], R5 ;  /* 0x0001200501007387 */ /* 0x0003e60000100800 */
[--C-:B------:R-:W-:Y:S01]  /*5250*/  @!P4 IMAD.IADD R7, R7, 0x1, -R45.reuse ;  /* 0x000000010707c824 */ /* 0x100fe200078e0a2d */
[----:B------:R2:W-:Y:S01]  /*5260*/  STL [R1+0x118], R13 ;  /* 0x0001180d01007387 */ /* 0x0005e20000100800 */
[----:B------:R-:W-:Y:S01]  /*5270*/  IMAD.MOV R6, RZ, RZ, -R6 ;  /* 0x000000ffff067224 */ /* 0x000fe200078e0a06 */
[----:B------:R-:W-:Y:S01]  /*5280*/  ISETP.GE.AND P4, PT, R49, RZ, PT ;  /* 0x000000ff3100720c */ /* 0x000fe20003f86270 */
[----:B------:R-:W-:Y:S01]  /*5290*/  @!P2 IMAD.IADD R8, R8, 0x1, -R45 ;  /* 0x000000010808a824 */ /* 0x000fe200078e0a2d */
[C---:B------:R-:W-:Y:S01]  /*52a0*/  ISETP.GT.U32.AND P0, PT, R45.reuse, R7, PT ;  /* 0x000000072d00720c */ /* 0x040fe20003f04070 */
[----:B------:R-:W-:Y:S01]  /*52b0*/  IMAD.MOV R10, RZ, RZ, -R10 ;  /* 0x000000ffff0a7224 */ /* 0x000fe200078e0a0a */
[----:B------:R-:W-:Y:S01]  /*52c0*/  ISETP.GE.AND P2, PT, R48, RZ, PT ;  /* 0x000000ff3000720c */ /* 0x000fe20003f46270 */
[C---:B0-----:R-:W-:Y:S01]  /*52d0*/  IMAD R12, R45.reuse, R6, R9 ;  /* 0x000000062d0c7224 */ /* 0x041fe200078e0209 */
[----:B------:R-:W-:Y:S01]  /*52e0*/  IABS R9, R48 ;  /* 0x0000003000097213 */ /* 0x000fe20000000000 */
[----:B-1----:R-:W-:Y:S01]  /*52f0*/  IMAD R5, R45, R10, R4 ;  /* 0x0000000a2d057224 */ /* 0x002fe200078e0204 */
[----:B------:R-:W-:Y:S01]  /*5300*/  IABS R10, R49 ;  /* 0x00000031000a7213 */ /* 0x000fe20000000000 */
[----:B--2---:R-:W-:Y:S01]  /*5310*/  IMAD.MOV.U32 R13, RZ, RZ, R8 ;  /* 0x000000ffff0d7224 */ /* 0x004fe200078e0008 */
[----:B------:R-:W-:Y:S01]  /*5320*/  IABS R4, R51 ;  /* 0x0000003300047213 */ /* 0x000fe20000000000 */
[----:B------:R-:W-:Y:S01]  /*5330*/  IMAD.HI.U32 R11, R41, R9, RZ ;  /* 0x00000009290b7227 */ /* 0x000fe200078e00ff */
[----:B------:R-:W-:-:S03]  /*5340*/  IABS R6, R50 ;  /* 0x0000003200067213 */ /* 0x000fc60000000000 */
[----:B------:R-:W-:Y:S01]  /*5350*/  @!P6 IMAD.MOV R13, RZ, RZ, -R13 ;  /* 0x000000ffff0de224 */ /* 0x000fe200078e0a0d */
[----:B------:R-:W-:Y:S01]  /*5360*/  ISETP.GT.U32.AND P6, PT, R45, R12, PT ;  /* 0x0000000c2d00720c */ /* 0x000fe20003fc4070 */
[----:B------:R-:W-:Y:S01]  /*5370*/  @!P0 IMAD.IADD R7, R7, 0x1, -R45 ;  /* 0x0000000107078824 */ /* 0x000fe200078e0a2d */
[----:B------:R-:W-:Y:S01]  /*5380*/  ISETP.GT.U32.AND P0, PT, R45, R5, PT ;  /* 0x000000052d00720c */ /* 0x000fe20003f04070 */
[----:B------:R-:W-:Y:S01]  /*5390*/  IMAD.MOV R11, RZ, RZ, -R11 ;  /* 0x000000ffff0b7224 */ /* 0x000fe200078e0a0b */
[----:B------:R0:W-:Y:S01]  /*53a0*/  STL [R1+0x114], R13 ;  /* 0x0001140d01007387 */ /* 0x0001e20000100800 */
[----:B------:R-:W-:-:S04]  /*53b0*/  IMAD.HI.U32 R8, R41, R10, RZ ;  /* 0x0000000a29087227 */ /* 0x000fc800078e00ff */
[C---:B------:R-:W-:Y:S02]  /*53c0*/  IMAD R9, R45.reuse, R11, R9 ;  /* 0x0000000b2d097224 */ /* 0x040fe400078e0209 */
[----:B------:R-:W-:Y:S02]  /*53d0*/  IMAD.MOV R8, RZ, RZ, -R8 ;  /* 0x000000ffff087224 */ /* 0x000fe400078e0a08 */
[--C-:B------:R-:W-:Y:S01]  /*53e0*/  @!P6 IMAD.IADD R12, R12, 0x1, -R45.reuse ;  /* 0x000000010c0ce824 */ /* 0x100fe200078e0a2d */
[----:B------:R-:W-:Y:S01]  /*53f0*/  ISETP.GT.U32.AND P6, PT, R45, R9, PT ;  /* 0x000000092d00720c */ /* 0x000fe20003fc4070 */
[----:B------:R-:W-:Y:S02]  /*5400*/  @!P0 IMAD.IADD R5, R5, 0x1, -R45 ;  /* 0x0000000105058824 */ /* 0x000fe400078e0a2d */
[C---:B------:R-:W-:Y:S01]  /*5410*/  IMAD R10, R45.reuse, R8, R10 ;  /* 0x000000082d0a7224 */ /* 0x040fe200078e020a */
[----:B------:R-:W-:Y:S01]  /*5420*/  ISETP.GT.U32.AND P0, PT, R45, R12, PT ;  /* 0x0000000c2d00720c */ /* 0x000fe20003f04070 */
[----:B------:R-:W-:-:S04]  /*5430*/  IMAD.HI.U32 R8, R41, R58, RZ ;  /* 0x0000003a29087227 */ /* 0x000fc800078e00ff */
[----:B------:R-:W-:Y:S02]  /*5440*/  IMAD.MOV.U32 R14, RZ, RZ, R7 ;  /* 0x000000ffff0e7224 */ /* 0x000fe400078e0007 */
[----:B------:R-:W-:-:S04]  /*5450*/  IMAD.HI.U32 R11, R41, R4, RZ ;  /* 0x00000004290b7227 */ /* 0x000fc800078e00ff */
[----:B0-----:R-:W-:-:S04]  /*5460*/  IMAD.HI.U32 R13, R41, R6, RZ ;  /* 0x00000006290d7227 */ /* 0x001fc800078e00ff */
[----:B------:R-:W-:Y:S02]  /*5470*/  IMAD.MOV R8, RZ, RZ, -R8 ;  /* 0x000000ffff087224 */ /* 0x000fe400078e0a08 */
[----:B------:R-:W-:Y:S02]  /*5480*/  @!P6 IMAD.IADD R9, R9, 0x1, -R45 ;  /* 0x000000010909e824 */ /* 0x000fe400078e0a2d */
[----:B------:R-:W-:Y:S01]  /*5490*/  @!P1 IMAD.MOV R14, RZ, RZ, -R14 ;  /* 0x000000ffff0e9224 */ /* 0x000fe200078e0a0e */
[C---:B------:R-:W-:Y:S01]  /*54a0*/  ISETP.GT.U32.AND P1, PT, R45.reuse, R5, PT ;  /* 0x000000052d00720c */ /* 0x040fe20003f24070 */
[----:B------:R-:W-:Y:S01]  /*54b0*/  IMAD.MOV R11, RZ, RZ, -R11 ;  /* 0x000000ffff0b7224 */ /* 0x000fe200078e0a0b */
[C---:B------:R-:W-:Y:S01]  /*54c0*/  ISETP.GT.U32.AND P6, PT, R45.reuse, R9, PT ;  /* 0x000000092d00720c */ /* 0x040fe20003fc4070 */
[----:B------:R-:W-:Y:S01]  /*54d0*/  IMAD.MOV R13, RZ, RZ, -R13 ;  /* 0x000000ffff0d7224 */ /* 0x000fe200078e0a0d */
[----:B------:R0:W-:Y:S01]  /*54e0*/  STL [R1+0x24], R14 ;  /* 0x0000240e01007387 */ /* 0x0001e20000100800 */
[----:B------:R-:W-:Y:S01]  /*54f0*/  @!P0 IMAD.IADD R12, R12, 0x1, -R45 ;  /* 0x000000010c0c8824 */ /* 0x000fe200078e0a2d */
[C---:B------:R-:W-:Y:S01]  /*5500*/  ISETP.GT.U32.AND P0, PT, R45.reuse, R10, PT ;  /* 0x0000000a2d00720c */ /* 0x040fe20003f04070 */
[C---:B------:R-:W-:Y:S01]  /*5510*/  IMAD R58, R45.reuse, R8, R58 ;  /* 0x000000082d3a7224 */ /* 0x040fe200078e023a */
[----:B------:R-:W-:Y:S01]  /*5520*/  IABS R8, R61 ;  /* 0x0000003d00087213 */ /* 0x000fe20000000000 */
[C---:B------:R-:W-:Y:S01]  /*5530*/  IMAD R4, R45.reuse, R11, R4 ;  /* 0x0000000b2d047224 */ /* 0x040fe200078e0204 */
[----:B------:R-:W-:Y:S01]  /*5540*/  IABS R11, R29 ;  /* 0x0000001d000b7213 */ /* 0x000fe20000000000 */
[----:B------:R-:W-:-:S02]  /*5550*/  IMAD R6, R45, R13, R6 ;  /* 0x0000000d2d067224 */ /* 0x000fc400078e0206 */
[----:B------:R-:W-:Y:S02]  /*5560*/  IMAD.MOV.U32 R7, RZ, RZ, R8 ;  /* 0x000000ffff077224 */ /* 0x000fe400078e0008 */
[----:B0-----:R-:W-:Y:S02]  /*5570*/  IMAD.MOV.U32 R14, RZ, RZ, R12 ;  /* 0x000000ffff0e7224 */ /* 0x001fe400078e000c */
[----:B------:R-:W-:Y:S02]  /*5580*/  IMAD.MOV.U32 R8, RZ, RZ, R11 ;  /* 0x000000ffff087224 */ /* 0x000fe400078e000b */
[----:B------:R-:W-:Y:S01]  /*5590*/  @!P5 IMAD.MOV R14, RZ, RZ, -R14 ;  /* 0x000000ffff0ed224 */ /* 0x000fe200078e0a0e */
[----:B------:R-:W-:Y:S01]  /*55a0*/  ISETP.GT.U32.AND P5, PT, R45, R6, PT ;  /* 0x000000062d00720c */ /* 0x000fe20003fa4070 */
[----:B------:R-:W-:Y:S01]  /*55b0*/  @!P1 IMAD.IADD R5, R5, 0x1, -R45 ;  /* 0x0000000105059824 */ /* 0x000fe200078e0a2d */
[----:B------:R-:W-:Y:S01]  /*55c0*/  ISETP.GT.U32.AND P1, PT, R45, R4, PT ;  /* 0x000000042d00720c */ /* 0x000fe20003f24070 */
[C---:B------:R-:W-:Y:S01]  /*55d0*/  IMAD.HI.U32 R11, R41.reuse, R8, RZ ;  /* 0x00000008290b7227 */ /* 0x040fe200078e00ff */
[----:B------:R0:W-:Y:S03]  /*55e0*/  STL [R1+0x20], R14 ;  /* 0x0000200e01007387 */ /* 0x0001e60000100800 */
[----:B------:R-:W-:-:S04]  /*55f0*/  IMAD.HI.U32 R13, R41, R57, RZ ;  /* 0x00000039290d7227 */ /* 0x000fc800078e00ff */
[----:B------:R-:W-:Y:S01]  /*5600*/  @!P6 IMAD.IADD R9, R9, 0x1, -R45 ;  /* 0x000000010909e824 */ /* 0x000fe200078e0a2d */
[C---:B------:R-:W-:Y:S01]  /*5610*/  ISETP.GT.U32.AND P6, PT, R45.reuse, R58, PT ;  /* 0x0000003a2d00720c */ /* 0x040fe20003fc4070 */
[----:B------:R-:W-:Y:S02]  /*5620*/  IMAD.MOV R11, RZ, RZ, -R11 ;  /* 0x000000ffff0b7224 */ /* 0x000fe400078e0a0b */
[----:B------:R-:W-:Y:S02]  /*5630*/  IMAD.MOV R13, RZ, RZ, -R13 ;  /* 0x000000ffff0d7224 */ /* 0x000fe400078e0a0d */
[----:B------:R-:W-:Y:S01]  /*5640*/  @!P0 IMAD.IADD R10, R10, 0x1, -R45 ;  /* 0x000000010a0a8824 */ /* 0x000fe200078e0a2d */
[----:B------:R-:W-:Y:S01]  /*5650*/  ISETP.GE.AND P0, PT, R50, RZ, PT ;  /* 0x000000ff3200720c */ /* 0x000fe20003f06270 */
[C---:B------:R-:W-:Y:S02]  /*5660*/  IMAD R8, R45.reuse, R11, R8 ;  /* 0x0000000b2d087224 */ /* 0x040fe400078e0208 */
[----:B------:R-:W-:-:S02]  /*5670*/  IMAD R57, R45, R13, R57 ;  /* 0x0000000d2d397224 */ /* 0x000fc400078e0239 */
        /* <DEDUP_REMOVED lines=10> */
[----:B0-----:R-:W-:Y:S01]  /*5720*/  IMAD.MOV.U32 R14, RZ, RZ, R5 ;  /* 0x000000ffff0e7224 */ /* 0x001fe200078e0005 */
[----:B------:R-:W-:Y:S01]  /*5730*/  IABS R5, R53 ;  /* 0x0000003500057213 */ /* 0x000fe20000000000 */
[----:B------:R-:W-:Y:S01]  /*5740*/  @!P6 IMAD.IADD R58, R58, 0x1, -R45 ;  /* 0x000000013a3ae824 */ /* 0x000fe200078e0a2d */
[C---:B------:R-:W-:Y:S01]  /*5750*/  ISETP.GT.U32.AND P6, PT, R45.reuse, R4, PT ;  /* 0x000000042d00720c */ /* 0x040fe20003fc4070 */
[----:B------:R-:W-:-:S02]  /*5760*/  IMAD R7, R45, R12, R7 ;  /* 0x0000000c2d077224 */ /* 0x000fc400078e0207 */
[----:B------:R-:W-:Y:S01]  /*5770*/  @!P3 IMAD.MOV R14, RZ, RZ, -R14 ;  /* 0x000000ffff0eb224 */ /* 0x000fe200078e0a0e */
[C---:B------:R-:W-:Y:S01]  /*5780*/  ISETP.GT.U32.AND P3, PT, R45.reuse, R58, PT ;  /* 0x0000003a2d00720c */ /* 0x040fe20003f64070 */
[--C-:B------:R-:W-:Y:S01]  /*5790*/  @!P5 IMAD.IADD R10, R10, 0x1, -R45.reuse ;  /* 0x000000010a0ad824 */ /* 0x100fe200078e0a2d */
[----:B------:R-:W-:Y:S01]  /*57a0*/  ISETP.GT.U32.AND P5, PT, R45, R7, PT ;  /* 0x000000072d00720c */ /* 0x000fe20003fa4070 */
[--C-:B------:R-:W-:Y:S01]  /*57b0*/  @!P1 IMAD.IADD R6, R6, 0x1, -R45.reuse ;  /* 0x0000000106069824 */ /* 0x100fe200078e0a2d */
[----:B------:R-:W-:Y:S01]  /*57c0*/  STL [R1+0x1c], R14 ;  /* 0x00001c0e01007387 */ /* 0x000fe20000100800 */
[--C-:B------:R-:W-:Y:S01]  /*57d0*/  @!P2 IMAD.IADD R57, R57, 0x1, -R45.reuse ;  /* 0x000000013939a824 */ /* 0x100fe200078e0a2d */
[----:B------:R-:W-:Y:S01]  /*57e0*/  ISETP.GE.AND P1, PT, R51, RZ, PT ;  /* 0x000000ff3300720c */ /* 0x000fe20003f26270 */
[----:B------:R-:W-:Y:S01]  /*57f0*/  IMAD.MOV.U32 R13, RZ, RZ, R10 ;  /* 0x000000ffff0d7224 */ /* 0x000fe200078e000a */
[----:B------:R0:W-:Y:S01]  /*5800*/  STL [R1+0x18], R11 ;  /* 0x0000180b01007387 */ /* 0x0001e20000100800 */
[----:B------:R-:W-:Y:S01]  /*5810*/  @!P6 IMAD.IADD R4, R4, 0x1, -R45 ;  /* 0x000000010404e824 */ /* 0x000fe200078e0a2d */
[C---:B------:R-:W-:Y:S01]  /*5820*/  ISETP.GT.U32.AND P6, PT, R45.reuse, R8, PT ;  /* 0x000000082d00720c */ /* 0x040fe20003fc4070 */
[----:B------:R-:W-:Y:S01]  /*5830*/  @!P4 IMAD.MOV R13, RZ, RZ, -R13 ;  /* 0x000000ffff0dc224 */ /* 0x000fe200078e0a0d */
[----:B------:R-:W-:Y:S01]  /*5840*/  ISETP.GT.U32.AND P4, PT, R45, R57, PT ;  /* 0x000000392d00720c */ /* 0x000fe20003f84070 */
[--C-:B------:R-:W-:Y:S01]  /*5850*/  @!P3 IMAD.IADD R58, R58, 0x1, -R45.reuse ;  /* 0x000000013a3ab824 */ /* 0x100fe200078e0a2d */
[----:B------:R-:W-:Y:S01]  /*5860*/  ISETP.GE.AND P3, PT, R59, RZ, PT ;  /* 0x000000ff3b00720c */ /* 0x000fe20003f66270 */
[----:B------:R-:W-:Y:S01]  /*5870*/  @!P5 IMAD.IADD R7, R7, 0x1, -R45 ;  /* 0x000000010707d824 */ /* 0x000fe200078e0a2d */
[----:B------:R-:W-:Y:S01]  /*5880*/  ISETP.GE.AND P2, PT, R60, RZ, PT ;  /* 0x000000ff3c00720c */ /* 0x000fe20003f46270 */
[----:B------:R-:W-:Y:S01]  /*5890*/  IMAD.MOV.U32 R60, RZ, RZ, R6 ;  /* 0x000000ffff3c7224 */ /* 0x000fe200078e0006 */
[----:B------:R-:W-:Y:S01]  /*58a0*/  ISETP.GE.AND P5, PT, R61, RZ, PT ;  /* 0x000000ff3d00720c */ /* 0x000fe20003fa6270 */
[----:B0-----:R-:W-:-:S04]  /*58b0*/  IMAD.HI.U32 R11, R41, R9, RZ ;  /* 0x00000009290b7227 */ /* 0x001fc800078e00ff */
[----:B------:R-:W-:Y:S02]  /*58c0*/  IMAD.MOV R12, RZ, RZ, -R11 ;  /* 0x000000ffff0c7224 */ /* 0x000fe400078e0a0b */
[----:B------:R-:W-:-:S04]  /*58d0*/  IMAD.HI.U32 R11, R41, R5, RZ ;  /* 0x00000005290b7227 */ /* 0x000fc800078e00ff */
[C---:B------:R-:W-:Y:S02]  /*58e0*/  IMAD R9, R45.reuse, R12, R9 ;  /* 0x0000000c2d097224 */ /* 0x040fe400078e0209 */
[----:B------:R-:W-:Y:S02]  /*58f0*/  IMAD.MOV R11, RZ, RZ, -R11 ;  /* 0x000000ffff0b7224 */ /* 0x000fe400078e0a0b */
[----:B------:R-:W-:Y:S02]  /*5900*/  VIADD R56, R0, 0xcd ;  /* 0x000000cd00387836 */ /* 0x000fe40000000000 */
[----:B------:R-:W-:Y:S02]  /*5910*/  IMAD.MOV.U32 R59, RZ, RZ, R4 ;  /* 0x000000ffff3b7224 */ /* 0x000fe400078e0004 */
[----:B------:R-:W-:Y:S01]  /*5920*/  @!P0 IMAD.MOV R60, RZ, RZ, -R60 ;  /* 0x000000ffff3c8224 */ /* 0x000fe200078e0a3c */
[C---:B------:R-:W-:Y:S01]  /*5930*/  ISETP.GT.U32.AND P0, PT, R45.reuse, R7, PT ;  /* 0x000000072d00720c */ /* 0x040fe20003f04070 */
[----:B------:R-:W-:Y:S01]  /*5940*/  @!P1 IMAD.MOV R59, RZ, RZ, -R59 ;  /* 0x000000ffff3b9224 */ /* 0x000fe200078e0a3b */
[----:B------:R-:W-:Y:S01]  /*5950*/  IABS R4, R56 ;  /* 0x0000003800047213 */ /* 0x000fe20000000000 */
[C---:B------:R-:W-:Y:S01]  /*5960*/  IMAD R5, R45.reuse, R11, R5 ;  /* 0x0000000b2d057224 */ /* 0x040fe200078e0205 */
[----:B------:R-:W-:Y:S01]  /*5970*/  ISETP.GT.U32.AND P1, PT, R45, R9, PT ;  /* 0x000000092d00720c */ /* 0x000fe20003f24070 */
[----:B------:R-:W-:Y:S01]  /*5980*/  @!P4 IMAD.IADD R57, R57, 0x1, -R45 ;  /* 0x000000013939c824 */ /* 0x000fe200078e0a2d */
[----:B------:R-:W-:Y:S01]  /*5990*/  STL [R1+0x1708], R60 ;  /* 0x0017083c01007387 */ /* 0x000fe20000100800 */
[----:B------:R-:W-:Y:S01]  /*59a0*/  IMAD.HI.U32 R6, R41, R4, RZ ;  /* 0x0000000429067227 */ /* 0x000fe200078e00ff */
[----:B------:R-:W-:-:S02]  /*59b0*/  ISETP.GT.U32.AND P4, PT, R45, R5, PT ;  /* 0x000000052d00720c */ /* 0x000fc40003f84070 */
[----:B------:R0:W-:Y:S01]  /*59c0*/  STL [R1+0x14], R13 ;  /* 0x0000140d01007387 */ /* 0x0001e20000100800 */
[--C-:B------:R-:W-:Y:S02]  /*59d0*/  @!P6 IMAD.IADD R8, R8, 0x1, -R45.reuse ;  /* 0x000000010808e824 */ /* 0x100fe400078e0a2d */
[----:B------:R-:W-:Y:S01]  /*59e0*/  IMAD.MOV R6, RZ, RZ, -R6 ;  /* 0x000000ffff067224 */ /* 0x000fe200078e0a06 */
[----:B------:R-:W-:Y:S01]  /*59f0*/  STL [R1+0x170c], R59 ;  /* 0x00170c3b01007387 */ /* 0x000fe20000100800 */
[--C-:B------:R-:W-:Y:S01]  /*5a00*/  @!P0 IMAD.IADD R7, R7, 0x1, -R45.reuse ;  /* 0x0000000107078824 */ /* 0x100fe200078e0a2d */
[----:B------:R-:W-:Y:S01]  /*5a10*/  ISETP.GT.U32.AND P6, PT, R45, R8, PT ;  /* 0x000000082d00720c */ /* 0x000fe20003fc4070 */
[--C-:B------:R-:W-:Y:S01]  /*5a20*/  @!P1 IMAD.IADD R9, R9, 0x1, -R45.reuse ;  /* 0x0000000109099824 */ /* 0x100fe200078e0a2d */
[----:B------:R-:W-:Y:S01]  /*5a30*/  ISETP.GE.AND P0, PT, R55, RZ, PT ;  /* 0x000000ff3700720c */ /* 0x000fe20003f06270 */
[----:B------:R-:W-:Y:S01]  /*5a40*/  IMAD R11, R45, R6, R4 ;  /* 0x000000062d0b7224 */ /* 0x000fe200078e0204 */
[----:B------:R-:W-:Y:S01]  /*5a50*/  ISETP.GE.AND P1, PT, R56, RZ, PT ;  /* 0x000000ff3800720c */ /* 0x000fe20003f26270 */
[----:B------:R-:W-:Y:S01]  /*5a60*/  @!P4 IMAD.IADD R5, R5, 0x1, -R45 ;  /* 0x000000010505c824 */ /* 0x000fe200078e0a2d */
[C---:B------:R-:W-:Y:S01]  /*5a70*/  ISETP.GT.U32.AND P4, PT, R45.reuse, R9, PT ;  /* 0x000000092d00720c */ /* 0x040fe20003f84070 */
[----:B------:R-:W-:Y:S01]  /*5a80*/  @!P5 IMAD.MOV R7, RZ, RZ, -R7 ;  /* 0x000000ffff07d224 */ /* 0x000fe200078e0a07 */
[----:B------:R-:W-:Y:S01]  /*5a90*/  ISETP.GT.U32.AND P5, PT, R45, R11, PT ;  /* 0x0000000b2d00720c */ /* 0x000fe20003fa4070 */
[----:B------:R-:W-:Y:S01]  /*5aa0*/  @!P3 IMAD.MOV R58, RZ, RZ, -R58 ;  /* 0x000000ffff3ab224 */ /* 0x000fe200078e0a3a */
[----:B------:R-:W-:Y:S01]  /*5ab0*/  ISETP.GE.AND P3, PT, R29, RZ, PT ;  /* 0x000000ff1d00720c */ /* 0x000fe20003f66270 */
[----:B------:R-:W-:-:S02]  /*5ac0*/  VIADD R29, R0, 0xcc ;  /* 0x000000cc001d7836 */ /* 0x000fc40000000000 */
[----:B------:R-:W-:Y:S01]  /*5ad0*/  @!P2 IMAD.MOV R57, RZ, RZ, -R57 ;  /* 0x000000ffff39a224 */ /* 0x000fe200078e0a39 */
[----:B------:R-:W-:Y:S01]  /*5ae0*/  ISETP.GT.U32.AND P2, PT, R45, R5, PT ;  /* 0x000000052d00720c */ /* 0x000fe20003f44070 */
[--C-:B------:R-:W-:Y:S01]  /*5af0*/  @!P6 IMAD.IADD R8, R8, 0x1, -R45.reuse ;  /* 0x000000010808e824 */ /* 0x100fe200078e0a2d */
[----:B------:R-:W-:Y:S01]  /*5b00*/  ISETP.GE.AND P6, PT, R53, RZ, PT ;  /* 0x000000ff3500720c */ /* 0x000fe20003fc6270 */
[----:B------:R-:W-:Y:S01]  /*5b10*/  VIADD R53, R0, 0xcb ;  /* 0x000000cb00357836 */ /* 0x000fe20000000000 */
[----:B------:R-:W-:Y:S01]  /*5b20*/  IABS R12, R29 ;  /* 0x0000001d000c7213 */ /* 0x000fe20000000000 */
[--C-:B------:R-:W-:Y:S01]  /*5b30*/  @!P4 IMAD.IADD R9, R9, 0x1, -R45.reuse ;  /* 0x000000010909c824 */ /* 0x100fe200078e0a2d */
[----:B------:R-:W-:Y:S01]  /*5b40*/  STL [R1+0x1710], R58 ;  /* 0x0017103a01007387 */ /* 0x000fe20000100800 */
[----:B------:R-:W-:Y:S01]  /*5b50*/  @!P5 IMAD.IADD R11, R11, 0x1, -R45 ;  /* 0x000000010b0bd824 */ /* 0x000fe200078e0a2d */
[----:B0-----:R-:W-:Y:S01]  /*5b60*/  IABS R13, R53 ;  /* 0x00000035000d7213 */ /* 0x001fe20000000000 */
[----:B------:R-:W-:Y:S01]  /*5b70*/  IMAD.HI.U32 R4, R41, R12, RZ ;  /* 0x0000000c29047227 */ /* 0x000fe200078e00ff */
[----:B------:R-:W-:Y:S01]  /*5b80*/  ISETP.GE.AND P4, PT, R53, RZ, PT ;  /* 0x000000ff3500720c */ /* 0x000fe20003f86270 */
[----:B------:R-:W-:Y:S02]  /*5b90*/  STL [R1+0x1714], R57 ;  /* 0x0017143901007387 */ /* 0x000fe40000100800 */
[----:B------:R-:W-:Y:S01]  /*5ba0*/  @!P0 IMAD.MOV R9, RZ, RZ, -R9 ;  /* 0x000000ffff098224 */ /* 0x000fe200078e0a09 */
[----:B------:R-:W-:Y:S01]  /*5bb0*/  ISETP.GT.U32.AND P0, PT, R45, R11, PT ;  /* 0x0000000b2d00720c */ /* 0x000fe20003f04070 */
[----:B------:R-:W-:Y:S01]  /*5bc0*/  IMAD.HI.U32 R6, R41, R13, RZ ;  /* 0x0000000d29067227 */ /* 0x000fe200078e00ff */
[----:B------:R-:W-:Y:S03]  /*5bd0*/  STL [R1+0x1718], R7 ;  /* 0x0017180701007387 */ /* 0x000fe60000100800 */
[----:B------:R-:W-:-:S02]  /*5be0*/  IMAD.MOV R4, RZ, RZ, -R4 ;  /* 0x000000ffff047224 */ /* 0x000fc400078e0a04 */
[----:B------:R-:W-:Y:S02]  /*5bf0*/  @!P2 IMAD.IADD R5, R5, 0x1, -R45 ;  /* 0x000000010505a824 */ /* 0x000fe400078e0a2d */
[----:B------:R-:W-:Y:S02]  /*5c00*/  IMAD.MOV R6, RZ, RZ, -R6 ;  /* 0x000000ffff067224 */ /* 0x000fe400078e0a06 */
[C---:B------:R-:W-:Y:S02]  /*5c10*/  IMAD R12, R45.reuse, R4, R12 ;  /* 0x000000042d0c7224 */ /* 0x040fe400078e020c */
[----:B------:R-:W-:Y:S02]  /*5c20*/  VIADD R53, R0, 0xca ;  /* 0x000000ca00357836 */ /* 0x000fe40000000000 */
[----:B------:R-:W-:Y:S02]  /*5c30*/  IMAD.MOV.U32 R10, RZ, RZ, R5 ;  /* 0x000000ffff0a7224 */ /* 0x000fe400078e0005 */
[C---:B------:R-:W-:Y:S01]  /*5c40*/  IMAD R13, R45.reuse, R6, R13 ;  /* 0x000000062d0d7224 */ /* 0x040fe200078e020d */
[----:B------:R-:W-:Y:S01]  /*5c50*/  IABS R14, R53 ;  /* 0x00000035000e7213 */ /* 0x000fe20000000000 */
[----:B------:R-:W-:Y:S01]  /*5c60*/  @!P6 IMAD.MOV R10, RZ, RZ, -R10 ;  /* 0x000000ffff0ae224 */ /* 0x000fe200078e0a0a */
[----:B------:R-:W-:Y:S01]  /*5c70*/  ISETP.GT.U32.AND P6, PT, R45, R12, PT ;  /* 0x0000000c2d00720c */ /* 0x000fe20003fc4070 */
[----:B------:R-:W-:Y:S01]  /*5c80*/  @!P0 IMAD.IADD R11, R11, 0x1, -R45 ;  /* 0x000000010b0b8824 */ /* 0x000fe200078e0a2d */
[----:B------:R-:W-:Y:S01]  /*5c90*/  ISETP.GT.U32.AND P0, PT, R45, R13, PT ;  /* 0x0000000d2d00720c */ /* 0x000fe20003f04070 */
[----:B------:R-:W-:Y:S01]  /*5ca0*/  IMAD.HI.U32 R5, R41, R14, RZ ;  /* 0x0000000e29057227 */ /* 0x000fe200078e00ff */
[----:B------:R-:W-:-:S03]  /*5cb0*/  ISETP.GE.AND P2, PT, R53, RZ, PT ;  /* 0x000000ff3500720c */ /* 0x000fc60003f46270 */
[----:B------:R-:W-:Y:S01]  /*5cc0*/  @!P3 IMAD.MOV R8, RZ, RZ, -R8 ;  /* 0x000000ffff08b224 */ /* 0x000fe200078e0a08 */
[----:B------:R-:W-:Y:S01]  /*5cd0*/  ISETP.GE.AND P3, PT, R29, RZ, PT ;  /* 0x000000ff1d00720c */ /* 0x000fe20003f66270 */
[C---:B------:R-:W-:Y:S02]  /*5ce0*/  VIADD R29, R0.reuse, 0xc9 ;  /* 0x000000c9001d7836 */ /* 0x040fe40000000000 */
[----:B------:R-:W-:Y:S01]  /*5cf0*/  IMAD.MOV R5, RZ, RZ, -R5 ;  /* 0x000000ffff057224 */ /* 0x000fe200078e0a05 */
[----:B------:R-:W-:Y:S01]  /*5d00*/  STL [R1+0x171c], R8 ;  /* 0x00171c0801007387 */ /* 0x000fe20000100800 */
[----:B------:R-:W-:Y:S01]  /*5d10*/  VIADD R53, R0, 0xc8 ;  /* 0x000000c800357836 */ /* 0x000fe20000000000 */
[----:B------:R-:W-:Y:S01]  /*5d20*/  IABS R15, R29 ;  /* 0x0000001d000f7213 */ /* 0x000fe20000000000 */
[----:B------:R-:W-:Y:S01]  /*5d30*/  IMAD R14, R45, R5, R14 ;  /* 0x000000052d0e7224 */ /* 0x000fe200078e020e */
[----:B------:R-:W-:Y:S01]  /*5d40*/  ISETP.GE.AND P5, PT, R29, RZ, PT ;  /* 0x000000ff1d00720c */ /* 0x000fe20003fa6270 */
[--C-:B------:R-:W-:Y:S01]  /*5d50*/  @!P6 IMAD.IADD R12, R12, 0x1, -R45.reuse ;  /* 0x000000010c0ce824 */ /* 0x100fe200078e0a2d */
[----:B------:R-:W-:Y:S01]  /*5d60*/  IABS R16, R53 ;  /* 0x0000003500107213 */ /* 0x000fe20000000000 */
[----:B------:R-:W-:Y:S01]  /*5d70*/  @!P0 IMAD.IADD R13, R13, 0x1, -R45 ;  /* 0x000000010d0d8824 */ /* 0x000fe200078e0a2d */
[C---:B------:R-:W-:Y:S01]  /*5d80*/  ISETP.GT.U32.AND P6, PT, R45.reuse, R14, PT ;  /* 0x0000000e2d00720c */ /* 0x040fe20003fc4070 */
[----:B------:R-:W-:Y:S01]  /*5d90*/  VIADD R28, R0, 0xc7 ;  /* 0x000000c7001c7836 */ /* 0x000fe20000000000 */
[----:B------:R-:W-:Y:S01]  /*5da0*/  ISETP.GT.U32.AND P0, PT, R45, R12, PT ;  /* 0x0000000c2d00720c */ /* 0x000fe20003f04070 */
[C---:B------:R-:W-:Y:S01]  /*5db0*/  IMAD.HI.U32 R4, R41.reuse, R15, RZ ;  /* 0x0000000f29047227 */ /* 0x040fe200078e00ff */
[----:B------:R-:W-:Y:S02]  /*5dc0*/  STL [R1+0x1720], R9 ;  /* 0x0017200901007387 */ /* 0x000fe40000100800 */
[----:B------:R-:W-:Y:S01]  /*5dd0*/  IABS R17, R28 ;  /* 0x0000001c00117213 */ /* 0x000fe20000000000 */
[----:B------:R-:W-:Y:S01]  /*5de0*/  IMAD.MOV R4, RZ, RZ, -R4 ;  /* 0x000000ffff047224 */ /* 0x000fe200078e0a04 */
[----:B------:R-:W-:Y:S01]  /*5df0*/  STL [R1+0x1724], R10 ;  /* 0x0017240a01007387 */ /* 0x000fe20000100800 */
[----:B------:R-:W-:-:S04]  /*5e00*/  IMAD.HI.U32 R6, R41, R16, RZ ;  /* 0x0000001029067227 */ /* 0x000fc800078e00ff */
[----:B------:R-:W-:Y:S02]  /*5e10*/  VIADD R52, R0, 0xc6 ;  /* 0x000000c600347836 */ /* 0x000fe40000000000 */
[C---:B------:R-:W-:Y:S02]  /*5e20*/  IMAD R15, R45.reuse, R4, R15 ;  /* 0x000000042d0f7224 */ /* 0x040fe400078e020f */
[----:B------:R-:W-:Y:S01]  /*5e30*/  IMAD.MOV R6, RZ, RZ, -R6 ;  /* 0x000000ffff067224 */ /* 0x000fe200078e0a06 */
[----:B------:R-:W-:Y:S01]  /*5e40*/  IABS R18, R52 ;  /* 0x0000003400127213 */ /* 0x000fe20000000000 */
[----:B------:R-:W-:Y:S01]  /*5e50*/  @!P1 IMAD.MOV R11, RZ, RZ, -R11 ;  /* 0x000000ffff0b9224 */ /* 0x000fe200078e0a0b */
[----:B------:R-:W-:Y:S01]  /*5e60*/  ISETP.GT.U32.AND P1, PT, R45, R13, PT ;  /* 0x0000000d2d00720c */ /* 0x000fe20003f24070 */
[----:B------:R-:W-:-:S03]  /*5e70*/  IMAD.HI.U32 R5, R41, R17, RZ ;  /* 0x0000001129057227 */ /* 0x000fc600078e00ff */
[----:B------:R-:W-:Y:S01]  /*5e80*/  STL [R1+0x1728], R11 ;  /* 0x0017280b01007387 */ /* 0x000fe20000100800 */
[C---:B------:R-:W-:Y:S02]  /*5e90*/  IMAD R16, R45.reuse, R6, R16 ;  /* 0x000000062d107224 */ /* 0x040fe400078e0210 */
[--C-:B------:R-:W-:Y:S02]  /*5ea0*/  @!P6 IMAD.IADD R14, R14, 0x1, -R45.reuse ;  /* 0x000000010e0ee824 */ /* 0x100fe400078e0a2d */
[----:B------:R-:W-:Y:S01]  /*5eb0*/  @!P0 IMAD.IADD R12, R12, 0x1, -R45 ;  /* 0x000000010c0c8824 */ /* 0x000fe200078e0a2d */
[C---:B------:R-:W-:Y:S01]  /*5ec0*/  ISETP.GT.U32.AND P0, PT, R45.reuse, R15, PT ;  /* 0x0000000f2d00720c */ /* 0x040fe20003f04070 */
[----:B------:R-:W-:Y:S01]  /*5ed0*/  IMAD.MOV R5, RZ, RZ, -R5 ;  /* 0x000000ffff057224 */ /* 0x000fe200078e0a05 */
[C---:B------:R-:W-:Y:S01]  /*5ee0*/  ISETP.GT.U32.AND P6, PT, R45.reuse, R14, PT ;  /* 0x0000000e2d00720c */ /* 0x040fe20003fc4070 */
[----:B------:R-:W-:Y:S02]  /*5ef0*/  VIADD R54, R0, 0xc5 ;  /* 0x000000c500367836 */ /* 0x000fe40000000000 */
[----:B------:R-:W-:Y:S01]  /*5f00*/  @!P3 IMAD.MOV R12, RZ, RZ, -R12 ;  /* 0x000000ffff0cb224 */ /* 0x000fe200078e0a0c */
[----:B------:R-:W-:Y:S01]  /*5f10*/  ISETP.GT.U32.AND P3, PT, R45, R16, PT ;  /* 0x000000102d00720c */ /* 0x000fe20003f64070 */
[----:B------:R-:W-:Y:S01]  /*5f20*/  IMAD.HI.U32 R4, R41, R18, RZ ;  /* 0x0000001229047227 */ /* 0x000fe200078e00ff */
[----:B------:R-:W-:-:S02]  /*5f30*/  IABS R19, R54 ;  /* 0x0000003600137213 */ /* 0x000fc40000000000 */
[----:B------:R-:W-:Y:S01]  /*5f40*/  STL [R1+0x172c], R12 ;  /* 0x00172c0c01007387 */ /* 0x000fe20000100800 */
[----:B------:R-:W-:Y:S02]  /*5f50*/  IMAD R17, R45, R5, R17 ;  /* 0x000000052d117224 */ /* 0x000fe400078e0211 */
[----:B------:R-:W-:Y:S02]  /*5f60*/  IMAD.MOV R4, RZ, RZ, -R4 ;  /* 0x000000ffff047224 */ /* 0x000fe400078e0a04 */
[----:B------:R-:W-:Y:S02]  /*5f70*/  VIADD R56, R0, 0xc4 ;  /* 0x000000c400387836 */ /* 0x000fe40000000000 */
[----:B------:R-:W-:Y:S01]  /*5f80*/  @!P1 IMAD.IADD R13, R13, 0x1, -R45 ;  /* 0x000000010d0d9824 */ /* 0x000fe200078e0a2d */
[----:B------:R-:W-:Y:S01]  /*5f90*/  ISETP.GT.U32.AND P1, PT, R45, R17, PT ;  /* 0x000000112d00720c */ /* 0x000fe20003f24070 */
[----:B------:R-:W-:Y:S01]  /*5fa0*/  IMAD.HI.U32 R6, R41, R19, RZ ;  /* 0x0000001329067227 */ /* 0x000fe200078e00ff */
[----:B------:R-:W-:-:S03]  /*5fb0*/  IABS R20, R56 ;  /* 0x0000003800147213 */ /* 0x000fc60000000000 */
[----:B------:R-:W-:Y:S02]  /*5fc0*/  IMAD R18, R45, R4, R18 ;  /* 0x000000042d127224 */ /* 0x000fe400078e0212 */
[--C-:B------:R-:W-:Y:S01]  /*5fd0*/  @!P0 IMAD.IADD R15, R15, 0x1, -R45.reuse ;  /* 0x000000010f0f8824 */ /* 0x100fe200078e0a2d */
[----:B------:R-:W-:Y:S01]  /*5fe0*/  ISETP.GE.AND P0, PT, R53, RZ, PT ;  /* 0x000000ff3500720c */ /* 0x000fe20003f06270 */
[----:B------:R-:W-:Y:S02]  /*5ff0*/  IMAD.MOV R6, RZ, RZ, -R6 ;  /* 0x000000ffff067224 */ /* 0x000fe400078e0a06 */
[--C-:B------:R-:W-:Y:S01]  /*6000*/  @!P6 IMAD.IADD R14, R14, 0x1, -R45.reuse ;  /* 0x000000010e0ee824 */ /* 0x100fe200078e0a2d */
[C---:B------:R-:W-:Y:S01]  /*6010*/  ISETP.GT.U32.AND P6, PT, R45.reuse, R18, PT ;  /* 0x000000122d00720c */ /* 0x040fe20003fc4070 */
[----:B------:R-:W-:Y:S01]  /*6020*/  @!P3 IMAD.IADD R16, R16, 0x1, -R45 ;  /* 0x000000011010b824 */ /* 0x000fe200078e0a2d */
[----:B------:R-:W-:Y:S01]  /*6030*/  ISETP.GT.U32.AND P3, PT, R45, R15, PT ;  /* 0x0000000f2d00720c */ /* 0x000fe20003f64070 */
[----:B------:R-:W-:-:S02]  /*6040*/  VIADD R29, R0, 0xc3 ;  /* 0x000000c3001d7836 */ /* 0x000fc40000000000 */
[----:B------:R-:W-:-:S03]  /*6050*/  IMAD.HI.U32 R5, R41, R20, RZ ;  /* 0x0000001429057227 */ /* 0x000fc600078e00ff */
[----:B------:R-:W-:Y:S01]  /*6060*/  IABS R21, R29 ;  /* 0x0000001d00157213 */ /* 0x000fe20000000000 */
[----:B------:R-:W-:Y:S02]  /*6070*/  IMAD R19, R45, R6, R19 ;  /* 0x000000062d137224 */ /* 0x000fe400078e0213 */
[----:B------:R-:W-:Y:S02]  /*6080*/  IMAD.MOV R5, RZ, RZ, -R5 ;  /* 0x000000ffff057224 */ /* 0x000fe400078e0a05 */
[----:B------:R-:W-:Y:S01]  /*6090*/  @!P1 IMAD.IADD R17, R17, 0x1, -R45 ;  /* 0x0000000111119824 */ /* 0x000fe200078e0a2d */
[C---:B------:R-:W-:Y:S01]  /*60a0*/  ISETP.GT.U32.AND P1, PT, R45.reuse, R16, PT ;  /* 0x000000102d00720c */ /* 0x040fe20003f24070 */
[----:B------:R-:W-:Y:S01]  /*60b0*/  @!P2 IMAD.MOV R14, RZ, RZ, -R14 ;  /* 0x000000ffff0ea224 */ /* 0x000fe200078e0a0e */
[C---:B------:R-:W-:Y:S01]  /*60c0*/  ISETP.GT.U32.AND P2, PT, R45.reuse, R19, PT ;  /* 0x000000132d00720c */ /* 0x040fe20003f44070 */
[----:B------:R-:W-:Y:S02]  /*60d0*/  IMAD R20, R45, R5, R20 ;  /* 0x000000052d147224 */ /* 0x000fe400078e0214 */
[----:B------:R-:W-:-:S02]  /*60e0*/  VIADD R55, R0, 0xc2 ;  /* 0x000000c200377836 */ /* 0x000fc40000000000 */
[----:B------:R-:W-:-:S03]  /*60f0*/  IMAD.HI.U32 R4, R41, R21, RZ ;  /* 0x0000001529047227 */ /* 0x000fc600078e00ff */
[----:B------:R-:W-:Y:S01]  /*6100*/  IABS R22, R55 ;  /* 0x0000003700167213 */ /* 0x000fe20000000000 */
[--C-:B------:R-:W-:Y:S01]  /*6110*/  @!P6 IMAD.IADD R18, R18, 0x1, -R45.reuse ;  /* 0x000000011212e824 */ /* 0x100fe200078e0a2d */
[----:B------:R-:W-:Y:S01]  /*6120*/  ISETP.GT.U32.AND P6, PT, R45, R17, PT ;  /* 0x000000112d00720c */ /* 0x000fe20003fc4070 */
[----:B------:R-:W-:Y:S01]  /*6130*/  @!P3 IMAD.IADD R15, R15, 0x1, -R45 ;  /* 0x000000010f0fb824 */ /* 0x000fe200078e0a2d */
[C---:B------:R-:W-:Y:S01]  /*6140*/  ISETP.GT.U32.AND P3, PT, R45.reuse, R20, PT ;  /* 0x000000142d00720c */ /* 0x040fe20003f64070 */
[----:B------:R-:W-:Y:S02]  /*6150*/  IMAD.MOV R4, RZ, RZ, -R4 ;  /* 0x000000ffff047224 */ /* 0x000fe400078e0a04 */
[----:B------:R-:W-:Y:S02]  /*6160*/  VIADD R53, R0, 0xc1 ;  /* 0x000000c100357836 */ /* 0x000fe40000000000 */
[----:B------:R-:W-:Y:S02]  /*6170*/  IMAD R21, R45, R4, R21 ;  /* 0x000000042d157224 */ /* 0x000fe400078e0215 */
[--C-:B------:R-:W-:Y:S01]  /*6180*/  @!P1 IMAD.IADD R16, R16, 0x1, -R45.reuse ;  /* 0x0000000110109824 */ /* 0x100fe200078e0a2d */
[----:B------:R-:W-:Y:S01]  /*6190*/  IABS R4, R53 ;  /* 0x0000003500047213 */ /* 0x000fe20000000000 */
[----:B------:R-:W-:Y:S01]  /*61a0*/  @!P2 IMAD.IADD R19, R19, 0x1, -R45 ;  /* 0x000000011313a824 */ /* 0x000fe200078e0a2d */
[----:B------:R-:W-:Y:S01]  /*61b0*/  ISETP.GE.AND P1, PT, R28, RZ, PT ;  /* 0x000000ff1c00720c */ /* 0x000fe20003f26270 */
[----:B------:R-:W-:Y:S01]  /*61c0*/  IMAD.HI.U32 R5, R41, R22, RZ ;  /* 0x0000001629057227 */ /* 0x000fe200078e00ff */
[----:B------:R-:W-:-:S03]  /*61d0*/  ISETP.GE.AND P2, PT, R54, RZ, PT ;  /* 0x000000ff3600720c */ /* 0x000fc60003f46270 */
[----:B------:R-:W-:Y:S01]  /*61e0*/  @!P5 IMAD.MOV R15, RZ, RZ, -R15 ;  /* 0x000000ffff0fd224 */ /* 0x000fe200078e0a0f */
[----:B------:R-:W-:Y:S01]  /*61f0*/  ISETP.GT.U32.AND P5, PT, R45, R19, PT ;  /* 0x000000132d00720c */ /* 0x000fe20003fa4070 */
[----:B------:R-:W-:Y:S02]  /*6200*/  IMAD.MOV R6, RZ, RZ, -R5 ;  /* 0x000000ffff067224 */ /* 0x000fe400078e0a05 */
[----:B------:R-:W-:-:S04]  /*6210*/  IMAD.HI.U32 R5, R41, R4, RZ ;  /* 0x0000000429057227 */ /* 0x000fc800078e00ff */
[----:B------:R-:W-:Y:S01]  /*6220*/  @!P4 IMAD.MOV R13, RZ, RZ, -R13 ;  /* 0x000000ffff0dc224 */ /* 0x000fe200078e0a0d */
[----:B------:R-:W-:Y:S01]  /*6230*/  ISETP.GT.U32.AND P4, PT, R45, R18, PT ;  /* 0x000000122d00720c */ /* 0x000fe20003f84070 */
[--C-:B------:R-:W-:Y:S01]  /*6240*/  @!P6 IMAD.IADD R17, R17, 0x1, -R45.reuse ;  /* 0x000000011111e824 */ /* 0x100fe200078e0a2d */
[C---:B------:R-:W-:Y:S01]  /*6250*/  ISETP.GT.U32.AND P6, PT, R45.reuse, R21, PT ;  /* 0x000000152d00720c */ /* 0x040fe20003fc4070 */
[----:B------:R-:W-:Y:S01]  /*6260*/  @!P3 IMAD.IADD R20, R20, 0x1, -R45 ;  /* 0x000000011414b824 */ /* 0x000fe200078e0a2d */
[----:B------:R-:W-:Y:S01]  /*6270*/  ISETP.GE.AND P3, PT, R56, RZ, PT ;  /* 0x000000ff3800720c */ /* 0x000fe20003f66270 */
[C---:B------:R-:W-:Y:S01]  /*6280*/  IMAD R22, R45.reuse, R6, R22 ;  /* 0x000000062d167224 */ /* 0x040fe200078e0216 */
[----:B------:R-:W-:Y:S01]  /*6290*/  STL [R1+0x1730], R13 ;  /* 0x0017300d01007387 */ /* 0x000fe20000100800 */
[----:B------:R-:W-:Y:S02]  /*62a0*/  IMAD.MOV R5, RZ, RZ, -R5 ;  /* 0x000000ffff057224 */ /* 0x000fe400078e0a05 */
[----:B------:R-:W-:Y:S01]  /*62b0*/  VIADD R56, R0, 0xc0 ;  /* 0x000000c000387836 */ /* 0x000fe20000000000 */
[----:B------:R-:W-:Y:S01]  /*62c0*/  STL [R1+0x1734], R14 ;  /* 0x0017340e01007387 */ /* 0x000fe20000100800 */
        /* <DEDUP_REMOVED lines=10> */
[----:B------:R-:W-:Y:S01]  /*6370*/  STL [R1+0x173c], R16 ;  /* 0x00173c1001007387 */ /* 0x000fe20000100800 */
[--C-:B------:R-:W-:Y:S01]  /*6380*/  @!P4 IMAD.IADD R18, R18, 0x1, -R45.reuse ;  /* 0x000000011212c824 */ /* 0x100fe200078e0a2d */
[----:B------:R-:W-:Y:S01]  /*6390*/  ISETP.GE.AND P4, PT, R52, RZ, PT ;  /* 0x000000ff3400720c */ /* 0x000fe20003f86270 */
[----:B------:R-:W-:Y:S01]  /*63a0*/  @!P6 IMAD.IADD R21, R21, 0x1, -R45 ;  /* 0x000000011515e824 */ /* 0x000fe200078e0a2d */
[----:B------:R-:W-:Y:S01]  /*63b0*/  STL [R1+0x1740], R17 ;  /* 0x0017401101007387 */ /* 0x000fe20000100800 */
[----:B------:R-:W-:Y:S02]  /*63c0*/  IMAD.MOV R5, RZ, RZ, -R5 ;  /* 0x000000ffff057224 */ /* 0x000fe400078e0a05 */
[--C-:B------:R-:W-:Y:S01]  /*63d0*/  @!P0 IMAD.IADD R20, R20, 0x1, -R45.reuse ;  /* 0x0000000114148824 */ /* 0x100fe200078e0a2d */
[----:B------:R-:W-:Y:S01]  /*63e0*/  ISETP.GT.U32.AND P6, PT, R45, R21, PT ;  /* 0x000000152d00720c */ /* 0x000fe20003fc4070 */
[--C-:B------:R-:W-:Y:S01]  /*63f0*/  @!P1 IMAD.IADD R22, R22, 0x1, -R45.reuse ;  /* 0x0000000116169824 */ /* 0x100fe200078e0a2d */
[----:B------:R-:W-:Y:S01]  /*6400*/  ISETP.GE.AND P0, PT, R55, RZ, PT ;  /* 0x000000ff3700720c */ /* 0x000fe20003f06270 */
[C---:B------:R-:W-:Y:S01]  /*6410*/  IMAD R24, R45.reuse, R5, R6 ;  /* 0x000000052d187224 */ /* 0x040fe200078e0206 */
        /* <DEDUP_REMOVED lines=17> */
[----:B------:R-:W-:Y:S01]  /*6530*/  IABS R26, R53 ;  /* 0x00000035001a7213 */ /* 0x000fe20000000000 */
[----:B------:R-:W-:Y:S01]  /*6540*/  IMAD.HI.U32 R5, R41, R25, RZ ;  /* 0x0000001929057227 */ /* 0x000fe200078e00ff */
[----:B------:R-:W-:Y:S01]  /*6550*/  ISETP.GE.AND P5, PT, R53, RZ, PT ;  /* 0x000000ff3500720c */ /* 0x000fe20003fa6270 */
[----:B------:R-:W-:Y:S02]  /*6560*/  STL [R1+0x1748], R19 ;  /* 0x0017481301007387 */ /* 0x000fe40000100800 */
[----:B------:R-:W-:Y:S01]  /*6570*/  @!P0 IMAD.MOV R22, RZ, RZ, -R22 ;  /* 0x000000ffff168224 */ /* 0x000fe200078e0a16 */
[----:B------:R-:W-:Y:S01]  /*6580*/  ISETP.GT.U32.AND P0, PT, R45, R24, PT ;  /* 0x000000182d00720c */ /* 0x000fe20003f04070 */
[----:B------:R-:W-:Y:S01]  /*6590*/  IMAD.MOV R5, RZ, RZ, -R5 ;  /* 0x000000ffff057224 */ /* 0x000fe200078e0a05 */
[----:B------:R-:W-:Y:S01]  /*65a0*/  STL [R1+0x174c], R20 ;  /* 0x00174c1401007387 */ /* 0x000fe20000100800 */
[----:B------:R-:W-:-:S02]  /*65b0*/  VIADD R53, R0, 0xbd ;  /* 0x000000bd00357836 */ /* 0x000fc40000000000 */
[----:B------:R-:W-:Y:S02]  /*65c0*/  @!P2 IMAD.IADD R4, R4, 0x1, -R45 ;  /* 0x000000010404a824 */ /* 0x000fe400078e0a2d */
[----:B------:R-:W-:Y:S01]  /*65d0*/  IMAD.HI.U32 R6, R41, R26, RZ ;  /* 0x0000001a29067227 */ /* 0x000fe200078e00ff */
[----:B------:R-:W-:Y:S02]  /*65e0*/  IABS R27, R53 ;  /* 0x00000035001b7213 */ /* 0x000fe40000000000 */
[----:B------:R-:W-:Y:S01]  /*65f0*/  ISETP.GE.AND P2, PT, R53, RZ, PT ;  /* 0x000000ff3500720c */ /* 0x000fe20003f46270 */
[----:B------:R-:W-:Y:S02]  /*6600*/  IMAD R25, R45, R5, R25 ;  /* 0x000000052d197224 */ /* 0x000fe400078e0219 */
[----:B------:R-:W-:Y:S02]  /*6610*/  IMAD.MOV.U32 R23, RZ, RZ, R4 ;  /* 0x000000ffff177224 */ /* 0x000fe400078e0004 */
[----:B------:R-:W-:-:S02]  /*6620*/  IMAD.MOV R6, RZ, RZ, -R6 ;  /* 0x000000ffff067224 */ /* 0x000fc400078e0a06 */
[----:B------:R-:W-:Y:S01]  /*6630*/  @!P6 IMAD.MOV R23, RZ, RZ, -R23 ;  /* 0x000000ffff17e224 */ /* 0x000fe200078e0a17 */
[C---:B------:R-:W-:Y:S01]  /*6640*/  ISETP.GT.U32.AND P6, PT, R45.reuse, R25, PT ;  /* 0x000000192d00720c */ /* 0x040fe20003fc4070 */
[----:B------:R-:W-:Y:S02]  /*6650*/  IMAD R26, R45, R6, R26 ;  /* 0x000000062d1a7224 */ /* 0x000fe400078e021a */
[----:B------:R-:W-:-:S04]  /*6660*/  IMAD.HI.U32 R5, R41, R27, RZ ;  /* 0x0000001b29057227 */ /* 0x000fc800078e00ff */
[----:B------:R-:W-:Y:S01]  /*6670*/  @!P0 IMAD.IADD R24, R24, 0x1, -R45 ;  /* 0x0000000118188824 */ /* 0x000fe200078e0a2d */
[----:B------:R-:W-:Y:S01]  /*6680*/  ISETP.GT.U32.AND P0, PT, R45, R26, PT ;  /* 0x0000001a2d00720c */ /* 0x000fe20003f04070 */
[----:B------:R-:W-:Y:S02]  /*6690*/  IMAD.MOV R5, RZ, RZ, -R5 ;  /* 0x000000ffff057224 */ /* 0x000fe400078e0a05 */
[----:B------:R-:W-:Y:S01]  /*66a0*/  @!P4 IMAD.MOV R21, RZ, RZ, -R21 ;  /* 0x000000ffff15c224 */ /* 0x000fe200078e0a15 */
[----:B------:R-:W-:Y:S01]  /*66b0*/  ISETP.GE.AND P4, PT, R29, RZ, PT ;  /* 0x000000ff1d00720c */ /* 0x000fe20003f86270 */
[----:B------:R-:W-:Y:S02]  /*66c0*/  IMAD R27, R45, R5, R27 ;  /* 0x000000052d1b7224 */ /* 0x000fe400078e021b */
[C---:B------:R-:W-:Y:S01]  /*66d0*/  VIADD R29, R0.reuse, 0xbc ;  /* 0x000000bc001d7836 */ /* 0x040fe20000000000 */
[----:B------:R-:W-:Y:S01]  /*66e0*/  STL [R1+0x1750], R21 ;  /* 0x0017501501007387 */ /* 0x000fe20000100800 */
[--C-:B------:R-:W-:Y:S01]  /*66f0*/  @!P6 IMAD.IADD R25, R25, 0x1, -R45.reuse ;  /* 0x000000011919e824 */ /* 0x100fe200078e0a2d */
[C---:B------:R-:W-:Y:S01]  /*6700*/  ISETP.GT.U32.AND P6, PT, R45.reuse, R27, PT ;  /* 0x0000001b2d00720c */ /* 0x040fe20003fc4070 */
[----:B------:R-:W-:Y:S01]  /*6710*/  VIADD R53, R0, 0xbb ;  /* 0x000000bb00357836 */ /* 0x000fe20000000000 */
[----:B------:R-:W-:Y:S01]  /*6720*/  IABS R30, R29 ;  /* 0x0000001d001e7213 */ /* 0x000fe20000000000 */
[----:B------:R-:W-:Y:S01]  /*6730*/  @!P0 IMAD.IADD R26, R26, 0x1, -R45 ;  /* 0x000000011a1a8824 */ /* 0x000fe200078e0a2d */
[----:B------:R-:W-:Y:S01]  /*6740*/  ISETP.GT.U32.AND P0, PT, R45, R25, PT ;  /* 0x000000192d00720c */ /* 0x000fe20003f04070 */
[C---:B------:R-:W-:Y:S01]  /*6750*/  VIADD R28, R0.reuse, 0xba ;  /* 0x000000ba001c7836 */ /* 0x040fe20000000000 */
[----:B------:R-:W-:Y:S01]  /*6760*/  IABS R31, R53 ;  /* 0x00000035001f7213 */ /* 0x000fe20000000000 */
[----:B------:R-:W-:Y:S01]  /*6770*/  IMAD.HI.U32 R4, R41, R30, RZ ;  /* 0x0000001e29047227 */ /* 0x000fe200078e00ff */
[----:B------:R-:W-:Y:S01]  /*6780*/  ISETP.GE.AND P3, PT, R29, RZ, PT ;  /* 0x000000ff1d00720c */ /* 0x000fe20003f66270 */
[----:B------:R-:W-:Y:S01]  /*6790*/  STL [R1+0x1754], R22 ;  /* 0x0017541601007387 */ /* 0x000fe20000100800 */
[----:B------:R-:W-:Y:S01]  /*67a0*/  IABS R32, R28 ;  /* 0x0000001c00207213 */ /* 0x000fe20000000000 */
[----:B------:R-:W-:-:S02]  /*67b0*/  VIADD R52, R0, 0xb9 ;  /* 0x000000b900347836 */ /* 0x000fc40000000000 */
[----:B------:R-:W-:Y:S01]  /*67c0*/  IMAD.MOV R4, RZ, RZ, -R4 ;  /* 0x000000ffff047224 */ /* 0x000fe200078e0a04 */
[----:B------:R-:W-:Y:S01]  /*67d0*/  STL [R1+0x1758], R23 ;  /* 0x0017581701007387 */ /* 0x000fe20000100800 */
[----:B------:R-:W-:Y:S01]  /*67e0*/  IMAD.HI.U32 R6, R41, R31, RZ ;  /* 0x0000001f29067227 */ /* 0x000fe200078e00ff */
[----:B------:R-:W-:-:S03]  /*67f0*/  IABS R33, R52 ;  /* 0x0000003400217213 */ /* 0x000fc60000000000 */
[----:B------:R-:W-:Y:S02]  /*6800*/  @!P6 IMAD.IADD R27, R27, 0x1, -R45 ;  /* 0x000000011b1be824 */ /* 0x000fe400078e0a2d */
[----:B------:R-:W-:Y:S01]  /*6810*/  @!P1 IMAD.MOV R24, RZ, RZ, -R24 ;  /* 0x000000ffff189224 */ /* 0x000fe200078e0a18 */
[C---:B------:R-:W-:Y:S01]  /*6820*/  ISETP.GT.U32.AND P1, PT, R45.reuse, R26, PT ;  /* 0x0000001a2d00720c */ /* 0x040fe20003f24070 */
[C---:B------:R-:W-:Y:S01]  /*6830*/  IMAD R30, R45.reuse, R4, R30 ;  /* 0x000000042d1e7224 */ /* 0x040fe200078e021e */
[----:B------:R-:W-:Y:S01]  /*6840*/  ISETP.GT.U32.AND P6, PT, R45, R27, PT ;  /* 0x0000001b2d00720c */ /* 0x000fe20003fc4070 */
[----:B------:R-:W-:Y:S01]  /*6850*/  IMAD.MOV R6, RZ, RZ, -R6 ;  /* 0x000000ffff067224 */ /* 0x000fe200078e0a06 */
[----:B------:R-:W-:Y:S01]  /*6860*/  STL [R1+0x175c], R24 ;  /* 0x00175c1801007387 */ /* 0x000fe20000100800 */
[----:B------:R-:W-:-:S04]  /*6870*/  IMAD.HI.U32 R5, R41, R32, RZ ;  /* 0x0000002029057227 */ /* 0x000fc800078e00ff */
[----:B------:R-:W-:Y:S02]  /*6880*/  IMAD R31, R45, R6, R31 ;  /* 0x000000062d1f7224 */ /* 0x000fe400078e021f */
[----:B------:R-:W-:Y:S01]  /*6890*/  @!P0 IMAD.IADD R25, R25, 0x1, -R45 ;  /* 0x0000000119198824 */ /* 0x000fe200078e0a2d */
[----:B------:R-:W-:Y:S01]  /*68a0*/  ISETP.GT.U32.AND P0, PT, R45, R30, PT ;  /* 0x0000001e2d00720c */ /* 0x000fe20003f04070 */
[----:B------:R-:W-:-:S04]  /*68b0*/  IMAD.HI.U32 R4, R41, R33, RZ ;  /* 0x0000002129047227 */ /* 0x000fc800078e00ff */
[----:B------:R-:W-:Y:S02]  /*68c0*/  IMAD.MOV R5, RZ, RZ, -R5 ;  /* 0x000000ffff057224 */ /* 0x000fe400078e0a05 */
[----:B------:R-:W-:Y:S02]  /*68d0*/  VIADD R54, R0, 0xb8 ;  /* 0x000000b800367836 */ /* 0x000fe40000000000 */
[----:B------:R-:W-:Y:S01]  /*68e0*/  @!P4 IMAD.MOV R25, RZ, RZ, -R25 ;  /* 0x000000ffff19c224 */ /* 0x000fe200078e0a19 */
[C---:B------:R-:W-:Y:S01]  /*68f0*/  ISETP.GT.U32.AND P4, PT, R45.reuse, R31, PT ;  /* 0x0000001f2d00720c */ /* 0x040fe20003f84070 */
[----:B------:R-:W-:Y:S01]  /*6900*/  IMAD.MOV R4, RZ, RZ, -R4 ;  /* 0x000000ffff047224 */ /* 0x000fe200078e0a04 */
[----:B------:R-:W-:Y:S01]  /*6910*/  IABS R34, R54 ;  /* 0x0000003600227213 */ /* 0x000fe20000000000 */
[C---:B------:R-:W-:Y:S01]  /*6920*/  IMAD R32, R45.reuse, R5, R32 ;  /* 0x000000052d207224 */ /* 0x040fe200078e0220 */
[----:B------:R-:W-:Y:S01]  /*6930*/  STL [R1+0x1760], R25 ;  /* 0x0017601901007387 */ /* 0x000fe20000100800 */
[----:B------:R-:W-:-:S02]  /*6940*/  IMAD R33, R45, R4, R33 ;  /* 0x000000042d217224 */ /* 0x000fc400078e0221 */
[----:B------:R-:W-:Y:S01]  /*6950*/  @!P1 IMAD.IADD R26, R26, 0x1, -R45 ;  /* 0x000000011a1a9824 */ /* 0x000fe200078e0a2d */
[----:B------:R-:W-:Y:S01]  /*6960*/  ISETP.GT.U32.AND P1, PT, R45, R32, PT ;  /* 0x000000202d00720c */ /* 0x000fe20003f24070 */
[----:B------:R-:W-:Y:S02]  /*6970*/  VIADD R56, R0, 0xb7 ;  /* 0x000000b700387836 */ /* 0x000fe40000000000 */
[----:B------:R-:W-:-:S03]  /*6980*/  IMAD.HI.U32 R6, R41, R34, RZ ;  /* 0x0000002229067227 */ /* 0x000fc600078e00ff */
[----:B------:R-:W-:Y:S01]  /*6990*/  IABS R35, R56 ;  /* 0x0000003800237213 */ /* 0x000fe20000000000 */
[--C-:B------:R-:W-:Y:S01]  /*69a0*/  @!P6 IMAD.IADD R27, R27, 0x1, -R45.reuse ;  /* 0x000000011b1be824 */ /* 0x100fe200078e0a2d */
[----:B------:R-:W-:Y:S01]  /*69b0*/  ISETP.GT.U32.AND P6, PT, R45, R33, PT ;  /* 0x000000212d00720c */ /* 0x000fe20003fc4070 */
[--C-:B------:R-:W-:Y:S01]  /*69c0*/  @!P0 IMAD.IADD R30, R30, 0x1, -R45.reuse ;  /* 0x000000011e1e8824 */ /* 0x100fe200078e0a2d */
[----:B------:R-:W-:Y:S01]  /*69d0*/  ISETP.GE.AND P0, PT, R53, RZ, PT ;  /* 0x000000ff3500720c */ /* 0x000fe20003f06270 */
[----:B------:R-:W-:Y:S02]  /*69e0*/  IMAD.MOV R6, RZ, RZ, -R6 ;  /* 0x000000ffff067224 */ /* 0x000fe400078e0a06 */
[----:B------:R-:W-:Y:S01]  /*69f0*/  @!P4 IMAD.IADD R31, R31, 0x1, -R45 ;  /* 0x000000011f1fc824 */ /* 0x000fe200078e0a2d */
[----:B------:R-:W-:Y:S01]  /*6a00*/  ISETP.GT.U32.AND P4, PT, R45, R30, PT ;  /* 0x0000001e2d00720c */ /* 0x000fe20003f84070 */
[----:B------:R-:W-:Y:S02]  /*6a10*/  VIADD R29, R0, 0xb6 ;  /* 0x000000b6001d7836 */ /* 0x000fe40000000000 */
[----:B------:R-:W-:-:S03]  /*6a20*/  IMAD.HI.U32 R5, R41, R35, RZ ;  /* 0x0000002329057227 */ /* 0x000fc600078e00ff */
[----:B------:R-:W-:Y:S01]  /*6a30*/  IABS R36, R29 ;  /* 0x0000001d00247213 */ /* 0x000fe20000000000 */
[C---:B------:R-:W-:Y:S02]  /*6a40*/  IMAD R34, R45.reuse, R6, R34 ;  /* 0x000000062d227224 */ /* 0x040fe400078e0222 */
[----:B------:R-:W-:Y:S01]  /*6a50*/  @!P1 IMAD.IADD R32, R32, 0x1, -R45 ;  /* 0x0000000120209824 */ /* 0x000fe200078e0a2d */
[C---:B------:R-:W-:Y:S01]  /*6a60*/  ISETP.GT.U32.AND P1, PT, R45.reuse, R31, PT ;  /* 0x0000001f2d00720c */ /* 0x040fe20003f24070 */
[----:B------:R-:W-:Y:S02]  /*6a70*/  IMAD.MOV R5, RZ, RZ, -R5 ;  /* 0x000000ffff057224 */ /* 0x000fe400078e0a05 */
[----:B------:R-:W-:Y:S01]  /*6a80*/  @!P2 IMAD.MOV R27, RZ, RZ, -R27 ;  /* 0x000000ffff1ba224 */ /* 0x000fe200078e0a1b */
[----:B------:R-:W-:Y:S01]  /*6a90*/  ISETP.GT.U32.AND P2, PT, R45, R34, PT ;  /* 0x000000222d00720c */ /* 0x000fe20003f44070 */
[----:B------:R-:W-:Y:S01]  /*6aa0*/  @!P6 IMAD.IADD R33, R33, 0x1, -R45 ;  /* 0x000000012121e824 */ /* 0x000fe200078e0a2d */
[C---:B------:R-:W-:Y:S01]  /*6ab0*/  ISETP.GT.U32.AND P6, PT, R45.reuse, R32, PT ;  /* 0x000000202d00720c */ /* 0x040fe20003fc4070 */
[----:B------:R-:W-:-:S02]  /*6ac0*/  IMAD R35, R45, R5, R35 ;  /* 0x000000052d237224 */ /* 0x000fc400078e0223 */
[----:B------:R-:W-:-:S04]  /*6ad0*/  IMAD.HI.U32 R4, R41, R36, RZ ;  /* 0x0000002429047227 */ /* 0x000fc800078e00ff */
[----:B------:R-:W-:Y:S02]  /*6ae0*/  VIADD R55, R0, 0xb5 ;  /* 0x000000b500377836 */ /* 0x000fe40000000000 */
[--C-:B------:R-:W-:Y:S01]  /*6af0*/  @!P4 IMAD.IADD R30, R30, 0x1, -R45.reuse ;  /* 0x000000011e1ec824 */ /* 0x100fe200078e0a2d */
[C---:B------:R-:W-:Y:S01]  /*6b00*/  ISETP.GT.U32.AND P4, PT, R45.reuse, R35, PT ;  /* 0x000000232d00720c */ /* 0x040fe20003f84070 */
[----:B------:R-:W-:Y:S01]  /*6b10*/  IMAD.MOV R4, RZ, RZ, -R4 ;  /* 0x000000ffff047224 */ /* 0x000fe200078e0a04 */
[----:B------:R-:W-:Y:S01]  /*6b20*/  IABS R37, R55 ;  /* 0x0000003700257213 */ /* 0x000fe20000000000 */
        /* <DEDUP_REMOVED lines=8> */
[----:B------:R-:W-:Y:S01]  /*6bb0*/  @!P6 IMAD.IADD R32, R32, 0x1, -R45 ;  /* 0x000000012020e824 */ /* 0x000fe200078e0a2d */
[C---:B------:R-:W-:Y:S01]  /*6bc0*/  ISETP.GT.U32.AND P6, PT, R45.reuse, R36, PT ;  /* 0x000000242d00720c */ /* 0x040fe20003fc4070 */
[----:B------:R-:W-:Y:S01]  /*6bd0*/  @!P3 IMAD.MOV R30, RZ, RZ, -R30 ;  /* 0x000000ffff1eb224 */ /* 0x000fe200078e0a1e */
[----:B------:R-:W-:Y:S01]  /*6be0*/  ISETP.GT.U32.AND P3, PT, R45, R34, PT ;  /* 0x000000222d00720c */ /* 0x000fe20003f64070 */
[----:B------:R-:W-:Y:S02]  /*6bf0*/  IMAD.MOV R6, RZ, RZ, -R5 ;  /* 0x000000ffff067224 */ /* 0x000fe400078e0a05 */
[----:B------:R-:W-:-:S04]  /*6c00*/  IMAD.HI.U32 R5, R41, R4, RZ ;  /* 0x0000000429057227 */ /* 0x000fc800078e00ff */
[----:B------:R-:W-:Y:S01]  /*6c10*/  @!P5 IMAD.MOV R26, RZ, RZ, -R26 ;  /* 0x000000ffff1ad224 */ /* 0x000fe200078e0a1a */
[----:B------:R-:W-:Y:S01]  /*6c20*/  ISETP.GT.U32.AND P5, PT, R45, R33, PT ;  /* 0x000000212d00720c */ /* 0x000fe20003fa4070 */
        /* <DEDUP_REMOVED lines=12> */
[C---:B------:R-:W-:Y:S01]  /*6cf0*/  ISETP.GT.U32.AND P1, PT, R45.reuse, R37, PT ;  /* 0x000000252d00720c */ /* 0x040fe20003f24070 */
[--C-:B------:R-:W-:Y:S01]  /*6d00*/  @!P6 IMAD.IADD R36, R36, 0x1, -R45.reuse ;  /* 0x000000012424e824 */ /* 0x100fe200078e0a2d */
[----:B------:R-:W-:Y:S01]  /*6d10*/  STL [R1+0x176c], R30 ;  /* 0x00176c1e01007387 */ /* 0x000fe20000100800 */
[--C-:B------:R-:W-:Y:S01]  /*6d20*/  @!P3 IMAD.IADD R34, R34, 0x1, -R45.reuse ;  /* 0x000000012222b824 */ /* 0x100fe200078e0a2d */
[----:B------:R-:W-:Y:S01]  /*6d30*/  ISETP.GT.U32.AND P3, PT, R45, R38, PT ;  /* 0x000000262d00720c */ /* 0x000fe20003f64070 */
[----:B------:R-:W-:Y:S01]  /*6d40*/  IMAD.HI.U32 R4, R41, R6, RZ ;  /* 0x0000000629047227 */ /* 0x000fe200078e00ff */
[----:B------:R-:W-:Y:S01]  /*6d50*/  ISETP.GT.U32.AND P6, PT, R45, R36, PT ;  /* 0x000000242d00720c */ /* 0x000fe20003fc4070 */
[----:B------:R-:W-:Y:S02]  /*6d60*/  STL [R1+0x1770], R31 ;  /* 0x0017701f01007387 */ /* 0x000fe40000100800 */
[--C-:B------:R-:W-:Y:S01]  /*6d70*/  @!P5 IMAD.IADD R33, R33, 0x1, -R45.reuse ;  /* 0x000000012121d824 */ /* 0x100fe200078e0a2d */
[----:B------:R-:W-:Y:S01]  /*6d80*/  ISETP.GE.AND P5, PT, R52, RZ, PT ;  /* 0x000000ff3400720c */ /* 0x000fe20003fa6270 */
[----:B------:R-:W-:Y:S01]  /*6d90*/  IMAD.MOV R39, RZ, RZ, -R4 ;  /* 0x000000ffff277224 */ /* 0x000fe200078e0a04 */
[----:B------:R-:W-:Y:S01]  /*6da0*/  STL [R1+0x1774], R32 ;  /* 0x0017742001007387 */ /* 0x000fe20000100800 */
[--C-:B------:R-:W-:Y:S01]  /*6db0*/  @!P0 IMAD.IADD R35, R35, 0x1, -R45.reuse ;  /* 0x0000000123238824 */ /* 0x100fe200078e0a2d */
[----:B------:R-:W-:Y:S01]  /*6dc0*/  ISETP.GE.AND P0, PT, R55, RZ, PT ;  /* 0x000000ff3700720c */ /* 0x000fe20003f06270 */
[----:B------:R-:W-:Y:S01]  /*6dd0*/  @!P1 IMAD.IADD R37, R37, 0x1, -R45 ;  /* 0x0000000125259824 */ /* 0x000fe200078e0a2d */
[----:B------:R-:W-:Y:S01]  /*6de0*/  ISETP.GE.AND P1, PT, R56, RZ, PT ;  /* 0x000000ff3800720c */ /* 0x000fe20003f26270 */
[----:B------:R-:W-:-:S02]  /*6df0*/  IMAD R39, R45, R39, R6 ;  /* 0x000000272d277224 */ /* 0x000fc400078e0206 */
[----:B------:R-:W-:Y:S01]  /*6e00*/  @!P3 IMAD.IADD R38, R38, 0x1, -R45 ;  /* 0x000000012626b824 */ /* 0x000fe200078e0a2d */
[C---:B------:R-:W-:Y:S01]  /*6e10*/  ISETP.GT.U32.AND P3, PT, R45.reuse, R37, PT ;  /* 0x000000252d00720c */ /* 0x040fe20003f64070 */
[----:B------:R-:W-:Y:S01]  /*6e20*/  @!P4 IMAD.MOV R35, RZ, RZ, -R35 ;  /* 0x000000ffff23c224 */ /* 0x000fe200078e0a23 */
[----:B------:R-:W-:Y:S01]  /*6e30*/  ISETP.GT.U32.AND P4, PT, R45, R39, PT ;  /* 0x000000272d00720c */ /* 0x000fe20003f84070 */
[----:B------:R-:W-:Y:S01]  /*6e40*/  @!P6 IMAD.IADD R36, R36, 0x1, -R45 ;  /* 0x000000012424e824 */ /* 0x000fe200078e0a2d */
[----:B------:R-:W-:Y:S01]  /*6e50*/  ISETP.GE.AND P6, PT, R53, RZ, PT ;  /* 0x000000ff3500720c */ /* 0x000fe20003fc6270 */
[----:B------:R-:W-:Y:S01]  /*6e60*/  @!P5 IMAD.MOV R33, RZ, RZ, -R33 ;  /* 0x000000ffff21d224 */ /* 0x000fe200078e0a21 */
[----:B------:R-:W-:Y:S01]  /*6e70*/  ISETP.GE.AND P5, PT, R29, RZ, PT ;  /* 0x000000ff1d00720c */ /* 0x000fe20003fa6270 */
[C---:B------:R-:W-:Y:S02]  /*6e80*/  VIADD R53, R0.reuse, 0xb1 ;  /* 0x000000b100357836 */ /* 0x040fe40000000000 */
[----:B------:R-:W-:-:S02]  /*6e90*/  VIADD R29, R0, 0xb2 ;  /* 0x000000b2001d7836 */ /* 0x000fc40000000000 */
[----:B------:R-:W-:Y:S01]  /*6ea0*/  @!P2 IMAD.MOV R34, RZ, RZ, -R34 ;  /* 0x000000ffff22a224 */ /* 0x000fe200078e0a22 */
[----:B------:R-:W-:Y:S01]  /*6eb0*/  IABS R5, R53 ;  /* 0x0000003500057213 */ /* 0x000fe20000000000 */
[--C-:B------:R-:W-:Y:S01]  /*6ec0*/  @!P3 IMAD.IADD R37, R37, 0x1, -R45.reuse ;  /* 0x000000012525b824 */ /* 0x100fe200078e0a2d */
[----:B------:R-:W-:Y:S01]  /*6ed0*/  IABS R40, R29 ;  /* 0x0000001d00287213 */ /* 0x000fe20000000000 */
[----:B------:R-:W-:Y:S01]  /*6ee0*/  @!P4 IMAD.IADD R39, R39, 0x1, -R45 ;  /* 0x000000012727c824 */ /* 0x000fe200078e0a2d */
[----:B------:R-:W-:Y:S01]  /*6ef0*/  ISETP.GT.U32.AND P2, PT, R45, R38, PT ;  /* 0x000000262d00720c */ /* 0x000fe20003f44070 */
[----:B------:R-:W-:Y:S01]  /*6f00*/  IMAD.MOV.U32 R4, RZ, RZ, R5 ;  /* 0x000000ffff047224 */ /* 0x000fe200078e0005 */
[----:B------:R-:W-:Y:S01]  /*6f10*/  ISETP.GE.AND P3, PT, R53, RZ, PT ;  /* 0x000000ff3500720c */ /* 0x000fe20003f66270 */
[----:B------:R-:W-:-:S04]  /*6f20*/  IMAD.HI.U32 R5, R41, R40, RZ ;  /* 0x0000002829057227 */ /* 0x000fc800078e00ff */
[----:B------:R-:W-:Y:S01]  /*6f30*/  @!P0 IMAD.MOV R37, RZ, RZ, -R37 ;  /* 0x000000ffff258224 */ /* 0x000fe200078e0a25 */
[----:B------:R-:W-:Y:S01]  /*6f40*/  ISETP.GT.U32.AND P0, PT, R45, R39, PT ;  /* 0x000000272d00720c */ /* 0x000fe20003f04070 */
[----:B------:R-:W-:-:S04]  /*6f50*/  IMAD.HI.U32 R6, R41, R4, RZ ;  /* 0x0000000429067227 */ /* 0x000fc800078e00ff */
[----:B------:R-:W-:Y:S02]  /*6f60*/  IMAD.MOV R5, RZ, RZ, -R5 ;  /* 0x000000ffff057224 */ /* 0x000fe400078e0a05 */
[----:B------:R-:W-:Y:S02]  /*6f70*/  IMAD.MOV R6, RZ, RZ, -R6 ;  /* 0x000000ffff067224 */ /* 0x000fe400078e0a06 */
[C---:B------:R-:W-:Y:S02]  /*6f80*/  IMAD R40, R45.reuse, R5, R40 ;  /* 0x000000052d287224 */ /* 0x040fe400078e0228 */
[----:B------:R-:W-:Y:S02]  /*6f90*/  VIADD R53, R0, 0xb0 ;  /* 0x000000b000357836 */ /* 0x000fe40000000000 */
[--C-:B------:R-:W-:Y:S02]  /*6fa0*/  @!P2 IMAD.IADD R38, R38, 0x1, -R45.reuse ;  /* 0x000000012626a824 */ /* 0x100fe400078e0a2d */
        /* <DEDUP_REMOVED lines=11> */
[----:B------:R-:W-:Y:S02]  /*7060*/  IMAD.MOV R28, RZ, RZ, -R28 ;  /* 0x000000ffff1c7224 */ /* 0x000fe400078e0a1c */
[----:B------:R-:W-:Y:S01]  /*7070*/  VIADD R53, R0, 0xae ;  /* 0x000000ae00357836 */ /* 0x000fe20000000000 */
[----:B------:R-:W-:Y:S01]  /*7080*/  IABS R47, R29 ;  /* 0x0000001d002f7213 */ /* 0x000fe20000000000 */
[----:B------:R-:W-:Y:S01]  /*7090*/  IMAD R6, R45, R28, R6 ;  /* 0x0000001c2d067224 */ /* 0x000fe200078e0206 */
[----:B------:R-:W-:Y:S01]  /*70a0*/  ISETP.GE.AND P4, PT, R29, RZ, PT ;  /* 0x000000ff1d00720c */ /* 0x000fe20003f86270 */
[--C-:B------:R-:W-:Y:S01]  /*70b0*/  @!P6 IMAD.IADD R40, R40, 0x1, -R45.reuse ;  /* 0x000000012828e824 */ /* 0x100fe200078e0a2d */
[----:B------:R-:W-:Y:S01]  /*70c0*/  IABS R46, R53 ;  /* 0x00000035002e7213 */ /* 0x000fe20000000000 */
[----:B------:R-:W-:Y:S01]  /*70d0*/  @!P0 IMAD.IADD R4, R4, 0x1, -R45 ;  /* 0x0000000104048824 */ /* 0x000fe200078e0a2d */
[----:B------:R-:W-:Y:S01]  /*70e0*/  ISETP.GT.U32.AND P6, PT, R45, R6, PT ;  /* 0x000000062d00720c */ /* 0x000fe20003fc4070 */
[----:B------:R-:W-:Y:S01]  /*70f0*/  IMAD.HI.U32 R5, R41, R47, RZ ;  /* 0x0000002f29057227 */ /* 0x000fe200078e00ff */
[----:B------:R-:W-:-:S03]  /*7100*/  ISETP.GT.U32.AND P0, PT, R45, R40, PT ;  /* 0x000000282d00720c */ /* 0x000fc60003f04070 */
[----:B------:R-:W-:Y:S02]  /*7110*/  VIADD R51, R0, 0xad ;  /* 0x000000ad00337836 */ /* 0x000fe40000000000 */
[----:B------:R-:W-:Y:S02]  /*7120*/  IMAD.MOV R5, RZ, RZ, -R5 ;  /* 0x000000ffff057224 */ /* 0x000fe400078e0a05 */
[----:B------:R-:W-:Y:S01]  /*7130*/  IMAD.HI.U32 R42, R41, R46, RZ ;  /* 0x0000002e292a7227 */ /* 0x000fe200078e00ff */
[----:B------:R-:W-:-:S03]  /*7140*/  IABS R29, R51 ;  /* 0x00000033001d7213 */ /* 0x000fc60000000000 */
[----:B------:R-:W-:Y:S02]  /*7150*/  VIADD R50, R0, 0xac ;  /* 0x000000ac00327836 */ /* 0x000fe40000000000 */
[C---:B------:R-:W-:Y:S02]  /*7160*/  IMAD R47, R45.reuse, R5, R47 ;  /* 0x000000052d2f7224 */ /* 0x040fe400078e022f */
[----:B------:R-:W-:Y:S01]  /*7170*/  IMAD.MOV R42, RZ, RZ, -R42 ;  /* 0x000000ffff2a7224 */ /* 0x000fe200078e0a2a */
[----:B------:R-:W-:Y:S01]  /*7180*/  IABS R43, R50 ;  /* 0x00000032002b7213 */ /* 0x000fe20000000000 */
[----:B------:R-:W-:Y:S01]  /*7190*/  @!P1 IMAD.MOV R39, RZ, RZ, -R39 ;  /* 0x000000ffff279224 */ /* 0x000fe200078e0a27 */
[----:B------:R-:W-:Y:S01]  /*71a0*/  ISETP.GT.U32.AND P1, PT, R45, R4, PT ;  /* 0x000000042d00720c */ /* 0x000fe20003f24070 */
[----:B------:R-:W-:-:S04]  /*71b0*/  IMAD.HI.U32 R28, R41, R29, RZ ;  /* 0x0000001d291c7227 */ /* 0x000fc800078e00ff */
        /* <DEDUP_REMOVED lines=10> */
[----:B------:R-:W-:-:S03]  /*7260*/  IABS R44, R52 ;  /* 0x00000034002c7213 */ /* 0x000fc60000000000 */
[C---:B------:R-:W-:Y:S02]  /*7270*/  IMAD R29, R45.reuse, R28, R29 ;  /* 0x0000001c2d1d7224 */ /* 0x040fe400078e021d */
[----:B------:R-:W-:Y:S02]  /*7280*/  IMAD.MOV R5, RZ, RZ, -R5 ;  /* 0x000000ffff057224 */ /* 0x000fe400078e0a05 */
[----:B------:R-:W-:Y:S02]  /*7290*/  VIADD R55, R0, 0xaa ;  /* 0x000000aa00377836 */ /* 0x000fe40000000000 */
[----:B------:R-:W-:Y:S01]  /*72a0*/  @!P1 IMAD.IADD R4, R4, 0x1, -R45 ;  /* 0x0000000104049824 */ /* 0x000fe200078e0a2d */
[C---:B------:R-:W-:Y:S01]  /*72b0*/  ISETP.GT.U32.AND P1, PT, R45.reuse, R29, PT ;  /* 0x0000001d2d00720c */ /* 0x040fe20003f24070 */
[----:B------:R-:W-:Y:S01]  /*72c0*/  IMAD R43, R45, R5, R43 ;  /* 0x000000052d2b7224 */ /* 0x000fe200078e022b */
[----:B------:R-:W-:Y:S01]  /*72d0*/  IABS R5, R55 ;  /* 0x0000003700057213 */ /* 0x000fe20000000000 */
[----:B------:R-:W-:-:S04]  /*72e0*/  IMAD.HI.U32 R49, R41, R44, RZ ;  /* 0x0000002c29317227 */ /* 0x000fc800078e00ff */
[----:B------:R-:W-:Y:S01]  /*72f0*/  @!P0 IMAD.IADD R47, R47, 0x1, -R45 ;  /* 0x000000012f2f8824 */ /* 0x000fe200078e0a2d */
[----:B------:R-:W-:Y:S01]  /*7300*/  ISETP.GE.AND P0, PT, R53, RZ, PT ;  /* 0x000000ff3500720c */ /* 0x000fe20003f06270 */
[----:B------:R-:W-:Y:S02]  /*7310*/  IMAD.MOV R49, RZ, RZ, -R49 ;  /* 0x000000ffff317224 */ /* 0x000fe400078e0a31 */
[--C-:B------:R-:W-:Y:S01]  /*7320*/  @!P6 IMAD.IADD R6, R6, 0x1, -R45.reuse ;  /* 0x000000010606e824 */ /* 0x100fe200078e0a2d */
[C---:B------:R-:W-:Y:S01]  /*7330*/  ISETP.GT.U32.AND P6, PT, R45.reuse, R43, PT ;  /* 0x0000002b2d00720c */ /* 0x040fe20003fc4070 */
[----:B------:R-:W-:Y:S01]  /*7340*/  @!P5 IMAD.IADD R46, R46, 0x1, -R45 ;  /* 0x000000012e2ed824 */ /* 0x000fe200078e0a2d */
[----:B------:R-:W-:Y:S01]  /*7350*/  ISETP.GT.U32.AND P5, PT, R45, R47, PT ;  /* 0x0000002f2d00720c */ /* 0x000fe20003fa4070 */
[----:B------:R-:W-:-:S04]  /*7360*/  IMAD.HI.U32 R48, R41, R5, RZ ;  /* 0x0000000529307227 */ /* 0x000fc800078e00ff */
[----:B------:R-:W-:Y:S02]  /*7370*/  VIADD R56, R0, 0xa9 ;  /* 0x000000a900387836 */ /* 0x000fe40000000000 */
[----:B------:R-:W-:Y:S02]  /*7380*/  IMAD R44, R45, R49, R44 ;  /* 0x000000312d2c7224 */ /* 0x000fe400078e022c */
[----:B------:R-:W-:Y:S01]  /*7390*/  IMAD.MOV R48, RZ, RZ, -R48 ;  /* 0x000000ffff307224 */ /* 0x000fe200078e0a30 */
[----:B------:R-:W-:Y:S01]  /*73a0*/  IABS R28, R56 ;  /* 0x00000038001c7213 */ /* 0x000fe20000000000 */
[----:B------:R-:W-:Y:S01]  /*73b0*/  @!P1 IMAD.IADD R29, R29, 0x1, -R45 ;  /* 0x000000011d1d9824 */ /* 0x000fe200078e0a2d */
[C---:B------:R-:W-:Y:S01]  /*73c0*/  ISETP.GT.U32.AND P1, PT, R45.reuse, R46, PT ;  /* 0x0000002e2d00720c */ /* 0x040fe20003f24070 */
[----:B------:R-:W-:Y:S01]  /*73d0*/  @!P2 IMAD.MOV R6, RZ, RZ, -R6 ;  /* 0x000000ffff06a224 */ /* 0x000fe200078e0a06 */
[C---:B------:R-:W-:Y:S01]  /*73e0*/  ISETP.GT.U32.AND P2, PT, R45.reuse, R44, PT ;  /* 0x0000002c2d00720c */ /* 0x040fe20003f44070 */
[----:B------:R-:W-:-:S02]  /*73f0*/  IMAD R5, R45, R48, R5 ;  /* 0x000000302d057224 */ /* 0x000fc400078e0205 */
[----:B------:R-:W-:Y:S02]  /*7400*/  @!P3 IMAD.MOV R4, RZ, RZ, -R4 ;  /* 0x000000ffff04b224 */ /* 0x000fe400078e0a04 */
[----:B------:R-:W-:-:S03]  /*7410*/  IMAD.HI.U32 R42, R41, R28, RZ ;  /* 0x0000001c292a7227 */ /* 0x000fc600078e00ff */
[----:B------:R0:W-:Y:S01]  /*7420*/  STL [R1+0x2c4], R4 ;  /* 0x0002c40401007387 */ /* 0x0001e20000100800 */
[--C-:B------:R-:W-:Y:S01]  /*7430*/  @!P6 IMAD.IADD R43, R43, 0x1, -R45.reuse ;  /* 0x000000012b2be824 */ /* 0x100fe200078e0a2d */
[----:B------:R-:W-:Y:S01]  /*7440*/  ISETP.GT.U32.AND P6, PT, R45, R29, PT ;  /* 0x0000001d2d00720c */ /* 0x000fe20003fc4070 */
[C---:B------:R-:W-:Y:S01]  /*7450*/  VIADD R54, R0.reuse, 0xa8 ;  /* 0x000000a800367836 */ /* 0x040fe20000000000 */
[----:B------:R1:W-:Y:S01]  /*7460*/  STL [R1+0x2c8], R6 ;  /* 0x0002c80601007387 */ /* 0x0003e20000100800 */
[----:B------:R-:W-:Y:S01]  /*7470*/  @!P5 IMAD.IADD R47, R47, 0x1, -R45 ;  /* 0x000000012f2fd824 */ /* 0x000fe200078e0a2d */
[C---:B------:R-:W-:Y:S01]  /*7480*/  ISETP.GT.U32.AND P5, PT, R45.reuse, R5, PT ;  /* 0x000000052d00720c */ /* 0x040fe20003fa4070 */
[----:B------:R-:W-:Y:S01]  /*7490*/  IMAD.MOV R42, RZ, RZ, -R42 ;  /* 0x000000ffff2a7224 */ /* 0x000fe200078e0a2a */
[C---:B------:R-:W-:Y:S01]  /*74a0*/  ISETP.GT.U32.AND P3, PT, R45.reuse, R43, PT ;  /* 0x0000002b2d00720c */ /* 0x040fe20003f64070 */
[----:B------:R-:W-:Y:S01]  /*74b0*/  VIADD R53, R0, 0xa7 ;  /* 0x000000a700357836 */ /* 0x000fe20000000000 */
[----:B0-----:R-:W-:Y:S01]  /*74c0*/  IABS R4, R54 ;  /* 0x0000003600047213 */ /* 0x001fe20000000000 */
[----:B------:R-:W-:-:S02]  /*74d0*/  IMAD R28, R45, R42, R28 ;  /* 0x0000002a2d1c7224 */ /* 0x000fc400078e021c */
[--C-:B------:R-:W-:Y:S01]  /*74e0*/  @!P1 IMAD.IADD R46, R46, 0x1, -R45.reuse ;  /* 0x000000012e2e9824 */ /* 0x100fe200078e0a2d */
[----:B------:R-:W-:Y:S01]  /*74f0*/  IABS R42, R53 ;  /* 0x00000035002a7213 */ /* 0x000fe20000000000 */
[----:B------:R-:W-:Y:S01]  /*7500*/  @!P2 IMAD.IADD R44, R44, 0x1, -R45 ;  /* 0x000000012c2ca824 */ /* 0x000fe200078e0a2d */
[----:B------:R-:W-:Y:S01]  /*7510*/  ISETP.GE.AND P1, PT, R51, RZ, PT ;  /* 0x000000ff3300720c */ /* 0x000fe20003f26270 */
[----:B------:R-:W-:Y:S01]  /*7520*/  IMAD.MOV.U32 R8, RZ, RZ, R47 ;  /* 0x000000ffff087224 */ /* 0x000fe200078e002f */
[----:B------:R-:W-:Y:S01]  /*7530*/  ISETP.GE.AND P2, PT, R52, RZ, PT ;  /* 0x000000ff3400720c */ /* 0x000fe20003f46270 */
[----:B------:R-:W-:-:S04]  /*7540*/  IMAD.HI.U32 R48, R41, R4, RZ ;  /* 0x0000000429307227 */ /* 0x000fc800078e00ff */
[----:B------:R-:W-:Y:S01]  /*7550*/  @!P4 IMAD.MOV R8, RZ, RZ, -R8 ;  /* 0x000000ffff08c224 */ /* 0x000fe200078e0a08 */
[----:B------:R-:W-:Y:S01]  /*7560*/  ISETP.GT.U32.AND P4, PT, R45, R44, PT ;  /* 0x0000002c2d00720c */ /* 0x000fe20003f84070 */
[----:B------:R-:W-:Y:S01]  /*7570*/  @!P6 IMAD.IADD R29, R29, 0x1, -R45 ;  /* 0x000000011d1de824 */ /* 0x000fe200078e0a2d */
[----:B------:R-:W-:Y:S01]  /*7580*/  ISETP.GT.U32.AND P6, PT, R45, R28, PT ;  /* 0x0000001c2d00720c */ /* 0x000fe20003fc4070 */
[----:B------:R-:W-:Y:S01]  /*7590*/  IMAD.MOV R48, RZ, RZ, -R48 ;  /* 0x000000ffff307224 */ /* 0x000fe200078e0a30 */
[----:B------:R0:W-:Y:S01]  /*75a0*/  STL [R1+0x2e8], R8 ;  /* 0x0002e80801007387 */ /* 0x0001e20000100800 */
[----:B-1----:R-:W-:-:S04]  /*75b0*/  IMAD.HI.U32 R6, R41, R42, RZ ;  /* 0x0000002a29067227 */ /* 0x002fc800078e00ff */
[----:B------:R-:W-:Y:S01]  /*75c0*/  @!P5 IMAD.IADD R5, R5, 0x1, -R45 ;  /* 0x000000010505d824 */ /* 0x000fe200078e0a2d */
[----:B------:R-:W-:Y:S01]  /*75d0*/  ISETP.GE.AND P5, PT, R55, RZ, PT ;  /* 0x000000ff3700720c */ /* 0x000fe20003fa6270 */
[----:B------:R-:W-:Y:S02]  /*75e0*/  IMAD.MOV.U32 R7, RZ, RZ, R46 ;  /* 0x000000ffff077224 */ /* 0x000fe400078e002e */
[C---:B------:R-:W-:Y:S02]  /*75f0*/  IMAD R4, R45.reuse, R48, R4 ;  /* 0x000000302d047224 */ /* 0x040fe400078e0204 */
[----:B------:R-:W-:Y:S02]  /*7600*/  IMAD.MOV R6, RZ, RZ, -R6 ;  /* 0x000000ffff067224 */ /* 0x000fe400078e0a06 */
[----:B------:R-:W-:Y:S01]  /*7610*/  @!P0 IMAD.MOV R7, RZ, RZ, -R7 ;  /* 0x000000ffff078224 */ /* 0x000fe200078e0a07 */
[----:B------:R-:W-:Y:S01]  /*7620*/  ISETP.GT.U32.AND P0, PT, R45, R5, PT ;  /* 0x000000052d00720c */ /* 0x000fe20003f04070 */
[----:B------:R-:W-:-:S02]  /*7630*/  VIADD R55, R0, 0xa6 ;  /* 0x000000a600377836 */ /* 0x000fc40000000000 */
[----:B0-----:R-:W-:Y:S01]  /*7640*/  IMAD.MOV.U32 R8, RZ, RZ, R29 ;  /* 0x000000ffff087224 */ /* 0x001fe200078e001d */
[----:B------:R0:W-:Y:S01]  /*7650*/  STL [R1+0x2ec], R7 ;  /* 0x0002ec0701007387 */ /* 0x0001e20000100800 */
[--C-:B------:R-:W-:Y:S01]  /*7660*/  @!P3 IMAD.IADD R43, R43, 0x1, -R45.reuse ;  /* 0x000000012b2bb824 */ /* 0x100fe200078e0a2d */
[----:B------:R-:W-:Y:S01]  /*7670*/  ISETP.GE.AND P3, PT, R50, RZ, PT ;  /* 0x000000ff3200720c */ /* 0x000fe20003f66270 */
[----:B------:R-:W-:Y:S01]  /*7680*/  @!P1 IMAD.MOV R8, RZ, RZ, -R8 ;  /* 0x000000ffff089224 */ /* 0x000fe200078e0a08 */
[----:B------:R-:W-:Y:S01]  /*7690*/  IABS R29, R55 ;  /* 0x00000037001d7213 */ /* 0x000fe20000000000 */
[C---:B------:R-:W-:Y:S01]  /*76a0*/  IMAD R42, R45.reuse, R6, R42 ;  /* 0x000000062d2a7224 */ /* 0x040fe200078e022a */
[----:B------:R-:W-:Y:S01]  /*76b0*/  ISETP.GT.U32.AND P1, PT, R45, R4, PT ;  /* 0x000000042d00720c */ /* 0x000fe20003f24070 */
[----:B------:R-:W-:Y:S01]  /*76c0*/  @!P4 IMAD.IADD R44, R44, 0x1, -R45 ;  /* 0x000000012c2cc824 */ /* 0x000fe200078e0a2d */
[----:B------:R1:W-:Y:S01]  /*76d0*/  STL [R1+0x2f0], R8 ;  /* 0x0002f00801007387 */ /* 0x0003e20000100800 */
[----:B------:R-:W-:Y:S01]  /*76e0*/  IMAD.HI.U32 R6, R41, R29, RZ ;  /* 0x0000001d29067227 */ /* 0x000fe200078e00ff */
[----:B------:R-:W-:-:S03]  /*76f0*/  ISETP.GT.U32.AND P4, PT, R45, R42, PT ;  /* 0x0000002a2d00720c */ /* 0x000fc60003f84070 */
[----:B------:R-:W-:Y:S02]  /*7700*/  @!P6 IMAD.IADD R28, R28, 0x1, -R45 ;  /* 0x000000011c1ce824 */ /* 0x000fe400078e0a2d */
[----:B0-----:R-:W-:Y:S02]  /*7710*/  IMAD.MOV.U32 R7, RZ, RZ, R43 ;  /* 0x000000ffff077224 */ /* 0x001fe400078e002b */
[----:B------:R-:W-:Y:S01]  /*7720*/  @!P0 IMAD.IADD R5, R5, 0x1, -R45 ;  /* 0x0000000105058824 */ /* 0x000fe200078e0a2d */
[----:B------:R-:W-:Y:S01]  /*7730*/  ISETP.GT.U32.AND P6, PT, R45, R28, PT ;  /* 0x0000001c2d00720c */ /* 0x000fe20003fc4070 */
[----:B------:R-:W-:Y:S01]  /*7740*/  IMAD.MOV R6, RZ, RZ, -R6 ;  /* 0x000000ffff067224 */ /* 0x000fe200078e0a06 */
[----:B------:R-:W-:Y:S01]  /*7750*/  ISETP.GE.AND P0, PT, R54, RZ, PT ;  /* 0x000000ff3600720c */ /* 0x000fe20003f06270 */
[----:B------:R-:W-:Y:S01]  /*7760*/  @!P3 IMAD.MOV R7, RZ, RZ, -R7 ;  /* 0x000000ffff07b224 */ /* 0x000fe200078e0a07 */
[----:B------:R-:W-:Y:S01]  /*7770*/  ISETP.GE.AND P3, PT, R56, RZ, PT ;  /* 0x000000ff3800720c */ /* 0x000fe20003f66270 */
[----:B------:R-:W-:Y:S01]  /*7780*/  @!P1 IMAD.IADD R4, R4, 0x1, -R45 ;  /* 0x0000000104049824 */ /* 0x000fe200078e0a2d */
[----:B------:R-:W-:Y:S01]  /*7790*/  ISETP.GE.AND P1, PT, R55, RZ, PT ;  /* 0x000000ff3700720c */ /* 0x000fe20003f26270 */
[----:B------:R-:W-:Y:S01]  /*77a0*/  IMAD R29, R45, R6, R29 ;  /* 0x000000062d1d7224 */ /* 0x000fe200078e021d */
[----:B------:R0:W-:Y:S01]  /*77b0*/  STL [R1+0x2fc], R7 ;  /* 0x0002fc0701007387 */ /* 0x0001e20000100800 */
[----:B-1----:R-:W-:-:S02]  /*77c0*/  IMAD.MOV.U32 R8, RZ, RZ, R5 ;  /* 0x000000ffff087224 */ /* 0x002fc400078e0005 */
[--C-:B------:R-:W-:Y:S01]  /*77d0*/  @!P4 IMAD.IADD R42, R42, 0x1, -R45.reuse ;  /* 0x000000012a2ac824 */ /* 0x100fe200078e0a2d */
[C---:B------:R-:W-:Y:S01]  /*77e0*/  ISETP.GT.U32.AND P4, PT, R45.reuse, R4, PT ;  /* 0x000000042d00720c */ /* 0x040fe20003f84070 */
[----:B------:R-:W-:Y:S01]  /*77f0*/  @!P5 IMAD.MOV R8, RZ, RZ, -R8 ;  /* 0x000000ffff08d224 */ /* 0x000fe200078e0a08 */
[----:B------:R-:W-:Y:S01]  /*7800*/  ISETP.GT.U32.AND P5, PT, R45, R29, PT ;  /* 0x0000001d2d00720c */ /* 0x000fe20003fa4070 */
[----:B------:R-:W-:Y:S02]  /*7810*/  VIADD R56, R0, 0xa5 ;  /* 0x000000a500387836 */ /* 0x000fe40000000000 */
[----:B------:R-:W-:Y:S01]  /*7820*/  @!P6 IMAD.IADD R28, R28, 0x1, -R45 ;  /* 0x000000011c1ce824 */ /* 0x000fe200078e0a2d */
[----:B------:R-:W-:Y:S01]  /*7830*/  ISETP.GE.AND P6, PT, R53, RZ, PT ;  /* 0x000000ff3500720c */ /* 0x000fe20003fc6270 */
[----:B0-----:R-:W-:Y:S01]  /*7840*/  IMAD.MOV.U32 R7, RZ, RZ, R44 ;  /* 0x000000ffff077224 */ /* 0x001fe200078e002c */
[----:B------:R-:W-:Y:S01]  /*7850*/  IABS R46, R56 ;  /* 0x00000038002e7213 */ /* 0x000fe20000000000 */
[----:B------:R-:W-:-:S02]  /*7860*/  VIADD R53, R0, 0xa4 ;  /* 0x000000a400357836 */ /* 0x000fc40000000000 */
[----:B------:R-:W-:Y:S01]  /*7870*/  @!P2 IMAD.MOV R7, RZ, RZ, -R7 ;  /* 0x000000ffff07a224 */ /* 0x000fe200078e0a07 */
[----:B------:R-:W-:Y:S01]  /*7880*/  ISETP.GT.U32.AND P2, PT, R45, R42, PT ;  /* 0x0000002a2d00720c */ /* 0x000fe20003f44070 */
[--C-:B------:R-:W-:Y:S01]  /*7890*/  @!P4 IMAD.IADD R4, R4, 0x1, -R45.reuse ;  /* 0x000000010404c824 */ /* 0x100fe200078e0a2d */
[----:B------:R-:W-:Y:S01]  /*78a0*/  IABS R43, R53 ;  /* 0x00000035002b7213 */ /* 0x000fe20000000000 */
[----:B------:R-:W-:Y:S01]  /*78b0*/  @!P5 IMAD.IADD R29, R29, 0x1, -R45 ;  /* 0x000000011d1dd824 */ /* 0x000fe200078e0a2d */
[----:B------:R0:W-:Y:S01]  /*78c0*/  STL [R1+0x300], R7 ;  /* 0x0003000701007387 */ /* 0x0001e20000100800 */
[----:B------:R-:W-:Y:S01]  /*78d0*/  IMAD.HI.U32 R6, R41, R46, RZ ;  /* 0x0000002e29067227 */ /* 0x000fe200078e00ff */
[----:B------:R-:W-:Y:S02]  /*78e0*/  ISETP.GE.AND P4, PT, R53, RZ, PT ;  /* 0x000000ff3500720c */ /* 0x000fe40003f86270 */
[----:B------:R-:W-:Y:S01]  /*78f0*/  STL [R1+0x308], R8 ;  /* 0x0003080801007387 */ /* 0x000fe20000100800 */
[----:B------:R-:W-:Y:S01]  /*7900*/  @!P0 IMAD.MOV R4, RZ, RZ, -R4 ;  /* 0x000000ffff048224 */ /* 0x000fe200078e0a04 */
[----:B------:R-:W-:Y:S01]  /*7910*/  ISETP.GT.U32.AND P0, PT, R45, R29, PT ;  /* 0x0000001d2d00720c */ /* 0x000fe20003f04070 */
[----:B------:R-:W-:-:S04]  /*7920*/  IMAD.HI.U32 R5, R41, R43, RZ ;  /* 0x0000002b29057227 */ /* 0x000fc800078e00ff */
[----:B0-----:R-:W-:Y:S02]  /*7930*/  IMAD.MOV.U32 R7, RZ, RZ, R28 ;  /* 0x000000ffff077224 */ /* 0x001fe400078e001c */
[----:B------:R-:W-:Y:S02]  /*7940*/  IMAD.MOV R6, RZ, RZ, -R6 ;  /* 0x000000ffff067224 */ /* 0x000fe400078e0a06 */
[----:B------:R-:W-:Y:S01]  /*7950*/  @!P3 IMAD.MOV R7, RZ, RZ, -R7 ;  /* 0x000000ffff07b224 */ /* 0x000fe200078e0a07 */
[----:B------:R-:W-:Y:S01]  /*7960*/  ISETP.GE.AND P3, PT, R56, RZ, PT ;  /* 0x000000ff3800720c */ /* 0x000fe20003f66270 */
[----:B------:R-:W-:Y:S02]  /*7970*/  @!P2 IMAD.IADD R42, R42, 0x1, -R45 ;  /* 0x000000012a2aa824 */ /* 0x000fe400078e0a2d */
[----:B------:R-:W-:Y:S01]  /*7980*/  IMAD.MOV R5, RZ, RZ, -R5 ;  /* 0x000000ffff057224 */ /* 0x000fe200078e0a05 */
[----:B------:R0:W-:Y:S01]  /*7990*/  STL [R1+0x318], R7 ;  /* 0x0003180701007387 */ /* 0x0001e20000100800 */
[----:B------:R-:W-:-:S02]  /*79a0*/  IMAD R46, R45, R6, R46 ;  /* 0x000000062d2e7224 */ /* 0x000fc400078e022e */
[C---:B------:R-:W-:Y:S01]  /*79b0*/  VIADD R53, R0.reuse, 0xa3 ;  /* 0x000000a300357836 */ /* 0x040fe20000000000 */
[----:B------:R1:W-:Y:S01]  /*79c0*/  STL [R1+0x31c], R4 ;  /* 0x00031c0401007387 */ /* 0x0003e20000100800 */
[----:B------:R-:W-:Y:S02]  /*79d0*/  IMAD R43, R45, R5, R43 ;  /* 0x000000052d2b7224 */ /* 0x000fe400078e022b */
[----:B------:R-:W-:Y:S01]  /*79e0*/  @!P0 IMAD.IADD R29, R29, 0x1, -R45 ;  /* 0x000000011d1d8824 */ /* 0x000fe200078e0a2d */
[----:B------:R-:W-:Y:S01]  /*79f0*/  IABS R5, R53 ;  /* 0x0000003500057213 */ /* 0x000fe20000000000 */
[----:B------:R-:W-:Y:S01]  /*7a00*/  VIADD R56, R0, 0xa2 ;  /* 0x000000a200387836 */ /* 0x000fe20000000000 */
[----:B------:R-:W-:Y:S01]  /*7a10*/  ISETP.GT.U32.AND P0, PT, R45, R43, PT ;  /* 0x0000002b2d00720c */ /* 0x000fe20003f04070 */
[----:B0-----:R-:W-:Y:S01]  /*7a20*/  IMAD.MOV.U32 R7, RZ, RZ, R42 ;  /* 0x000000ffff077224 */ /* 0x001fe200078e002a */
[----:B------:R-:W-:Y:S01]  /*7a30*/  ISETP.GE.AND P2, PT, R53, RZ, PT ;  /* 0x000000ff3500720c */ /* 0x000fe20003f46270 */
[----:B------:R-:W-:Y:S01]  /*7a40*/  IMAD.HI.U32 R47, R41, R5, RZ ;  /* 0x00000005292f7227 */ /* 0x000fe200078e00ff */
[----:B-1----:R-:W-:-:S02]  /*7a50*/  IABS R4, R56 ;  /* 0x0000003800047213 */ /* 0x002fc40000000000 */
[----:B------:R-:W-:Y:S01]  /*7a60*/  ISETP.GE.AND P5, PT, R56, RZ, PT ;  /* 0x000000ff3800720c */ /* 0x000fe20003fa6270 */
[----:B------:R-:W-:Y:S01]  /*7a70*/  @!P6 IMAD.MOV R7, RZ, RZ, -R7 ;  /* 0x000000ffff07e224 */ /* 0x000fe200078e0a07 */
[C---:B------:R-:W-:Y:S01]  /*7a80*/  ISETP.GT.U32.AND P6, PT, R45.reuse, R46, PT ;  /* 0x0000002e2d00720c */ /* 0x040fe20003fc4070 */
[----:B------:R-:W-:Y:S02]  /*7a90*/  IMAD.MOV R47, RZ, RZ, -R47 ;  /* 0x000000ffff2f7224 */ /* 0x000fe400078e0a2f */
[C---:B------:R-:W-:Y:S01]  /*7aa0*/  VIADD R53, R0.reuse, 0xa1 ;  /* 0x000000a100357836 */ /* 0x040fe20000000000 */
[----:B------:R0:W-:Y:S01]  /*7ab0*/  STL [R1+0x320], R7 ;  /* 0x0003200701007387 */ /* 0x0001e20000100800 */
[----:B------:R-:W-:Y:S02]  /*7ac0*/  IMAD R5, R45, R47, R5 ;  /* 0x0000002f2d057224 */ /* 0x000fe400078e0205 */
[----:B------:R-:W-:Y:S01]  /*7ad0*/  @!P0 IMAD.IADD R43, R43, 0x1, -R45 ;  /* 0x000000012b2b8824 */ /* 0x000fe200078e0a2d */
[----:B------:R-:W-:Y:S01]  /*7ae0*/  IABS R28, R53 ;  /* 0x00000035001c7213 */ /* 0x000fe20000000000 */
[----:B------:R-:W-:-:S02]  /*7af0*/  VIADD R51, R0, 0xa0 ;  /* 0x000000a000337836 */ /* 0x000fc40000000000 */
[----:B------:R-:W-:-:S03]  /*7b00*/  IMAD.HI.U32 R42, R41, R4, RZ ;  /* 0x00000004292a7227 */ /* 0x000fc600078e00ff */
[----:B------:R-:W-:Y:S01]  /*7b10*/  IABS R6, R51 ;  /* 0x0000003300067213 */ /* 0x000fe20000000000 */
[----:B------:R-:W-:Y:S01]  /*7b20*/  @!P6 IMAD.IADD R46, R46, 0x1, -R45 ;  /* 0x000000012e2ee824 */ /* 0x000fe200078e0a2d */
[----:B------:R-:W-:Y:S01]  /*7b30*/  ISETP.GT.U32.AND P6, PT, R45, R5, PT ;  /* 0x000000052d00720c */ /* 0x000fe20003fc4070 */
[----:B0-----:R-:W-:Y:S02]  /*7b40*/  IMAD.MOV.U32 R7, RZ, RZ, R29 ;  /* 0x000000ffff077224 */ /* 0x001fe400078e001d */
[----:B------:R-:W-:Y:S01]  /*7b50*/  IMAD.HI.U32 R48, R41, R28, RZ ;  /* 0x0000001c29307227 */ /* 0x000fe200078e00ff */
[----:B------:R-:W-:-:S03]  /*7b60*/  ISETP.GT.U32.AND P0, PT, R45, R46, PT ;  /* 0x0000002e2d00720c */ /* 0x000fc60003f04070 */
[----:B------:R-:W-:Y:S01]  /*7b70*/  @!P1 IMAD.MOV R7, RZ, RZ, -R7 ;  /* 0x000000ffff079224 */ /* 0x000fe200078e0a07 */
[----:B------:R-:W-:Y:S01]  /*7b80*/  ISETP.GT.U32.AND P1, PT, R45, R43, PT ;  /* 0x0000002b2d00720c */ /* 0x000fe20003f24070 */
[----:B------:R-:W-:Y:S02]  /*7b90*/  VIADD R50, R0, 0x9f ;  /* 0x0000009f00327836 */ /* 0x000fe40000000000 */
[----:B------:R-:W-:Y:S01]  /*7ba0*/  IMAD.MOV R42, RZ, RZ, -R42 ;  /* 0x000000ffff2a7224 */ /* 0x000fe200078e0a2a */
[----:B------:R0:W-:Y:S01]  /*7bb0*/  STL [R1+0x338], R7 ;  /* 0x0003380701007387 */ /* 0x0001e20000100800 */
[----:B------:R-:W-:Y:S01]  /*7bc0*/  IMAD.HI.U32 R47, R41, R6, RZ ;  /* 0x00000006292f7227 */ /* 0x000fe200078e00ff */
[----:B------:R-:W-:-:S03]  /*7bd0*/  IABS R44, R50 ;  /* 0x00000032002c7213 */ /* 0x000fc60000000000 */
[----:B------:R-:W-:Y:S02]  /*7be0*/  IMAD.MOV R48, RZ, RZ, -R48 ;  /* 0x000000ffff307224 */ /* 0x000fe400078e0a30 */
[----:B------:R-:W-:Y:S02]  /*7bf0*/  @!P0 IMAD.IADD R46, R46, 0x1, -R45 ;  /* 0x000000012e2e8824 */ /* 0x000fe400078e0a2d */
[C---:B------:R-:W-:Y:S02]  /*7c00*/  IMAD R4, R45.reuse, R42, R4 ;  /* 0x0000002a2d047224 */ /* 0x040fe400078e0204 */
[----:B------:R-:W-:Y:S02]  /*7c10*/  IMAD.MOV R47, RZ, RZ, -R47 ;  /* 0x000000ffff2f7224 */ /* 0x000fe400078e0a2f */
[C---:B------:R-:W-:Y:S01]  /*7c20*/  IMAD R28, R45.reuse, R48, R28 ;  /* 0x000000302d1c7224 */ /* 0x040fe200078e021c */
[----:B------:R-:W-:Y:S01]  /*7c30*/  ISETP.GT.U32.AND P0, PT, R45, R4, PT ;  /* 0x000000042d00720c */ /* 0x000fe20003f04070 */
[----:B------:R-:W-:-:S02]  /*7c40*/  @!P6 IMAD.IADD R5, R5, 0x1, -R45 ;  /* 0x000000010505e824 */ /* 0x000fc400078e0a2d */
[----:B0-----:R-:W-:Y:S02]  /*7c50*/  IMAD.MOV.U32 R7, RZ, RZ, R46 ;  /* 0x000000ffff077224 */ /* 0x001fe400078e002e */
[C---:B------:R-:W-:Y:S01]  /*7c60*/  IMAD R6, R45.reuse, R47, R6 ;  /* 0x0000002f2d067224 */ /* 0x040fe200078e0206 */
[C---:B------:R-:W-:Y:S01]  /*7c70*/  ISETP.GT.U32.AND P6, PT, R45.reuse, R5, PT ;  /* 0x000000052d00720c */ /* 0x040fe20003fc4070 */
[----:B------:R-:W-:Y:S01]  /*7c80*/  @!P3 IMAD.MOV R7, RZ, RZ, -R7 ;  /* 0x000000ffff07b224 */ /* 0x000fe200078e0a07 */
[----:B------:R-:W-:Y:S01]  /*7c90*/  ISETP.GT.U32.AND P3, PT, R45, R28, PT ;  /* 0x0000001c2d00720c */ /* 0x000fe20003f64070 */
[----:B------:R-:W-:-:S03]  /*7ca0*/  IMAD.HI.U32 R42, R41, R44, RZ ;  /* 0x0000002c292a7227 */ /* 0x000fc600078e00ff */
[----:B------:R0:W-:Y:S01]  /*7cb0*/  STL [R1+0x33c], R7 ;  /* 0x00033c0701007387 */ /* 0x0001e20000100800 */
[C---:B------:R-:W-:Y:S02]  /*7cc0*/  VIADD R52, R0.reuse, 0x9e ;  /* 0x0000009e00347836 */ /* 0x040fe40000000000 */
[----:B------:R-:W-:Y:S01]  /*7cd0*/  @!P1 IMAD.IADD R43, R43, 0x1, -R45 ;  /* 0x000000012b2b9824 */ /* 0x000fe200078e0a2d */
[C---:B------:R-:W-:Y:S01]  /*7ce0*/  ISETP.GT.U32.AND P1, PT, R45.reuse, R6, PT ;  /* 0x000000062d00720c */ /* 0x040fe20003f24070 */
[----:B------:R-:W-:Y:S01]  /*7cf0*/  IMAD.MOV R42, RZ, RZ, -R42 ;  /* 0x000000ffff2a7224 */ /* 0x000fe200078e0a2a */
[----:B------:R-:W-:Y:S01]  /*7d00*/  IABS R47, R52 ;  /* 0x00000034002f7213 */ /* 0x000fe20000000000 */
[----:B------:R-:W-:Y:S02]  /*7d10*/  VIADD R55, R0, 0x9d ;  /* 0x0000009d00377836 */ /* 0x000fe40000000000 */
[----:B------:R-:W-:Y:S02]  /*7d20*/  IMAD R44, R45, R42, R44 ;  /* 0x0000002a2d2c7224 */ /* 0x000fe400078e022c */
[----:B0-----:R-:W-:Y:S01]  /*7d30*/  IMAD.MOV.U32 R7, RZ, RZ, R43 ;  /* 0x000000ffff077224 */ /* 0x001fe200078e002b */
[----:B------:R-:W-:Y:S01]  /*7d40*/  IABS R42, R55 ;  /* 0x00000037002a7213 */ /* 0x000fe20000000000 */
[----:B------:R-:W-:-:S04]  /*7d50*/  IMAD.HI.U32 R46, R41, R47, RZ ;  /* 0x0000002f292e7227 */ /* 0x000fc800078e00ff */
[--C-:B------:R-:W-:Y:S01]  /*7d60*/  @!P6 IMAD.IADD R5, R5, 0x1, -R45.reuse ;  /* 0x000000010505e824 */ /* 0x100fe200078e0a2d */
[----:B------:R-:W-:Y:S01]  /*7d70*/  ISETP.GT.U32.AND P6, PT, R45, R44, PT ;  /* 0x0000002c2d00720c */ /* 0x000fe20003fc4070 */
[--C-:B------:R-:W-:Y:S01]  /*7d80*/  @!P0 IMAD.IADD R4, R4, 0x1, -R45.reuse ;  /* 0x0000000104048824 */ /* 0x100fe200078e0a2d */
[----:B------:R-:W-:Y:S01]  /*7d90*/  ISETP.GE.AND P0, PT, R53, RZ, PT ;  /* 0x000000ff3500720c */ /* 0x000fe20003f06270 */
[----:B------:R-:W-:Y:S02]  /*7da0*/  @!P3 IMAD.IADD R28, R28, 0x1, -R45 ;  /* 0x000000011c1cb824 */ /* 0x000fe400078e0a2d */
[----:B------:R-:W-:Y:S01]  /*7db0*/  @!P4 IMAD.MOV R7, RZ, RZ, -R7 ;  /* 0x000000ffff07c224 */ /* 0x000fe200078e0a07 */
[C---:B------:R-:W-:Y:S01]  /*7dc0*/  ISETP.GT.U32.AND P3, PT, R45.reuse, R4, PT ;  /* 0x000000042d00720c */ /* 0x040fe20003f64070 */
[----:B------:R-:W-:Y:S02]  /*7dd0*/  VIADD R56, R0, 0x9c ;  /* 0x0000009c00387836 */ /* 0x000fe40000000000 */
[----:B------:R-:W-:Y:S01]  /*7de0*/  IMAD.MOV R46, RZ, RZ, -R46 ;  /* 0x000000ffff2e7224 */ /* 0x000fe200078e0a2e */
[----:B------:R0:W-:Y:S01]  /*7df0*/  STL [R1+0x34c], R7 ;  /* 0x00034c0701007387 */ /* 0x0001e20000100800 */
[----:B------:R-:W-:Y:S01]  /*7e00*/  @!P1 IMAD.IADD R6, R6, 0x1, -R45 ;  /* 0x0000000106069824 */ /* 0x000fe200078e0a2d */
[----:B------:R-:W-:Y:S01]  /*7e10*/  ISETP.GT.U32.AND P1, PT, R45, R28, PT ;  /* 0x0000001c2d00720c */ /* 0x000fe20003f24070 */
[----:B------:R-:W-:Y:S01]  /*7e20*/  IMAD.HI.U32 R49, R41, R42, RZ ;  /* 0x0000002a29317227 */ /* 0x000fe200078e00ff */
[----:B------:R-:W-:-:S03]  /*7e30*/  IABS R29, R56 ;  /* 0x00000038001d7213 */ /* 0x000fc60000000000 */
[----:B------:R-:W-:Y:S02]  /*7e40*/  IMAD R46, R45, R46, R47 ;  /* 0x0000002e2d2e7224 */ /* 0x000fe400078e022f */
[----:B------:R-:W-:Y:S02]  /*7e50*/  IMAD.MOV R49, RZ, RZ, -R49 ;  /* 0x000000ffff317224 */ /* 0x000fe400078e0a31 */
[----:B0-----:R-:W-:Y:S02]  /*7e60*/  IMAD.MOV.U32 R7, RZ, RZ, R5 ;  /* 0x000000ffff077224 */ /* 0x001fe400078e0005 */
[----:B------:R-:W-:-:S04]  /*7e70*/  IMAD.HI.U32 R48, R41, R29, RZ ;  /* 0x0000001d29307227 */ /* 0x000fc800078e00ff */
[----:B------:R-:W-:Y:S01]  /*7e80*/  @!P2 IMAD.MOV R7, RZ, RZ, -R7 ;  /* 0x000000ffff07a224 */ /* 0x000fe200078e0a07 */
[C---:B------:R-:W-:Y:S01]  /*7e90*/  ISETP.GT.U32.AND P2, PT, R45.reuse, R46, PT ;  /* 0x0000002e2d00720c */ /* 0x040fe20003f44070 */
[C---:B------:R-:W-:Y:S02]  /*7ea0*/  IMAD R42, R45.reuse, R49, R42 ;  /* 0x000000312d2a7224 */ /* 0x040fe400078e022a */
[--C-:B------:R-:W-:Y:S01]  /*7eb0*/  @!P6 IMAD.IADD R44, R44, 0x1, -R45.reuse ;  /* 0x000000012c2ce824 */ /* 0x100fe200078e0a2d */
[C---:B------:R-:W-:Y:S01]  /*7ec0*/  ISETP.GT.U32.AND P6, PT, R45.reuse, R6, PT ;  /* 0x000000062d00720c */ /* 0x040fe20003fc4070 */
[----:B------:R-:W-:Y:S01]  /*7ed0*/  IMAD.MOV R48, RZ, RZ, -R48 ;  /* 0x000000ffff307224 */ /* 0x000fe200078e0a30 */
[----:B------:R0:W-:Y:S01]  /*7ee0*/  STL [R1+0x350], R7 ;  /* 0x0003500701007387 */ /* 0x0001e20000100800 */
[----:B------:R-:W-:Y:S01]  /*7ef0*/  VIADD R54, R0, 0x9b ;  /* 0x0000009b00367836 */ /* 0x000fe20000000000 */
[C---:B------:R-:W-:Y:S01]  /*7f00*/  ISETP.GT.U32.AND P4, PT, R45.reuse, R44, PT ;  /* 0x0000002c2d00720c */ /* 0x040fe20003f84070 */
[--C-:B------:R-:W-:Y:S01]  /*7f10*/  @!P3 IMAD.IADD R4, R4, 0x1, -R45.reuse ;  /* 0x000000010404b824 */ /* 0x100fe200078e0a2d */
[----:B------:R-:W-:Y:S01]  /*7f20*/  ISETP.GT.U32.AND P3, PT, R45, R42, PT ;  /* 0x0000002a2d00720c */ /* 0x000fe20003f64070 */
[----:B------:R-:W-:Y:S01]  /*7f30*/  @!P1 IMAD.IADD R28, R28, 0x1, -R45 ;  /* 0x000000011c1c9824 */ /* 0x000fe200078e0a2d */
[----:B------:R-:W-:Y:S01]  /*7f40*/  ISETP.GE.AND P1, PT, R51, RZ, PT ;  /* 0x000000ff3300720c */ /* 0x000fe20003f26270 */
[----:B------:R-:W-:Y:S01]  /*7f50*/  IMAD R48, R45, R48, R29 ;  /* 0x000000302d307224 */ /* 0x000fe200078e021d */
[----:B------:R-:W-:Y:S01]  /*7f60*/  IABS R29, R54 ;  /* 0x00000036001d7213 */ /* 0x000fe20000000000 */
[----:B------:R-:W-:-:S02]  /*7f70*/  VIADD R53, R0, 0x9a ;  /* 0x0000009a00357836 */ /* 0x000fc40000000000 */
[----:B------:R-:W-:Y:S01]  /*7f80*/  @!P2 IMAD.IADD R46, R46, 0x1, -R45 ;  /* 0x000000012e2ea824 */ /* 0x000fe200078e0a2d */
[----:B------:R-:W-:Y:S01]  /*7f90*/  ISETP.GE.AND P2, PT, R52, RZ, PT ;  /* 0x000000ff3400720c */ /* 0x000fe20003f46270 */
[----:B------:R-:W-:Y:S01]  /*7fa0*/  IMAD.MOV.U32 R8, RZ, RZ, R4 ;  /* 0x000000ffff087224 */ /* 0x000fe200078e0004 */
[----:B------:R-:W-:Y:S01]  /*7fb0*/  IABS R5, R53 ;  /* 0x0000003500057213 */ /* 0x000fe20000000000 */
[----:B------:R-:W-:-:S04]  /*7fc0*/  IMAD.HI.U32 R47, R41, R29, RZ ;  /* 0x0000001d292f7227 */ /* 0x000fc800078e00ff */
[----:B0-----:R-:W-:Y:S02]  /*7fd0*/  IMAD.MOV.U32 R7, RZ, RZ, R28 ;  /* 0x000000ffff077224 */ /* 0x001fe400078e001c */
[----:B------:R-:W-:Y:S01]  /*7fe0*/  @!P6 IMAD.IADD R6, R6, 0x1, -R45 ;  /* 0x000000010606e824 */ /* 0x000fe200078e0a2d */
[C---:B------:R-:W-:Y:S01]  /*7ff0*/  ISETP.GT.U32.AND P6, PT, R45.reuse, R48, PT ;  /* 0x000000302d00720c */ /* 0x040fe20003fc4070 */
[----:B------:R-:W-:Y:S01]  /*8000*/  @!P5 IMAD.MOV R8, RZ, RZ, -R8 ;  /* 0x000000ffff08d224 */ /* 0x000fe200078e0a08 */
[----:B------:R-:W-:Y:S01]  /*8010*/  ISETP.GT.U32.AND P5, PT, R45, R46, PT ;  /* 0x0000002e2d00720c */ /* 0x000fe20003fa4070 */
[----:B------:R-:W-:Y:S02]  /*8020*/  IMAD.MOV R47, RZ, RZ, -R47 ;  /* 0x000000ffff2f7224 */ /* 0x000fe400078e0a2f */
[----:B------:R-:W-:Y:S01]  /*8030*/  IMAD.HI.U32 R43, R41, R5, RZ ;  /* 0x00000005292b7227 */ /* 0x000fe200078e00ff */
[----:B------:R-:W-:Y:S03]  /*8040*/  STL [R1+0x354], R8 ;  /* 0x0003540801007387 */ /* 0x000fe60000100800 */
[----:B------:R-:W-:-:S02]  /*8050*/  @!P0 IMAD.MOV R7, RZ, RZ, -R7 ;  /* 0x000000ffff078224 */ /* 0x000fc400078e0a07 */
[--C-:B------:R-:W-:Y:S01]  /*8060*/  @!P3 IMAD.IADD R42, R42, 0x1, -R45.reuse ;  /* 0x000000012a2ab824 */ /* 0x100fe200078e0a2d */
[----:B------:R-:W-:Y:S01]  /*8070*/  ISETP.GE.AND P3, PT, R55, RZ, PT ;  /* 0x000000ff3700720c */ /* 0x000fe20003f66270 */
[----:B------:R-:W-:Y:S01]  /*8080*/  @!P1 IMAD.MOV R6, RZ, RZ, -R6 ;  /* 0x000000ffff069224 */ /* 0x000fe200078e0a06 */
[----:B------:R0:W-:Y:S01]  /*8090*/  STL [R1+0x35c], R7 ;  /* 0x00035c0701007387 */ /* 0x0001e20000100800 */
[----:B------:R-:W-:Y:S01]  /*80a0*/  @!P4 IMAD.IADD R44, R44, 0x1, -R45 ;  /* 0x000000012c2cc824 */ /* 0x000fe200078e0a2d */
[----:B------:R-:W-:Y:S01]  /*80b0*/  ISETP.GE.AND P4, PT, R50, RZ, PT ;  /* 0x000000ff3200720c */ /* 0x000fe20003f86270 */
[C---:B------:R-:W-:Y:S01]  /*80c0*/  IMAD R29, R45.reuse, R47, R29 ;  /* 0x0000002f2d1d7224 */ /* 0x040fe200078e021d */
[----:B------:R1:W-:Y:S01]  /*80d0*/  STL [R1+0x36c], R6 ;  /* 0x00036c0601007387 */ /* 0x0003e20000100800 */
[----:B------:R-:W-:Y:S01]  /*80e0*/  IMAD.MOV R4, RZ, RZ, -R43 ;  /* 0x000000ffff047224 */ /* 0x000fe200078e0a2b */
[C---:B------:R-:W-:Y:S01]  /*80f0*/  ISETP.GT.U32.AND P0, PT, R45.reuse, R42, PT ;  /* 0x0000002a2d00720c */ /* 0x040fe20003f04070 */
[----:B------:R-:W-:Y:S01]  /*8100*/  VIADD R55, R0, 0x99 ;  /* 0x0000009900377836 */ /* 0x000fe20000000000 */
[----:B------:R-:W-:Y:S01]  /*8110*/  ISETP.GT.U32.AND P1, PT, R45, R29, PT ;  /* 0x0000001d2d00720c */ /* 0x000fe20003f24070 */
[----:B------:R-:W-:-:S02]  /*8120*/  @!P6 IMAD.IADD R48, R48, 0x1, -R45 ;  /* 0x000000013030e824 */ /* 0x000fc400078e0a2d */
[----:B------:R-:W-:Y:S01]  /*8130*/  @!P5 IMAD.IADD R46, R46, 0x1, -R45 ;  /* 0x000000012e2ed824 */ /* 0x000fe200078e0a2d */
[----:B------:R-:W-:Y:S01]  /*8140*/  IABS R28, R55 ;  /* 0x00000037001c7213 */ /* 0x000fe20000000000 */
[----:B0-----:R-:W-:Y:S01]  /*8150*/  IMAD.MOV.U32 R7, RZ, RZ, R44 ;  /* 0x000000ffff077224 */ /* 0x001fe200078e002c */
[C---:B------:R-:W-:Y:S01]  /*8160*/  ISETP.GT.U32.AND P6, PT, R45.reuse, R48, PT ;  /* 0x000000302d00720c */ /* 0x040fe20003fc4070 */
[C---:B-1----:R-:W-:Y:S02]  /*8170*/  IMAD R6, R45.reuse, R4, R5 ;  /* 0x000000042d067224 */ /* 0x042fe400078e0205 */
[----:B------:R-:W-:Y:S02]  /*8180*/  IMAD.MOV.U32 R5, RZ, RZ, R28 ;  /* 0x000000ffff057224 */ /* 0x000fe400078e001c */
[----:B------:R-:W-:Y:S01]  /*8190*/  @!P4 IMAD.MOV R7, RZ, RZ, -R7 ;  /* 0x000000ffff07c224 */ /* 0x000fe200078e0a07 */
[----:B------:R-:W-:Y:S01]  /*81a0*/  ISETP.GT.U32.AND P5, PT, R45, R6, PT ;  /* 0x000000062d00720c */ /* 0x000fe20003fa4070 */
[----:B------:R-:W-:Y:S01]  /*81b0*/  IMAD.HI.U32 R28, R41, R5, RZ ;  /* 0x00000005291c7227 */ /* 0x000fe200078e00ff */
[----:B------:R-:W-:-:S02]  /*81c0*/  ISETP.GE.AND P4, PT, R56, RZ, PT ;  /* 0x000000ff3800720c */ /* 0x000fc40003f86270 */
[----:B------:R0:W-:Y:S01]  /*81d0*/  STL [R1+0x370], R7 ;  /* 0x0003700701007387 */ /* 0x0001e20000100800 */
[--C-:B------:R-:W-:Y:S01]  /*81e0*/  @!P0 IMAD.IADD R42, R42, 0x1, -R45.reuse ;  /* 0x000000012a2a8824 */ /* 0x100fe200078e0a2d */
[----:B------:R-:W-:Y:S01]  /*81f0*/  ISETP.GE.AND P0, PT, R54, RZ, PT ;  /* 0x000000ff3600720c */ /* 0x000fe20003f06270 */
[--C-:B------:R-:W-:Y:S01]  /*8200*/  @!P1 IMAD.IADD R29, R29, 0x1, -R45.reuse ;  /* 0x000000011d1d9824 */ /* 0x100fe200078e0a2d */
[----:B------:R-:W-:Y:S01]  /*8210*/  ISETP.GE.AND P1, PT, R55, RZ, PT ;  /* 0x000000ff3700720c */ /* 0x000fe20003f26270 */
[----:B------:R-:W-:Y:S02]  /*8220*/  IMAD.MOV R28, RZ, RZ, -R28 ;  /* 0x000000ffff1c7224 */ /* 0x000fe400078e0a1c */
[----:B------:R-:W-:Y:S02]  /*8230*/  IMAD.MOV.U32 R8, RZ, RZ, R42 ;  /* 0x000000ffff087224 */ /* 0x000fe400078e002a */
[----:B------:R-:W-:Y:S01]  /*8240*/  @!P5 IMAD.IADD R6, R6, 0x1, -R45 ;  /* 0x000000010606d824 */ /* 0x000fe200078e0a2d */
[----:B------:R-:W-:Y:S01]  /*8250*/  ISETP.GT.U32.AND P5, PT, R45, R29, PT ;  /* 0x0000001d2d00720c */ /* 0x000fe20003fa4070 */
[----:B0-----:R-:W-:-:S02]  /*8260*/  IMAD.MOV.U32 R7, RZ, RZ, R46 ;  /* 0x000000ffff077224 */ /* 0x001fc400078e002e */
[C---:B------:R-:W-:Y:S02]  /*8270*/  IMAD R5, R45.reuse, R28, R5 ;  /* 0x0000001c2d057224 */ /* 0x040fe400078e0205 */
[----:B------:R-:W-:Y:S01]  /*8280*/  @!P2 IMAD.MOV R7, RZ, RZ, -R7 ;  /* 0x000000ffff07a224 */ /* 0x000fe200078e0a07 */
[----:B------:R-:W-:Y:S01]  /*8290*/  ISETP.GT.U32.AND P2, PT, R45, R6, PT ;  /* 0x000000062d00720c */ /* 0x000fe20003f44070 */
[--C-:B------:R-:W-:Y:S01]  /*82a0*/  @!P6 IMAD.IADD R48, R48, 0x1, -R45.reuse ;  /* 0x000000013030e824 */ /* 0x100fe200078e0a2d */
[----:B------:R-:W-:Y:S01]  /*82b0*/  ISETP.GE.AND P6, PT, R53, RZ, PT ;  /* 0x000000ff3500720c */ /* 0x000fe20003fc6270 */
[----:B------:R-:W-:Y:S01]  /*82c0*/  @!P3 IMAD.MOV R8, RZ, RZ, -R8 ;  /* 0x000000ffff08b224 */ /* 0x000fe200078e0a08 */
[----:B------:R-:W-:Y:S01]  /*82d0*/  ISETP.GT.U32.AND P3, PT, R45, R5, PT ;  /* 0x000000052d00720c */ /* 0x000fe20003f64070 */
[----:B------:R0:W-:Y:S01]  /*82e0*/  STL [R1+0x378], R7 ;  /* 0x0003780701007387 */ /* 0x0001e20000100800 */
[C---:B------:R-:W-:Y:S02]  /*82f0*/  VIADD R53, R0.reuse, 0x97 ;  /* 0x0000009700357836 */ /* 0x040fe40000000000 */
[C---:B------:R-:W-:Y:S01]  /*8300*/  VIADD R56, R0.reuse, 0x98 ;  /* 0x0000009800387836 */ /* 0x040fe20000000000 */
[----:B------:R-:W-:Y:S01]  /*8310*/  STL [R1+0x37c], R8 ;  /* 0x00037c0801007387 */ /* 0x000fe20000100800 */
[--C-:B------:R-:W-:Y:S01]  /*8320*/  @!P5 IMAD.IADD R29, R29, 0x1, -R45.reuse ;  /* 0x000000011d1dd824 */ /* 0x100fe200078e0a2d */
[----:B------:R-:W-:Y:S01]  /*8330*/  IABS R4, R53 ;  /* 0x0000003500047213 */ /* 0x000fe20000000000 */
[----:B------:R-:W-:Y:S01]  /*8340*/  VIADD R51, R0, 0x93 ;  /* 0x0000009300337836 */ /* 0x000fe20000000000 */
[----:B------:R-:W-:Y:S01]  /*8350*/  IABS R47, R56 ;  /* 0x00000038002f7213 */ /* 0x000fe20000000000 */
[--C-:B------:R-:W-:Y:S01]  /*8360*/  @!P2 IMAD.IADD R6, R6, 0x1, -R45.reuse ;  /* 0x000000010606a824 */ /* 0x100fe200078e0a2d */
[----:B------:R-:W-:Y:S01]  /*8370*/  ISETP.GE.AND P5, PT, R53, RZ, PT ;  /* 0x000000ff3500720c */ /* 0x000fe20003fa6270 */
[----:B0-----:R-:W-:Y:S01]  /*8380*/  IMAD.MOV.U32 R7, RZ, RZ, R48 ;  /* 0x000000ffff077224 */ /* 0x001fe200078e0030 */
[----:B------:R-:W-:Y:S01]  /*8390*/  IABS R42, R51 ;  /* 0x00000033002a7213 */ /* 0x000fe20000000000 */
[----:B------:R-:W-:-:S02]  /*83a0*/  @!P3 IMAD.IADD R5, R5, 0x1, -R45 ;  /* 0x000000010505b824 */ /* 0x000fc400078e0a2d */
[----:B------:R-:W-:Y:S01]  /*83b0*/  @!P4 IMAD.MOV R7, RZ, RZ, -R7 ;  /* 0x000000ffff07c224 */ /* 0x000fe200078e0a07 */
[----:B------:R-:W-:Y:S01]  /*83c0*/  ISETP.GE.AND P4, PT, R56, RZ, PT ;  /* 0x000000ff3800720c */ /* 0x000fe20003f86270 */
[----:B------:R-:W-:Y:S02]  /*83d0*/  IMAD.MOV.U32 R46, RZ, RZ, R4 ;  /* 0x000000ffff2e7224 */ /* 0x000fe400078e0004 */
[C---:B------:R-:W-:Y:S01]  /*83e0*/  IMAD.HI.U32 R4, R41.reuse, R47, RZ ;  /* 0x0000002f29047227 */ /* 0x040fe200078e00ff */
[----:B------:R0:W-:Y:S03]  /*83f0*/  STL [R1+0x390], R7 ;  /* 0x0003900701007387 */ /* 0x0001e60000100800 */
[----:B------:R-:W-:-:S04]  /*8400*/  IMAD.HI.U32 R28, R41, R46, RZ ;  /* 0x0000002e291c7227 */ /* 0x000fc800078e00ff */
[----:B------:R-:W-:Y:S02]  /*8410*/  IMAD.MOV R4, RZ, RZ, -R4 ;  /* 0x000000ffff047224 */ /* 0x000fe400078e0a04 */
[----:B------:R-:W-:Y:S02]  /*8420*/  IMAD.MOV R28, RZ, RZ, -R28 ;  /* 0x000000ffff1c7224 */ /* 0x000fe400078e0a1c */
[----:B0-----:R-:W-:Y:S02]  /*8430*/  IMAD.MOV.U32 R7, RZ, RZ, R29 ;  /* 0x000000ffff077224 */ /* 0x001fe400078e001d */
[C---:B------:R-:W-:Y:S02]  /*8440*/  IMAD R47, R45.reuse, R4, R47 ;  /* 0x000000042d2f7224 */ /* 0x040fe400078e022f */
[----:B------:R-:W-:Y:S01]  /*8450*/  @!P0 IMAD.MOV R7, RZ, RZ, -R7 ;  /* 0x000000ffff078224 */ /* 0x000fe200078e0a07 */
[----:B------:R-:W-:Y:S01]  /*8460*/  ISETP.GT.U32.AND P0, PT, R45, R5, PT ;  /* 0x000000052d00720c */ /* 0x000fe20003f04070 */
[----:B------:R-:W-:-:S02]  /*8470*/  VIADD R53, R0, 0x96 ;  /* 0x0000009600357836 */ /* 0x000fc40000000000 */
[----:B------:R-:W-:Y:S01]  /*8480*/  IMAD R46, R45, R28, R46 ;  /* 0x0000001c2d2e7224 */ /* 0x000fe200078e022e */
[----:B------:R0:W-:Y:S01]  /*8490*/  STL [R1+0x398], R7 ;  /* 0x0003980701007387 */ /* 0x0001e20000100800 */
[C---:B------:R-:W-:Y:S01]  /*84a0*/  VIADD R56, R0.reuse, 0x95 ;  /* 0x0000009500387836 */ /* 0x040fe20000000000 */
[----:B------:R-:W-:Y:S01]  /*84b0*/  IABS R4, R53 ;  /* 0x0000003500047213 */ /* 0x000fe20000000000 */
[C---:B------:R-:W-:Y:S01]  /*84c0*/  VIADD R50, R0.reuse, 0x92 ;  /* 0x0000009200327836 */ /* 0x040fe20000000000 */
[----:B------:R-:W-:Y:S01]  /*84d0*/  ISETP.GE.AND P2, PT, R53, RZ, PT ;  /* 0x000000ff3500720c */ /* 0x000fe20003f46270 */
[----:B------:R-:W-:Y:S01]  /*84e0*/  VIADD R53, R0, 0x94 ;  /* 0x0000009400357836 */ /* 0x000fe20000000000 */
[----:B------:R-:W-:Y:S01]  /*84f0*/  IABS R28, R56 ;  /* 0x00000038001c7213 */ /* 0x000fe20000000000 */
[----:B------:R-:W-:Y:S01]  /*8500*/  IMAD.HI.U32 R29, R41, R4, RZ ;  /* 0x00000004291d7227 */ /* 0x000fe200078e00ff */
[----:B------:R-:W-:Y:S02]  /*8510*/  IABS R44, R50 ;  /* 0x00000032002c7213 */ /* 0x000fe40000000000 */
[----:B------:R-:W-:Y:S01]  /*8520*/  IABS R43, R53 ;  /* 0x00000035002b7213 */ /* 0x000fe20000000000 */
[----:B0-----:R-:W-:Y:S01]  /*8530*/  IMAD.MOV.U32 R7, RZ, RZ, R6 ;  /* 0x000000ffff077224 */ /* 0x001fe200078e0006 */
[----:B------:R-:W-:Y:S01]  /*8540*/  ISETP.GE.AND P3, PT, R56, RZ, PT ;  /* 0x000000ff3800720c */ /* 0x000fe20003f66270 */
[----:B------:R-:W-:Y:S01]  /*8550*/  @!P0 IMAD.IADD R5, R5, 0x1, -R45 ;  /* 0x0000000105058824 */ /* 0x000fe200078e0a2d */
[C---:B------:R-:W-:Y:S01]  /*8560*/  ISETP.GT.U32.AND P0, PT, R45.reuse, R46, PT ;  /* 0x0000002e2d00720c */ /* 0x040fe20003f04070 */
[----:B------:R-:W-:Y:S01]  /*8570*/  @!P6 IMAD.MOV R7, RZ, RZ, -R7 ;  /* 0x000000ffff07e224 */ /* 0x000fe200078e0a07 */
[----:B------:R-:W-:Y:S01]  /*8580*/  ISETP.GT.U32.AND P6, PT, R45, R47, PT ;  /* 0x0000002f2d00720c */ /* 0x000fe20003fc4070 */
[----:B------:R-:W-:-:S02]  /*8590*/  IMAD.MOV R29, RZ, RZ, -R29 ;  /* 0x000000ffff1d7224 */ /* 0x000fc400078e0a1d */
[----:B------:R-:W-:Y:S01]  /*85a0*/  IMAD.HI.U32 R6, R41, R28, RZ ;  /* 0x0000001c29067227 */ /* 0x000fe200078e00ff */
[----:B------:R0:W-:Y:S03]  /*85b0*/  STL [R1+0x3a4], R7 ;  /* 0x0003a40701007387 */ /* 0x0001e60000100800 */
[----:B------:R-:W-:Y:S02]  /*85c0*/  IMAD R4, R45, R29, R4 ;  /* 0x0000001d2d047224 */ /* 0x000fe400078e0204 */
[----:B------:R-:W-:Y:S02]  /*85d0*/  IMAD.MOV R6, RZ, RZ, -R6 ;  /* 0x000000ffff067224 */ /* 0x000fe400078e0a06 */
[--C-:B------:R-:W-:Y:S02]  /*85e0*/  @!P0 IMAD.IADD R46, R46, 0x1, -R45.reuse ;  /* 0x000000012e2e8824 */ /* 0x100fe400078e0a2d */
[----:B------:R-:W-:Y:S01]  /*85f0*/  @!P6 IMAD.IADD R47, R47, 0x1, -R45 ;  /* 0x000000012f2fe824 */ /* 0x000fe200078e0a2d */
[----:B------:R-:W-:Y:S01]  /*8600*/  ISETP.GT.U32.AND P6, PT, R45, R4, PT ;  /* 0x000000042d00720c */ /* 0x000fe20003fc4070 */
[----:B0-----:R-:W-:-:S02]  /*8610*/  IMAD.MOV.U32 R7, RZ, RZ, R5 ;  /* 0x000000ffff077224 */ /* 0x001fc400078e0005 */
[----:B------:R-:W-:Y:S01]  /*8620*/  IMAD.HI.U32 R48, R41, R43, RZ ;  /* 0x0000002b29307227 */ /* 0x000fe200078e00ff */
[----:B------:R-:W-:-:S03]  /*8630*/  ISETP.GT.U32.AND P0, PT, R45, R47, PT ;  /* 0x0000002f2d00720c */ /* 0x000fc60003f04070 */
[----:B------:R-:W-:Y:S01]  /*8640*/  @!P1 IMAD.MOV R7, RZ, RZ, -R7 ;  /* 0x000000ffff079224 */ /* 0x000fe200078e0a07 */
[C---:B------:R-:W-:Y:S01]  /*8650*/  ISETP.GT.U32.AND P1, PT, R45.reuse, R46, PT ;  /* 0x0000002e2d00720c */ /* 0x040fe20003f24070 */
[----:B------:R-:W-:Y:S02]  /*8660*/  IMAD R28, R45, R6, R28 ;  /* 0x000000062d1c7224 */ /* 0x000fe400078e021c */
[----:B------:R-:W-:Y:S01]  /*8670*/  IMAD.MOV R48, RZ, RZ, -R48 ;  /* 0x000000ffff307224 */ /* 0x000fe200078e0a30 */
[----:B------:R0:W-:Y:S01]  /*8680*/  STL [R1+0x3ac], R7 ;  /* 0x0003ac0701007387 */ /* 0x0001e20000100800 */
[----:B------:R-:W-:Y:S02]  /*8690*/  @!P6 IMAD.IADD R4, R4, 0x1, -R45 ;  /* 0x000000010404e824 */ /* 0x000fe400078e0a2d */
[----:B------:R-:W-:-:S03]  /*86a0*/  IMAD.HI.U32 R29, R41, R42, RZ ;  /* 0x0000002a291d7227 */ /* 0x000fc600078e00ff */
[----:B------:R-:W-:Y:S01]  /*86b0*/  ISETP.GT.U32.AND P6, PT, R45, R4, PT ;  /* 0x000000042d00720c */ /* 0x000fe20003fc4070 */
[----:B------:R-:W-:Y:S01]  /*86c0*/  @!P0 IMAD.IADD R47, R47, 0x1, -R45 ;  /* 0x000000012f2f8824 */ /* 0x000fe200078e0a2d */
[C---:B------:R-:W-:Y:S01]  /*86d0*/  ISETP.GT.U32.AND P0, PT, R45.reuse, R28, PT ;  /* 0x0000001c2d00720c */ /* 0x040fe20003f04070 */
[----:B------:R-:W-:Y:S02]  /*86e0*/  IMAD R43, R45, R48, R43 ;  /* 0x000000302d2b7224 */ /* 0x000fe400078e022b */
[----:B0-----:R-:W-:Y:S02]  /*86f0*/  IMAD.MOV.U32 R7, RZ, RZ, R47 ;  /* 0x000000ffff077224 */ /* 0x001fe400078e002f */
[----:B------:R-:W-:-:S04]  /*8700*/  IMAD.HI.U32 R6, R41, R44, RZ ;  /* 0x0000002c29067227 */ /* 0x000fc800078e00ff */
[----:B------:R-:W-:Y:S02]  /*8710*/  IMAD.MOV R29, RZ, RZ, -R29 ;  /* 0x000000ffff1d7224 */ /* 0x000fe400078e0a1d */
[----:B------:R-:W-:Y:S01]  /*8720*/  @!P4 IMAD.MOV R7, RZ, RZ, -R7 ;  /* 0x000000ffff07c224 */ /* 0x000fe200078e0a07 */
[C---:B------:R-:W-:Y:S01]  /*8730*/  ISETP.GT.U32.AND P4, PT, R45.reuse, R43, PT ;  /* 0x0000002b2d00720c */ /* 0x040fe20003f84070 */
[----:B------:R-:W-:Y:S02]  /*8740*/  IMAD.MOV R6, RZ, RZ, -R6 ;  /* 0x000000ffff067224 */ /* 0x000fe400078e0a06 */
[----:B------:R-:W-:Y:S01]  /*8750*/  IMAD R42, R45, R29, R42 ;  /* 0x0000001d2d2a7224 */ /* 0x000fe200078e022a */
[----:B------:R0:W-:Y:S01]  /*8760*/  STL [R1+0x3b4], R7 ;  /* 0x0003b40701007387 */ /* 0x0001e20000100800 */
[C---:B------:R-:W-:Y:S02]  /*8770*/  VIADD R52, R0.reuse, 0x91 ;  /* 0x0000009100347836 */ /* 0x040fe40000000000 */
[----:B------:R-:W-:-:S02]  /*8780*/  VIADD R55, R0, 0x90 ;  /* 0x0000009000377836 */ /* 0x000fc40000000000 */
[C---:B------:R-:W-:Y:S01]  /*8790*/  IMAD R44, R45.reuse, R6, R44 ;  /* 0x000000062d2c7224 */ /* 0x040fe200078e022c */
[----:B------:R-:W-:Y:S01]  /*87a0*/  IABS R29, R52 ;  /* 0x00000034001d7213 */ /* 0x000fe20000000000 */
[--C-:B------:R-:W-:Y:S01]  /*87b0*/  @!P1 IMAD.IADD R46, R46, 0x1, -R45.reuse ;  /* 0x000000012e2e9824 */ /* 0x100fe200078e0a2d */
[C---:B------:R-:W-:Y:S01]  /*87c0*/  ISETP.GT.U32.AND P1, PT, R45.reuse, R42, PT ;  /* 0x0000002a2d00720c */ /* 0x040fe20003f24070 */
[--C-:B------:R-:W-:Y:S01]  /*87d0*/  @!P6 IMAD.IADD R4, R4, 0x1, -R45.reuse ;  /* 0x000000010404e824 */ /* 0x100fe200078e0a2d */
[----:B------:R-:W-:Y:S01]  /*87e0*/  IABS R6, R55 ;  /* 0x0000003700067213 */ /* 0x000fe20000000000 */
[----:B------:R-:W-:Y:S01]  /*87f0*/  @!P0 IMAD.IADD R28, R28, 0x1, -R45 ;  /* 0x000000011c1c8824 */ /* 0x000fe200078e0a2d */
[----:B------:R-:W-:Y:S01]  /*8800*/  ISETP.GT.U32.AND P6, PT, R45, R44, PT ;  /* 0x0000002c2d00720c */ /* 0x000fe20003fc4070 */
[----:B0-----:R-:W-:Y:S01]  /*8810*/  IMAD.MOV.U32 R7, RZ, RZ, R46 ;  /* 0x000000ffff077224 */ /* 0x001fe200078e002e */
[----:B------:R-:W-:Y:S01]  /*8820*/  ISETP.GE.AND P0, PT, R53, RZ, PT ;  /* 0x000000ff3500720c */ /* 0x000fe20003f06270 */
[----:B------:R-:W-:-:S04]  /*8830*/  IMAD.HI.U32 R49, R41, R29, RZ ;  /* 0x0000001d29317227 */ /* 0x000fc800078e00ff */
[----:B------:R-:W-:Y:S01]  /*8840*/  @!P4 IMAD.IADD R43, R43, 0x1, -R45 ;  /* 0x000000012b2bc824 */ /* 0x000fe200078e0a2d */
[----:B------:R-:W-:Y:S01]  /*8850*/  ISETP.GT.U32.AND P4, PT, R45, R28, PT ;  /* 0x0000001c2d00720c */ /* 0x000fe20003f84070 */
[----:B------:R-:W-:Y:S02]  /*8860*/  VIADD R56, R0, 0x8f ;  /* 0x0000008f00387836 */ /* 0x000fe40000000000 */
[----:B------:R-:W-:-:S03]  /*8870*/  IMAD.HI.U32 R48, R41, R6, RZ ;  /* 0x0000000629307227 */ /* 0x000fc600078e00ff */
[----:B------:R-:W-:Y:S01]  /*8880*/  IABS R5, R56 ;  /* 0x0000003800057213 */ /* 0x000fe20000000000 */
[----:B------:R-:W-:Y:S02]  /*8890*/  @!P5 IMAD.MOV R7, RZ, RZ, -R7 ;  /* 0x000000ffff07d224 */ /* 0x000fe400078e0a07 */
[----:B------:R-:W-:Y:S02]  /*88a0*/  IMAD.MOV R49, RZ, RZ, -R49 ;  /* 0x000000ffff317224 */ /* 0x000fe400078e0a31 */
[----:B------:R-:W-:Y:S01]  /*88b0*/  IMAD.MOV R48, RZ, RZ, -R48 ;  /* 0x000000ffff307224 */ /* 0x000fe200078e0a30 */
[----:B------:R0:W-:Y:S01]  /*88c0*/  STL [R1+0x3b8], R7 ;  /* 0x0003b80701007387 */ /* 0x0001e20000100800 */
[----:B------:R-:W-:Y:S01]  /*88d0*/  @!P1 IMAD.IADD R42, R42, 0x1, -R45 ;  /* 0x000000012a2a9824 */ /* 0x000fe200078e0a2d */
[C---:B------:R-:W-:Y:S01]  /*88e0*/  ISETP.GT.U32.AND P1, PT, R45.reuse, R43, PT ;  /* 0x0000002b2d00720c */ /* 0x040fe20003f24070 */
[C---:B------:R-:W-:Y:S02]  /*88f0*/  IMAD R29, R45.reuse, R49, R29 ;  /* 0x000000312d1d7224 */ /* 0x040fe400078e021d */
[C---:B------:R-:W-:Y:S01]  /*8900*/  IMAD R6, R45.reuse, R48, R6 ;  /* 0x000000302d067224 */ /* 0x040fe200078e0206 */
[----:B------:R-:W-:Y:S01]  /*8910*/  ISETP.GT.U32.AND P5, PT, R45, R42, PT ;  /* 0x0000002a2d00720c */ /* 0x000fe20003fa4070 */
[----:B------:R-:W-:-:S02]  /*8920*/  @!P6 IMAD.IADD R44, R44, 0x1, -R45 ;  /* 0x000000012c2ce824 */ /* 0x000fc400078e0a2d */
[----:B------:R-:W-:-:S03]  /*8930*/  IMAD.HI.U32 R47, R41, R5, RZ ;  /* 0x00000005292f7227 */ /* 0x000fc600078e00ff */
[C---:B------:R-:W-:Y:S01]  /*8940*/  ISETP.GT.U32.AND P6, PT, R45.reuse, R44, PT ;  /* 0x0000002c2d00720c */ /* 0x040fe20003fc4070 */
[----:B0-----:R-:W-:Y:S02]  /*8950*/  IMAD.MOV.U32 R7, RZ, RZ, R4 ;  /* 0x000000ffff077224 */ /* 0x001fe400078e0004 */
[----:B------:R-:W-:Y:S02]  /*8960*/  VIADD R54, R0, 0x8e ;  /* 0x0000008e00367836 */ /* 0x000fe40000000000 */
[----:B------:R-:W-:Y:S01]  /*8970*/  @!P2 IMAD.MOV R7, RZ, RZ, -R7 ;  /* 0x000000ffff07a224 */ /* 0x000fe200078e0a07 */
[C---:B------:R-:W-:Y:S01]  /*8980*/  ISETP.GT.U32.AND P2, PT, R45.reuse, R29, PT ;  /* 0x0000001d2d00720c */ /* 0x040fe20003f44070 */
[----:B------:R-:W-:Y:S01]  /*8990*/  @!P4 IMAD.IADD R28, R28, 0x1, -R45 ;  /* 0x000000011c1cc824 */ /* 0x000fe200078e0a2d */
[----:B------:R-:W-:Y:S01]  /*89a0*/  ISETP.GT.U32.AND P4, PT, R45, R6, PT ;  /* 0x000000062d00720c */ /* 0x000fe20003f84070 */
[----:B------:R-:W-:Y:S01]  /*89b0*/  IMAD.MOV R47, RZ, RZ, -R47 ;  /* 0x000000ffff2f7224 */ /* 0x000fe200078e0a2f */
[----:B------:R-:W-:Y:S01]  /*89c0*/  IABS R4, R54 ;  /* 0x0000003600047213 */ /* 0x000fe20000000000 */
[----:B------:R-:W-:Y:S01]  /*89d0*/  @!P1 IMAD.IADD R43, R43, 0x1, -R45 ;  /* 0x000000012b2b9824 */ /* 0x000fe200078e0a2d */
[----:B------:R-:W-:Y:S01]  /*89e0*/  ISETP.GE.AND P1, PT, R51, RZ, PT ;  /* 0x000000ff3300720c */ /* 0x000fe20003f26270 */
[----:B------:R-:W-:Y:S01]  /*89f0*/  IMAD R5, R45, R47, R5 ;  /* 0x0000002f2d057224 */ /* 0x000fe200078e0205 */
[----:B------:R0:W-:Y:S01]  /*8a00*/  STL [R1+0x3c8], R7 ;  /* 0x0003c80701007387 */ /* 0x0001e20000100800 */
[----:B------:R-:W-:-:S02]  /*8a10*/  IMAD.MOV.U32 R8, RZ, RZ, R28 ;  /* 0x000000ffff087224 */ /* 0x000fc400078e001c */
[----:B------:R-:W-:Y:S02]  /*8a20*/  VIADD R53, R0, 0x8d ;  /* 0x0000008d00357836 */ /* 0x000fe40000000000 */
[----:B------:R-:W-:-:S03]  /*8a30*/  IMAD.HI.U32 R48, R41, R4, RZ ;  /* 0x0000000429307227 */ /* 0x000fc600078e00ff */
[----:B------:R-:W-:Y:S01]  /*8a40*/  IABS R46, R53 ;  /* 0x00000035002e7213 */ /* 0x000fe20000000000 */
[--C-:B------:R-:W-:Y:S01]  /*8a50*/  @!P5 IMAD.IADD R42, R42, 0x1, -R45.reuse ;  /* 0x000000012a2ad824 */ /* 0x100fe200078e0a2d */
[----:B------:R-:W-:Y:S01]  /*8a60*/  ISETP.GT.U32.AND P5, PT, R45, R5, PT ;  /* 0x000000052d00720c */ /* 0x000fe20003fa4070 */
[----:B------:R-:W-:Y:S02]  /*8a70*/  @!P3 IMAD.MOV R8, RZ, RZ, -R8 ;  /* 0x000000ffff08b224 */ /* 0x000fe400078e0a08 */
[----:B------:R-:W-:Y:S02]  /*8a80*/  IMAD.MOV R48, RZ, RZ, -R48 ;  /* 0x000000ffff307224 */ /* 0x000fe400078e0a30 */
[--C-:B------:R-:W-:Y:S01]  /*8a90*/  @!P2 IMAD.IADD R29, R29, 0x1, -R45.reuse ;  /* 0x000000011d1da824 */ /* 0x100fe200078e0a2d */
[----:B------:R1:W-:Y:S01]  /*8aa0*/  STL [R1+0x3cc], R8 ;  /* 0x0003cc0801007387 */ /* 0x0003e20000100800 */
[--C-:B------:R-:W-:Y:S01]  /*8ab0*/  @!P6 IMAD.IADD R44, R44, 0x1, -R45.reuse ;  /* 0x000000012c2ce824 */ /* 0x100fe200078e0a2d */
[----:B------:R-:W-:Y:S01]  /*8ac0*/  ISETP.GE.AND P6, PT, R50, RZ, PT ;  /* 0x000000ff3200720c */ /* 0x000fe20003fc6270 */
[----:B------:R-:W-:Y:S01]  /*8ad0*/  @!P4 IMAD.IADD R6, R6, 0x1, -R45 ;  /* 0x000000010606c824 */ /* 0x000fe200078e0a2d */
[----:B------:R-:W-:Y:S01]  /*8ae0*/  ISETP.GE.AND P4, PT, R55, RZ, PT ;  /* 0x000000ff3700720c */ /* 0x000fe20003f86270 */
[----:B0-----:R-:W-:Y:S01]  /*8af0*/  IMAD.MOV.U32 R7, RZ, RZ, R43 ;  /* 0x000000ffff077224 */ /* 0x001fe200078e002b */
[C---:B------:R-:W-:Y:S01]  /*8b00*/  ISETP.GT.U32.AND P3, PT, R45.reuse, R29, PT ;  /* 0x0000001d2d00720c */ /* 0x040fe20003f64070 */
[----:B------:R-:W-:Y:S01]  /*8b10*/  IMAD R4, R45, R48, R4 ;  /* 0x000000302d047224 */ /* 0x000fe200078e0204 */
[----:B------:R-:W-:Y:S01]  /*8b20*/  ISETP.GE.AND P2, PT, R52, RZ, PT ;  /* 0x000000ff3400720c */ /* 0x000fe20003f46270 */
[----:B------:R-:W-:-:S02]  /*8b30*/  VIADD R55, R0, 0x8c ;  /* 0x0000008c00377836 */ /* 0x000fc40000000000 */
[----:B-1----:R-:W-:Y:S02]  /*8b40*/  IMAD.MOV.U32 R8, RZ, RZ, R42 ;  /* 0x000000ffff087224 */ /* 0x002fe400078e002a */
[----:B------:R-:W-:Y:S01]  /*8b50*/  IMAD.HI.U32 R47, R41, R46, RZ ;  /* 0x0000002e292f7227 */ /* 0x000fe200078e00ff */
[----:B------:R-:W-:-:S03]  /*8b60*/  IABS R42, R55 ;  /* 0x00000037002a7213 */ /* 0x000fc60000000000 */
[----:B------:R-:W-:Y:S01]  /*8b70*/  @!P0 IMAD.MOV R7, RZ, RZ, -R7 ;  /* 0x000000ffff078224 */ /* 0x000fe200078e0a07 */
[C---:B------:R-:W-:Y:S01]  /*8b80*/  ISETP.GT.U32.AND P0, PT, R45.reuse, R6, PT ;  /* 0x000000062d00720c */ /* 0x040fe20003f04070 */
[----:B------:R-:W-:Y:S01]  /*8b90*/  @!P1 IMAD.MOV R8, RZ, RZ, -R8 ;  /* 0x000000ffff089224 */ /* 0x000fe200078e0a08 */
[----:B------:R-:W-:Y:S01]  /*8ba0*/  ISETP.GT.U32.AND P1, PT, R45, R4, PT ;  /* 0x000000042d00720c */ /* 0x000fe20003f24070 */
[----:B------:R-:W-:Y:S01]  /*8bb0*/  IMAD.MOV R28, RZ, RZ, -R47 ;  /* 0x000000ffff1c7224 */ /* 0x000fe200078e0a2f */
[----:B------:R0:W-:Y:S01]  /*8bc0*/  STL [R1+0x3d0], R7 ;  /* 0x0003d00701007387 */ /* 0x0001e20000100800 */
[--C-:B------:R-:W-:Y:S02]  /*8bd0*/  @!P5 IMAD.IADD R5, R5, 0x1, -R45.reuse ;  /* 0x000000010505d824 */ /* 0x100fe400078e0a2d */
[----:B------:R-:W-:Y:S01]  /*8be0*/  IMAD R28, R45, R28, R46 ;  /* 0x0000001c2d1c7224 */ /* 0x000fe200078e022e */
[----:B------:R1:W-:Y:S01]  /*8bf0*/  STL [R1+0x3d8], R8 ;  /* 0x0003d80801007387 */ /* 0x0003e20000100800 */
[--C-:B------:R-:W-:Y:S01]  /*8c00*/  @!P3 IMAD.IADD R29, R29, 0x1, -R45.reuse ;  /* 0x000000011d1db824 */ /* 0x100fe200078e0a2d */
[C---:B------:R-:W-:Y:S01]  /*8c10*/  ISETP.GT.U32.AND P5, PT, R45.reuse, R5, PT ;  /* 0x000000052d00720c */ /* 0x040fe20003fa4070 */
[----:B------:R-:W-:Y:S01]  /*8c20*/  VIADD R51, R0, 0x86 ;  /* 0x0000008600337836 */ /* 0x000fe20000000000 */
[----:B------:R-:W-:Y:S01]  /*8c30*/  ISETP.GT.U32.AND P3, PT, R45, R28, PT ;  /* 0x0000001c2d00720c */ /* 0x000fe20003f64070 */
[----:B------:R-:W-:Y:S01]  /*8c40*/  @!P0 IMAD.IADD R6, R6, 0x1, -R45 ;  /* 0x0000000106068824 */ /* 0x000fe200078e0a2d */
[----:B------:R-:W-:Y:S01]  /*8c50*/  ISETP.GE.AND P0, PT, R54, RZ, PT ;  /* 0x000000ff3600720c */ /* 0x000fe20003f06270 */
[----:B0-----:R-:W-:-:S02]  /*8c60*/  IMAD.MOV.U32 R7, RZ, RZ, R44 ;  /* 0x000000ffff077224 */ /* 0x001fc400078e002c */
[----:B------:R-:W-:Y:S02]  /*8c70*/  IMAD.MOV.U32 R44, RZ, RZ, R42 ;  /* 0x000000ffff2c7224 */ /* 0x000fe400078e002a */
[----:B------:R-:W-:Y:S01]  /*8c80*/  @!P6 IMAD.MOV R7, RZ, RZ, -R7 ;  /* 0x000000ffff07e224 */ /* 0x000fe200078e0a07 */
[----:B------:R-:W-:Y:S01]  /*8c90*/  ISETP.GE.AND P6, PT, R56, RZ, PT ;  /* 0x000000ff3800720c */ /* 0x000fe20003fc6270 */
[----:B------:R-:W-:-:S03]  /*8ca0*/  IMAD.HI.U32 R46, R41, R44, RZ ;  /* 0x0000002c292e7227 */ /* 0x000fc600078e00ff */
[----:B------:R0:W-:Y:S01]  /*8cb0*/  STL [R1+0x3e4], R7 ;  /* 0x0003e40701007387 */ /* 0x0001e20000100800 */
[--C-:B------:R-:W-:Y:S01]  /*8cc0*/  @!P1 IMAD.IADD R4, R4, 0x1, -R45.reuse ;  /* 0x0000000104049824 */ /* 0x100fe200078e0a2d */
[----:B------:R-:W-:Y:S01]  /*8cd0*/  ISETP.GE.AND P1, PT, R55, RZ, PT ;  /* 0x000000ff3700720c */ /* 0x000fe20003f26270 */
[----:B------:R-:W-:Y:S02]  /*8ce0*/  IMAD.MOV R46, RZ, RZ, -R46 ;  /* 0x000000ffff2e7224 */ /* 0x000fe400078e0a2e */
[----:B-1----:R-:W-:Y:S02]  /*8cf0*/  IMAD.MOV.U32 R8, RZ, RZ, R6 ;  /* 0x000000ffff087224 */ /* 0x002fe400078e0006 */
[----:B------:R-:W-:Y:S02]  /*8d00*/  IMAD R44, R45, R46, R44 ;  /* 0x0000002e2d2c7224 */ /* 0x000fe400078e022c */
[----:B------:R-:W-:Y:S01]  /*8d10*/  @!P5 IMAD.IADD R5, R5, 0x1, -R45 ;  /* 0x000000010505d824 */ /* 0x000fe200078e0a2d */
[----:B------:R-:W-:Y:S01]  /*8d20*/  ISETP.GE.AND P5, PT, R53, RZ, PT ;  /* 0x000000ff3500720c */ /* 0x000fe20003fa6270 */
[----:B0-----:R-:W-:-:S02]  /*8d30*/  IMAD.MOV.U32 R7, RZ, RZ, R29 ;  /* 0x000000ffff077224 */ /* 0x001fc400078e001d */
[----:B------:R-:W-:Y:S01]  /*8d40*/  @!P4 IMAD.MOV R8, RZ, RZ, -R8 ;  /* 0x000000ffff08c224 */ /* 0x000fe200078e0a08 */
[C---:B------:R-:W-:Y:S01]  /*8d50*/  ISETP.GT.U32.AND P4, PT, R45.reuse, R44, PT ;  /* 0x0000002c2d00720c */ /* 0x040fe20003f84070 */
[----:B------:R-:W-:Y:S01]  /*8d60*/  @!P2 IMAD.MOV R7, RZ, RZ, -R7 ;  /* 0x000000ffff07a224 */ /* 0x000fe200078e0a07 */
[C---:B------:R-:W-:Y:S01]  /*8d70*/  ISETP.GT.U32.AND P2, PT, R45.reuse, R4, PT ;  /* 0x000000042d00720c */ /* 0x040fe20003f44070 */
[--C-:B------:R-:W-:Y:S02]  /*8d80*/  @!P3 IMAD.IADD R28, R28, 0x1, -R45.reuse ;  /* 0x000000011c1cb824 */ /* 0x100fe400078e0a2d */
[C---:B------:R-:W-:Y:S01]  /*8d90*/  VIADD R53, R0.reuse, 0x8a ;  /* 0x0000008a00357836 */ /* 0x040fe20000000000 */
[----:B------:R0:W-:Y:S01]  /*8da0*/  STL [R1+0x3e0], R7 ;  /* 0x0003e00701007387 */ /* 0x0001e20000100800 */
[C---:B------:R-:W-:Y:S01]  /*8db0*/  VIADD R56, R0.reuse, 0x8b ;  /* 0x0000008b00387836 */ /* 0x040fe20000000000 */
[----:B------:R-:W-:Y:S01]  /*8dc0*/  ISETP.GT.U32.AND P3, PT, R45, R28, PT ;  /* 0x0000001c2d00720c */ /* 0x000fe20003f64070 */
[----:B------:R-:W-:Y:S01]  /*8dd0*/  VIADD R50, R0, 0x85 ;  /* 0x0000008500327836 */ /* 0x000fe20000000000 */
[----:B------:R-:W-:Y:S01]  /*8de0*/  IABS R43, R53 ;  /* 0x00000035002b7213 */ /* 0x000fe20000000000 */
[----:B------:R-:W-:Y:S01]  /*8df0*/  STL [R1+0x3dc], R8 ;  /* 0x0003dc0801007387 */ /* 0x000fe20000100800 */
[----:B------:R-:W-:Y:S01]  /*8e00*/  IABS R42, R56 ;  /* 0x00000038002a7213 */ /* 0x000fe20000000000 */
[----:B------:R-:W-:-:S02]  /*8e10*/  @!P4 IMAD.IADD R44, R44, 0x1, -R45 ;  /* 0x000000012c2cc824 */ /* 0x000fc400078e0a2d */
[----:B------:R-:W-:Y:S01]  /*8e20*/  @!P2 IMAD.IADD R4, R4, 0x1, -R45 ;  /* 0x000000010404a824 */ /* 0x000fe200078e0a2d */
[----:B------:R-:W-:Y:S01]  /*8e30*/  ISETP.GE.AND P2, PT, R53, RZ, PT ;  /* 0x000000ff3500720c */ /* 0x000fe20003f46270 */
[----:B0-----:R-:W-:Y:S02]  /*8e40*/  IMAD.MOV.U32 R7, RZ, RZ, R5 ;  /* 0x000000ffff077224 */ /* 0x001fe400078e0005 */
[----:B------:R-:W-:Y:S02]  /*8e50*/  IMAD.MOV.U32 R29, RZ, RZ, R43 ;  /* 0x000000ffff1d7224 */ /* 0x000fe400078e002b */
[----:B------:R-:W-:Y:S01]  /*8e60*/  @!P6 IMAD.MOV R7, RZ, RZ, -R7 ;  /* 0x000000ffff07e224 */ /* 0x000fe200078e0a07 */
[----:B------:R-:W-:Y:S01]  /*8e70*/  ISETP.GE.AND P6, PT, R56, RZ, PT ;  /* 0x000000ff3800720c */ /* 0x000fe20003fc6270 */
[----:B------:R-:W-:-:S03]  /*8e80*/  IMAD.HI.U32 R43, R41, R42, RZ ;  /* 0x0000002a292b7227 */ /* 0x000fc600078e00ff */
[----:B------:R0:W-:Y:S01]  /*8e90*/  STL [R1+0x3d4], R7 ;  /* 0x0003d40701007387 */ /* 0x0001e20000100800 */
[----:B------:R-:W-:-:S04]  /*8ea0*/  IMAD.HI.U32 R6, R41, R29, RZ ;  /* 0x0000001d29067227 */ /* 0x000fc800078e00ff */
[----:B------:R-:W-:Y:S02]  /*8eb0*/  IMAD.MOV R43, RZ, RZ, -R43 ;  /* 0x000000ffff2b7224 */ /* 0x000fe400078e0a2b */
[----:B------:R-:W-:Y:S02]  /*8ec0*/  @!P3 IMAD.IADD R28, R28, 0x1, -R45 ;  /* 0x000000011c1cb824 */ /* 0x000fe400078e0a2d */
[----:B------:R-:W-:Y:S02]  /*8ed0*/  VIADD R53, R0, 0x89 ;  /* 0x0000008900357836 */ /* 0x000fe40000000000 */
[----:B0-----:R-:W-:Y:S02]  /*8ee0*/  IMAD.MOV.U32 R7, RZ, RZ, R4 ;  /* 0x000000ffff077224 */ /* 0x001fe400078e0004 */
[----:B------:R-:W-:Y:S01]  /*8ef0*/  IMAD.MOV R5, RZ, RZ, -R6 ;  /* 0x000000ffff057224 */ /* 0x000fe200078e0a06 */
[----:B------:R-:W-:Y:S01]  /*8f00*/  IABS R4, R53 ;  /* 0x0000003500047213 */ /* 0x000fe20000000000 */
[----:B------:R-:W-:Y:S01]  /*8f10*/  @!P0 IMAD.MOV R7, RZ, RZ, -R7 ;  /* 0x000000ffff078224 */ /* 0x000fe200078e0a07 */
[C---:B------:R-:W-:Y:S01]  /*8f20*/  ISETP.GT.U32.AND P0, PT, R45.reuse, R44, PT ;  /* 0x0000002c2d00720c */ /* 0x040fe20003f04070 */
[----:B------:R-:W-:Y:S01]  /*8f30*/  IMAD R6, R45, R43, R42 ;  /* 0x0000002b2d067224 */ /* 0x000fe200078e022a */
[----:B------:R-:W-:Y:S01]  /*8f40*/  ISETP.GE.AND P3, PT, R53, RZ, PT ;  /* 0x000000ff3500720c */ /* 0x000fe20003f66270 */
[----:B------:R-:W-:Y:S01]  /*8f50*/  IMAD R5, R45, R5, R29 ;  /* 0x000000052d057224 */ /* 0x000fe200078e021d */
[----:B------:R0:W-:Y:S01]  /*8f60*/  STL [R1+0x3c4], R7 ;  /* 0x0003c40701007387 */ /* 0x0001e20000100800 */
[----:B------:R-:W-:Y:S01]  /*8f70*/  IMAD.HI.U32 R46, R41, R4, RZ ;  /* 0x00000004292e7227 */ /* 0x000fe200078e00ff */
[----:B------:R-:W-:-:S02]  /*8f80*/  IABS R42, R51 ;  /* 0x00000033002a7213 */ /* 0x000fc40000000000 */
[----:B------:R-:W-:Y:S01]  /*8f90*/  IABS R29, R50 ;  /* 0x00000032001d7213 */ /* 0x000fe20000000000 */
[----:B------:R-:W-:Y:S02]  /*8fa0*/  IMAD.MOV R46, RZ, RZ, -R46 ;  /* 0x000000ffff2e7224 */ /* 0x000fe400078e0a2e */
[----:B------:R-:W-:Y:S02]  /*8fb0*/  VIADD R56, R0, 0x88 ;  /* 0x0000008800387836 */ /* 0x000fe40000000000 */
[----:B------:R-:W-:Y:S01]  /*8fc0*/  @!P0 IMAD.IADD R44, R44, 0x1, -R45 ;  /* 0x000000012c2c8824 */ /* 0x000fe200078e0a2d */
[C---:B------:R-:W-:Y:S01]  /*8fd0*/  ISETP.GT.U32.AND P0, PT, R45.reuse, R5, PT ;  /* 0x000000052d00720c */ /* 0x040fe20003f04070 */
[----:B0-----:R-:W-:Y:S01]  /*8fe0*/  IMAD.MOV.U32 R7, RZ, RZ, R28 ;  /* 0x000000ffff077224 */ /* 0x001fe200078e001c */
[----:B------:R-:W-:Y:S01]  /*8ff0*/  IABS R47, R56 ;  /* 0x00000038002f7213 */ /* 0x000fe20000000000 */
[C---:B------:R-:W-:Y:S01]  /*9000*/  IMAD R4, R45.reuse, R46, R4 ;  /* 0x0000002e2d047224 */ /* 0x040fe200078e0204 */
[----:B------:R-:W-:Y:S01]  /*9010*/  ISETP.GE.AND P4, PT, R56, RZ, PT ;  /* 0x000000ff3800720c */ /* 0x000fe20003f86270 */
[----:B------:R-:W-:Y:S01]  /*9020*/  @!P5 IMAD.MOV R7, RZ, RZ, -R7 ;  /* 0x000000ffff07d224 */ /* 0x000fe200078e0a07 */
[----:B------:R-:W-:Y:S01]  /*9030*/  ISETP.GT.U32.AND P5, PT, R45, R6, PT ;  /* 0x000000062d00720c */ /* 0x000fe20003fa4070 */
[----:B------:R-:W-:-:S02]  /*9040*/  VIADD R53, R0, 0x87 ;  /* 0x0000008700357836 */ /* 0x000fc40000000000 */
[----:B------:R-:W-:Y:S01]  /*9050*/  IMAD.HI.U32 R28, R41, R47, RZ ;  /* 0x0000002f291c7227 */ /* 0x000fe200078e00ff */
[----:B------:R0:W-:Y:S02]  /*9060*/  STL [R1+0x3c0], R7 ;  /* 0x0003c00701007387 */ /* 0x0001e40000100800 */
[----:B------:R-:W-:Y:S01]  /*9070*/  IABS R43, R53 ;  /* 0x00000035002b7213 */ /* 0x000fe20000000000 */
[----:B------:R-:W-:Y:S02]  /*9080*/  @!P0 IMAD.IADD R5, R5, 0x1, -R45 ;  /* 0x0000000105058824 */ /* 0x000fe400078e0a2d */
[----:B------:R-:W-:Y:S02]  /*9090*/  IMAD.MOV R28, RZ, RZ, -R28 ;  /* 0x000000ffff1c7224 */ /* 0x000fe400078e0a1c */
[----:B------:R-:W-:-:S04]  /*90a0*/  IMAD.HI.U32 R48, R41, R43, RZ ;  /* 0x0000002b29307227 */ /* 0x000fc800078e00ff */
[----:B------:R-:W-:Y:S01]  /*90b0*/  @!P5 IMAD.IADD R6, R6, 0x1, -R45 ;  /* 0x000000010606d824 */ /* 0x000fe200078e0a2d */
[C---:B------:R-:W-:Y:S01]  /*90c0*/  ISETP.GT.U32.AND P5, PT, R45.reuse, R4, PT ;  /* 0x000000042d00720c */ /* 0x040fe20003fa4070 */
[----:B0-----:R-:W-:Y:S02]  /*90d0*/  IMAD.MOV.U32 R7, RZ, RZ, R44 ;  /* 0x000000ffff077224 */ /* 0x001fe400078e002c */
[C---:B------:R-:W-:Y:S01]  /*90e0*/  IMAD R47, R45.reuse, R28, R47 ;  /* 0x0000001c2d2f7224 */ /* 0x040fe200078e022f */
[C---:B------:R-:W-:Y:S01]  /*90f0*/  ISETP.GT.U32.AND P0, PT, R45.reuse, R6, PT ;  /* 0x000000062d00720c */ /* 0x040fe20003f04070 */
[----:B------:R-:W-:Y:S01]  /*9100*/  @!P1 IMAD.MOV R7, RZ, RZ, -R7 ;  /* 0x000000ffff079224 */ /* 0x000fe200078e0a07 */
[----:B------:R-:W-:Y:S01]  /*9110*/  ISETP.GT.U32.AND P1, PT, R45, R5, PT ;  /* 0x000000052d00720c */ /* 0x000fe20003f24070 */
[----:B------:R-:W-:-:S03]  /*9120*/  IMAD.HI.U32 R46, R41, R42, RZ ;  /* 0x0000002a292e7227 */ /* 0x000fc600078e00ff */
[----:B------:R0:W-:Y:S01]  /*9130*/  STL [R1+0x3bc], R7 ;  /* 0x0003bc0701007387 */ /* 0x0001e20000100800 */
[----:B------:R-:W-:Y:S02]  /*9140*/  IMAD.MOV R48, RZ, RZ, -R48 ;  /* 0x000000ffff307224 */ /* 0x000fe400078e0a30 */
[----:B------:R-:W-:Y:S02]  /*9150*/  @!P5 IMAD.IADD R4, R4, 0x1, -R45 ;  /* 0x000000010404d824 */ /* 0x000fe400078e0a2d */
[----:B------:R-:W-:-:S03]  /*9160*/  IMAD.HI.U32 R28, R41, R29, RZ ;  /* 0x0000001d291c7227 */ /* 0x000fc600078e00ff */
[C---:B------:R-:W-:Y:S01]  /*9170*/  ISETP.GT.U32.AND P5, PT, R45.reuse, R4, PT ;  /* 0x000000042d00720c */ /* 0x040fe20003fa4070 */
[----:B------:R-:W-:Y:S01]  /*9180*/  @!P0 IMAD.IADD R6, R6, 0x1, -R45 ;  /* 0x0000000106068824 */ /* 0x000fe200078e0a2d */
[C---:B------:R-:W-:Y:S01]  /*9190*/  ISETP.GT.U32.AND P0, PT, R45.reuse, R47, PT ;  /* 0x0000002f2d00720c */ /* 0x040fe20003f04070 */
[----:B------:R-:W-:Y:S02]  /*91a0*/  IMAD.MOV R46, RZ, RZ, -R46 ;  /* 0x000000ffff2e7224 */ /* 0x000fe400078e0a2e */
[C---:B------:R-:W-:Y:S02]  /*91b0*/  IMAD R43, R45.reuse, R48, R43 ;  /* 0x000000302d2b7224 */ /* 0x040fe400078e022b */
[----:B0-----:R-:W-:Y:S02]  /*91c0*/  IMAD.MOV.U32 R7, RZ, RZ, R6 ;  /* 0x000000ffff077224 */ /* 0x001fe400078e0006 */
[----:B------:R-:W-:Y:S02]  /*91d0*/  IMAD.MOV R28, RZ, RZ, -R28 ;  /* 0x000000ffff1c7224 */ /* 0x000fe400078e0a1c */
[----:B------:R-:W-:-:S02]  /*91e0*/  IMAD R42, R45, R46, R42 ;  /* 0x0000002e2d2a7224 */ /* 0x000fc400078e022a */
[----:B------:R-:W-:Y:S01]  /*91f0*/  @!P6 IMAD.MOV R7, RZ, RZ, -R7 ;  /* 0x000000ffff07e224 */ /* 0x000fe200078e0a07 */
[C---:B------:R-:W-:Y:S01]  /*9200*/  ISETP.GT.U32.AND P6, PT, R45.reuse, R43, PT ;  /* 0x0000002b2d00720c */ /* 0x040fe20003fc4070 */
[----:B------:R-:W-:Y:S02]  /*9210*/  VIADD R52, R0, 0x84 ;  /* 0x0000008400347836 */ /* 0x000fe40000000000 */
[----:B------:R-:W-:Y:S01]  /*9220*/  IMAD R29, R45, R28, R29 ;  /* 0x0000001c2d1d7224 */ /* 0x000fe200078e021d */
[----:B------:R-:W-:Y:S01]  /*9230*/  STL [R1+0x3b0], R7 ;  /* 0x0003b00701007387 */ /* 0x000fe20000100800 */
[--C-:B------:R-:W-:Y:S01]  /*9240*/  @!P1 IMAD.IADD R5, R5, 0x1, -R45.reuse ;  /* 0x0000000105059824 */ /* 0x100fe200078e0a2d */
[----:B------:R-:W-:Y:S01]  /*9250*/  ISETP.GT.U32.AND P1, PT, R45, R42, PT ;  /* 0x0000002a2d00720c */ /* 0x000fe20003f24070 */
[--C-:B------:R-:W-:Y:S01]  /*9260*/  @!P5 IMAD.IADD R4, R4, 0x1, -R45.reuse ;  /* 0x000000010404d824 */ /* 0x100fe200078e0a2d */
[----:B------:R-:W-:Y:S01]  /*9270*/  IABS R46, R52 ;  /* 0x00000034002e7213 */ /* 0x000fe20000000000 */
[----:B------:R-:W-:Y:S01]  /*9280*/  @!P0 IMAD.IADD R47, R47, 0x1, -R45 ;  /* 0x000000012f2f8824 */ /* 0x000fe200078e0a2d */
[----:B------:R-:W-:Y:S01]  /*9290*/  ISETP.GT.U32.AND P5, PT, R45, R29, PT ;  /* 0x0000001d2d00720c */ /* 0x000fe20003fa4070 */
[----:B------:R-:W-:Y:S01]  /*92a0*/  VIADD R55, R0, 0x83 ;  /* 0x0000008300377836 */ /* 0x000fe20000000000 */
[----:B------:R-:W-:Y:S01]  /*92b0*/  ISETP.GE.AND P0, PT, R53, RZ, PT ;  /* 0x000000ff3500720c */ /* 0x000fe20003f06270 */
[----:B------:R-:W-:-:S03]  /*92c0*/  IMAD.HI.U32 R49, R41, R46, RZ ;  /* 0x0000002e29317227 */ /* 0x000fc600078e00ff */
[----:B------:R-:W-:Y:S01]  /*92d0*/  IABS R28, R55 ;  /* 0x00000037001c7213 */ /* 0x000fe20000000000 */
[----:B------:R-:W-:Y:S02]  /*92e0*/  VIADD R56, R0, 0x82 ;  /* 0x0000008200387836 */ /* 0x000fe40000000000 */
[----:B------:R-:W-:Y:S01]  /*92f0*/  @!P6 IMAD.IADD R43, R43, 0x1, -R45 ;  /* 0x000000012b2be824 */ /* 0x000fe200078e0a2d */
[C---:B------:R-:W-:Y:S01]  /*9300*/  ISETP.GT.U32.AND P6, PT, R45.reuse, R47, PT ;  /* 0x0000002f2d00720c */ /* 0x040fe20003fc4070 */
[----:B------:R-:W-:Y:S01]  /*9310*/  @!P2 IMAD.MOV R5, RZ, RZ, -R5 ;  /* 0x000000ffff05a224 */ /* 0x000fe200078e0a05 */
[----:B------:R-:W-:Y:S01]  /*9320*/  IABS R44, R56 ;  /* 0x00000038002c7213 */ /* 0x000fe20000000000 */
[----:B------:R-:W-:Y:S02]  /*9330*/  IMAD.MOV R49, RZ, RZ, -R49 ;  /* 0x000000ffff317224 */ /* 0x000fe400078e0a31 */
[----:B------:R-:W-:Y:S01]  /*9340*/  @!P1 IMAD.IADD R42, R42, 0x1, -R45 ;  /* 0x000000012a2a9824 */ /* 0x000fe200078e0a2d */
[C---:B------:R-:W-:Y:S01]  /*9350*/  ISETP.GT.U32.AND P1, PT, R45.reuse, R43, PT ;  /* 0x0000002b2d00720c */ /* 0x040fe20003f24070 */
[----:B------:R0:W-:Y:S01]  /*9360*/  STL [R1+0x3a8], R5 ;  /* 0x0003a80501007387 */ /* 0x0001e20000100800 */
[----:B------:R-:W-:-:S02]  /*9370*/  IMAD R46, R45, R49, R46 ;  /* 0x000000312d2e7224 */ /* 0x000fc400078e022e */
[----:B------:R-:W-:-:S04]  /*9380*/  IMAD.HI.U32 R48, R41, R28, RZ ;  /* 0x0000001c29307227 */ /* 0x000fc800078e00ff */
[----:B------:R-:W-:Y:S01]  /*9390*/  @!P5 IMAD.IADD R29, R29, 0x1, -R45 ;  /* 0x000000011d1dd824 */ /* 0x000fe200078e0a2d */
[----:B------:R-:W-:Y:S01]  /*93a0*/  ISETP.GT.U32.AND P5, PT, R45, R42, PT ;  /* 0x0000002a2d00720c */ /* 0x000fe20003fa4070 */
[----:B------:R-:W-:-:S03]  /*93b0*/  IMAD.HI.U32 R6, R41, R44, RZ ;  /* 0x0000002c29067227 */ /* 0x000fc600078e00ff */
[C---:B------:R-:W-:Y:S01]  /*93c0*/  ISETP.GT.U32.AND P2, PT, R45.reuse, R29, PT ;  /* 0x0000001d2d00720c */ /* 0x040fe20003f44070 */
[----:B0-----:R-:W-:Y:S02]  /*93d0*/  IMAD.MOV.U32 R5, RZ, RZ, R4 ;  /* 0x000000ffff057224 */ /* 0x001fe400078e0004 */
[----:B------:R-:W-:Y:S02]  /*93e0*/  VIADD R54, R0, 0x81 ;  /* 0x0000008100367836 */ /* 0x000fe40000000000 */
[----:B------:R-:W-:Y:S01]  /*93f0*/  @!P3 IMAD.MOV R5, RZ, RZ, -R5 ;  /* 0x000000ffff05b224 */ /* 0x000fe200078e0a05 */
[----:B------:R-:W-:Y:S01]  /*9400*/  ISETP.GT.U32.AND P3, PT, R45, R46, PT ;  /* 0x0000002e2d00720c */ /* 0x000fe20003f64070 */
[----:B------:R-:W-:Y:S01]  /*9410*/  IMAD.MOV R48, RZ, RZ, -R48 ;  /* 0x000000ffff307224 */ /* 0x000fe200078e0a30 */
[----:B------:R-:W-:Y:S01]  /*9420*/  IABS R4, R54 ;  /* 0x0000003600047213 */ /* 0x000fe20000000000 */
[----:B------:R-:W-:Y:S01]  /*9430*/  IMAD.MOV R6, RZ, RZ, -R6 ;  /* 0x000000ffff067224 */ /* 0x000fe200078e0a06 */
[----:B------:R0:W-:Y:S01]  /*9440*/  STL [R1+0x3a0], R5 ;  /* 0x0003a00501007387 */ /* 0x0001e20000100800 */
[----:B------:R-:W-:-:S02]  /*9450*/  @!P6 IMAD.IADD R47, R47, 0x1, -R45 ;  /* 0x000000012f2fe824 */ /* 0x000fc400078e0a2d */
[C---:B------:R-:W-:Y:S02]  /*9460*/  IMAD R28, R45.reuse, R48, R28 ;  /* 0x000000302d1c7224 */ /* 0x040fe400078e021c */
[----:B------:R-:W-:Y:S02]  /*9470*/  IMAD R44, R45, R6, R44 ;  /* 0x000000062d2c7224 */ /* 0x000fe400078e022c */
[----:B------:R-:W-:Y:S01]  /*9480*/  @!P1 IMAD.IADD R43, R43, 0x1, -R45 ;  /* 0x000000012b2b9824 */ /* 0x000fe200078e0a2d */
[----:B------:R-:W-:Y:S01]  /*9490*/  ISETP.GE.AND P1, PT, R51, RZ, PT ;  /* 0x000000ff3300720c */ /* 0x000fe20003f26270 */
[----:B------:R-:W-:Y:S01]  /*94a0*/  IMAD.MOV.U32 R8, RZ, RZ, R47 ;  /* 0x000000ffff087224 */ /* 0x000fe200078e002f */
[----:B------:R-:W-:Y:S01]  /*94b0*/  ISETP.GT.U32.AND P6, PT, R45, R28, PT ;  /* 0x0000001c2d00720c */ /* 0x000fe20003fc4070 */
        /* <DEDUP_REMOVED lines=9> */
[----:B------:R-:W-:Y:S01]  /*9550*/  @!P2 IMAD.IADD R29, R29, 0x1, -R45 ;  /* 0x000000011d1da824 */ /* 0x000fe200078e0a2d */
[----:B------:R-:W-:Y:S01]  /*9560*/  ISETP.GE.AND P2, PT, R50, RZ, PT ;  /* 0x000000ff3200720c */ /* 0x000fe20003f46270 */
[----:B------:R-:W-:Y:S01]  /*9570*/  IMAD.MOV.U32 R7, RZ, RZ, R43 ;  /* 0x000000ffff077224 */ /* 0x000fe200078e002b */
[C---:B------:R-:W-:Y:S01]  /*9580*/  ISETP.GT.U32.AND P4, PT, R45.reuse, R46, PT ;  /* 0x0000002e2d00720c */ /* 0x040fe20003f84070 */
[----:B------:R-:W-:Y:S01]  /*9590*/  IMAD R4, R45, R48, R4 ;  /* 0x000000302d047224 */ /* 0x000fe200078e0204 */
[----:B------:R-:W-:Y:S01]  /*95a0*/  ISETP.GE.AND P3, PT, R52, RZ, PT ;  /* 0x000000ff3400720c */ /* 0x000fe20003f66270 */
[----:B0-----:R-:W-:-:S04]  /*95b0*/  IMAD.HI.U32 R5, R41, R6, RZ ;  /* 0x0000000629057227 */ /* 0x001fc800078e00ff */
[----:B-1----:R-:W-:Y:S02]  /*95c0*/  IMAD.MOV.U32 R8, RZ, RZ, R42 ;  /* 0x000000ffff087224 */ /* 0x002fe400078e002a */
[----:B------:R-:W-:Y:S02]  /*95d0*/  @!P0 IMAD.MOV R7, RZ, RZ, -R7 ;  /* 0x000000ffff078224 */ /* 0x000fe400078e0a07 */
[----:B------:R-:W-:Y:S01]  /*95e0*/  @!P1 IMAD.MOV R8, RZ, RZ, -R8 ;  /* 0x000000ffff089224 */ /* 0x000fe200078e0a08 */
[----:B------:R-:W-:Y:S01]  /*95f0*/  ISETP.GT.U32.AND P1, PT, R45, R4, PT ;  /* 0x000000042d00720c */ /* 0x000fe20003f24070 */
[----:B------:R-:W-:Y:S01]  /*9600*/  @!P6 IMAD.IADD R28, R28, 0x1, -R45 ;  /* 0x000000011c1ce824 */ /* 0x000fe200078e0a2d */
[----:B------:R0:W-:Y:S01]  /*9610*/  STL [R1+0x394], R7 ;  /* 0x0003940701007387 */ /* 0x0001e20000100800 */
[----:B------:R-:W-:Y:S01]  /*9620*/  IMAD.MOV R5, RZ, RZ, -R5 ;  /* 0x000000ffff057224 */ /* 0x000fe200078e0a05 */
[----:B------:R-:W-:Y:S01]  /*9630*/  ISETP.GE.AND P6, PT, R55, RZ, PT ;  /* 0x000000ff3700720c */ /* 0x000fe20003fc6270 */
[--C-:B------:R-:W-:Y:S01]  /*9640*/  @!P5 IMAD.IADD R44, R44, 0x1, -R45.reuse ;  /* 0x000000012c2cd824 */ /* 0x100fe200078e0a2d */
[C---:B------:R-:W-:Y:S01]  /*9650*/  ISETP.GT.U32.AND P5, PT, R45.reuse, R28, PT ;  /* 0x0000001c2d00720c */ /* 0x040fe20003fa4070 */
[----:B------:R-:W-:Y:S01]  /*9660*/  VIADD R55, R0, 0x7f ;  /* 0x0000007f00377836 */ /* 0x000fe20000000000 */
[----:B------:R-:W-:Y:S01]  /*9670*/  STL [R1+0x38c], R8 ;  /* 0x00038c0801007387 */ /* 0x000fe20000100800 */
[C---:B------:R-:W-:Y:S01]  /*9680*/  IMAD R6, R45.reuse, R5, R6 ;  /* 0x000000052d067224 */ /* 0x040fe200078e0206 */
[C---:B------:R-:W-:Y:S01]  /*9690*/  ISETP.GT.U32.AND P0, PT, R45.reuse, R44, PT ;  /* 0x0000002c2d00720c */ /* 0x040fe20003f04070 */
[----:B------:R-:W-:Y:S01]  /*96a0*/  @!P4 IMAD.IADD R46, R46, 0x1, -R45 ;  /* 0x000000012e2ec824 */ /* 0x000fe200078e0a2d */
[----:B------:R-:W-:Y:S01]  /*96b0*/  IABS R43, R55 ;  /* 0x00000037002b7213 */ /* 0x000fe20000000000 */
[----:B0-----:R-:W-:Y:S01]  /*96c0*/  IMAD.MOV.U32 R7, RZ, RZ, R29 ;  /* 0x000000ffff077224 */ /* 0x001fe200078e001d */
[----:B------:R-:W-:Y:S01]  /*96d0*/  ISETP.GT.U32.AND P4, PT, R45, R6, PT ;  /* 0x000000062d00720c */ /* 0x000fe20003f84070 */
[----:B------:R-:W-:Y:S01]  /*96e0*/  @!P1 IMAD.IADD R4, R4, 0x1, -R45 ;  /* 0x0000000104049824 */ /* 0x000fe200078e0a2d */
[----:B------:R-:W-:Y:S01]  /*96f0*/  ISETP.GE.AND P1, PT, R55, RZ, PT ;  /* 0x000000ff3700720c */ /* 0x000fe20003f26270 */
[----:B------:R-:W-:Y:S01]  /*9700*/  @!P2 IMAD.MOV R7, RZ, RZ, -R7 ;  /* 0x000000ffff07a224 */ /* 0x000fe200078e0a07 */
[----:B------:R-:W-:Y:S01]  /*9710*/  ISETP.GE.AND P2, PT, R56, RZ, PT ;  /* 0x000000ff3800720c */ /* 0x000fe20003f46270 */
[----:B------:R-:W-:-:S03]  /*9720*/  IMAD.HI.U32 R42, R41, R43, RZ ;  /* 0x0000002b292a7227 */ /* 0x000fc600078e00ff */
[----:B------:R0:W-:Y:S01]  /*9730*/  STL [R1+0x388], R7 ;  /* 0x0003880701007387 */ /* 0x0001e20000100800 */
[--C-:B------:R-:W-:Y:S01]  /*9740*/  @!P5 IMAD.IADD R28, R28, 0x1, -R45.reuse ;  /* 0x000000011c1cd824 */ /* 0x100fe200078e0a2d */
[----:B------:R-:W-:Y:S01]  /*9750*/  ISETP.GE.AND P5, PT, R54, RZ, PT ;  /* 0x000000ff3600720c */ /* 0x000fe20003fa6270 */
[----:B------:R-:W-:Y:S02]  /*9760*/  IMAD.MOV R42, RZ, RZ, -R42 ;  /* 0x000000ffff2a7224 */ /* 0x000fe400078e0a2a */
[--C-:B------:R-:W-:Y:S01]  /*9770*/  @!P0 IMAD.IADD R44, R44, 0x1, -R45.reuse ;  /* 0x000000012c2c8824 */ /* 0x100fe200078e0a2d */
[----:B------:R-:W-:Y:S01]  /*9780*/  ISETP.GE.AND P0, PT, R53, RZ, PT ;  /* 0x000000ff3500720c */ /* 0x000fe20003f06270 */
[----:B------:R-:W-:Y:S02]  /*9790*/  @!P4 IMAD.IADD R6, R6, 0x1, -R45 ;  /* 0x000000010606c824 */ /* 0x000fe400078e0a2d */
[C---:B------:R-:W-:Y:S02]  /*97a0*/  IMAD R43, R45.reuse, R42, R43 ;  /* 0x0000002a2d2b7224 */ /* 0x040fe400078e022b */
[----:B0-----:R-:W-:Y:S01]  /*97b0*/  IMAD.MOV.U32 R7, RZ, RZ, R46 ;  /* 0x000000ffff077224 */ /* 0x001fe200078e002e */
[----:B------:R-:W-:Y:S01]  /*97c0*/  ISETP.GT.U32.AND P4, PT, R45, R6, PT ;  /* 0x000000062d00720c */ /* 0x000fe20003f84070 */
[----:B------:R-:W-:-:S02]  /*97d0*/  IMAD.MOV.U32 R8, RZ, RZ, R28 ;  /* 0x000000ffff087224 */ /* 0x000fc400078e001c */
[----:B------:R-:W-:Y:S01]  /*97e0*/  @!P3 IMAD.MOV R7, RZ, RZ, -R7 ;  /* 0x000000ffff07b224 */ /* 0x000fe200078e0a07 */
[C---:B------:R-:W-:Y:S01]  /*97f0*/  ISETP.GT.U32.AND P3, PT, R45.reuse, R4, PT ;  /* 0x000000042d00720c */ /* 0x040fe20003f64070 */
[C---:B------:R-:W-:Y:S02]  /*9800*/  VIADD R56, R0.reuse, 0x7e ;  /* 0x0000007e00387836 */ /* 0x040fe40000000000 */
[----:B------:R-:W-:Y:S01]  /*9810*/  @!P6 IMAD.MOV R8, RZ, RZ, -R8 ;  /* 0x000000ffff08e224 */ /* 0x000fe200078e0a08 */
[----:B------:R0:W-:Y:S01]  /*9820*/  STL [R1+0x384], R7 ;  /* 0x0003840701007387 */ /* 0x0001e20000100800 */
[----:B------:R-:W-:Y:S01]  /*9830*/  ISETP.GT.U32.AND P6, PT, R45, R43, PT ;  /* 0x0000002b2d00720c */ /* 0x000fe20003fc4070 */
[----:B------:R-:W-:Y:S01]  /*9840*/  VIADD R53, R0, 0x7d ;  /* 0x0000007d00357836 */ /* 0x000fe20000000000 */
[----:B------:R-:W-:Y:S01]  /*9850*/  IABS R29, R56 ;  /* 0x00000038001d7213 */ /* 0x000fe20000000000 */
[----:B------:R-:W-:Y:S01]  /*9860*/  STL [R1+0x380], R8 ;  /* 0x0003800801007387 */ /* 0x000fe20000100800 */
[----:B------:R-:W-:-:S02]  /*9870*/  @!P4 IMAD.IADD R6, R6, 0x1, -R45 ;  /* 0x000000010606c824 */ /* 0x000fc400078e0a2d */
[----:B------:R-:W-:Y:S01]  /*9880*/  IABS R5, R53 ;  /* 0x0000003500057213 */ /* 0x000fe20000000000 */
[----:B------:R-:W-:-:S04]  /*9890*/  IMAD.HI.U32 R42, R41, R29, RZ ;  /* 0x0000001d292a7227 */ /* 0x000fc800078e00ff */
[----:B0-----:R-:W-:Y:S02]  /*98a0*/  IMAD.MOV.U32 R7, RZ, RZ, R44 ;  /* 0x000000ffff077224 */ /* 0x001fe400078e002c */
[----:B------:R-:W-:Y:S01]  /*98b0*/  @!P3 IMAD.IADD R4, R4, 0x1, -R45 ;  /* 0x000000010404b824 */ /* 0x000fe200078e0a2d */
[----:B------:R-:W-:Y:S01]  /*98c0*/  ISETP.GE.AND P3, PT, R53, RZ, PT ;  /* 0x000000ff3500720c */ /* 0x000fe20003f66270 */
[----:B------:R-:W-:Y:S01]  /*98d0*/  @!P2 IMAD.MOV R7, RZ, RZ, -R7 ;  /* 0x000000ffff07a224 */ /* 0x000fe200078e0a07 */
[----:B------:R-:W-:Y:S01]  /*98e0*/  ISETP.GE.AND P2, PT, R56, RZ, PT ;  /* 0x000000ff3800720c */ /* 0x000fe20003f46270 */
[----:B------:R-:W-:Y:S02]  /*98f0*/  IMAD.MOV R42, RZ, RZ, -R42 ;  /* 0x000000ffff2a7224 */ /* 0x000fe400078e0a2a */
[----:B------:R-:W-:Y:S01]  /*9900*/  VIADD R53, R0, 0x7c ;  /* 0x0000007c00357836 */ /* 0x000fe20000000000 */
[----:B------:R0:W-:Y:S01]  /*9910*/  STL [R1+0x374], R7 ;  /* 0x0003740701007387 */ /* 0x0001e20000100800 */
[----:B------:R-:W-:-:S02]  /*9920*/  @!P6 IMAD.IADD R43, R43, 0x1, -R45 ;  /* 0x000000012b2be824 */ /* 0x000fc400078e0a2d */
[----:B------:R-:W-:Y:S01]  /*9930*/  IMAD R29, R45, R42, R29 ;  /* 0x0000002a2d1d7224 */ /* 0x000fe200078e021d */
[----:B------:R-:W-:Y:S01]  /*9940*/  ISETP.GE.AND P4, PT, R53, RZ, PT ;  /* 0x000000ff3500720c */ /* 0x000fe20003f86270 */
[----:B------:R-:W-:Y:S01]  /*9950*/  IMAD.HI.U32 R28, R41, R5, RZ ;  /* 0x00000005291c7227 */ /* 0x000fe200078e00ff */
[----:B------:R-:W-:-:S03]  /*9960*/  ISETP.GT.U32.AND P6, PT, R45, R43, PT ;  /* 0x0000002b2d00720c */ /* 0x000fc60003fc4070 */
[----:B------:R-:W-:Y:S02]  /*9970*/  IMAD.MOV R28, RZ, RZ, -R28 ;  /* 0x000000ffff1c7224 */ /* 0x000fe400078e0a1c */
[----:B0-----:R-:W-:Y:S01]  /*9980*/  IMAD.MOV.U32 R7, RZ, RZ, R4 ;  /* 0x000000ffff077224 */ /* 0x001fe200078e0004 */
[----:B------:R-:W-:Y:S01]  /*9990*/  IABS R4, R53 ;  /* 0x0000003500047213 */ /* 0x000fe20000000000 */
[----:B------:R-:W-:Y:S02]  /*99a0*/  IMAD R5, R45, R28, R5 ;  /* 0x0000001c2d057224 */ /* 0x000fe400078e0205 */
[----:B------:R-:W-:Y:S02]  /*99b0*/  @!P5 IMAD.MOV R7, RZ, RZ, -R7 ;  /* 0x000000ffff07d224 */ /* 0x000fe400078e0a07 */
[----:B------:R-:W-:-:S03]  /*99c0*/  IMAD.HI.U32 R46, R41, R4, RZ ;  /* 0x00000004292e7227 */ /* 0x000fc600078e00ff */
[----:B------:R0:W-:Y:S01]  /*99d0*/  STL [R1+0x368], R7 ;  /* 0x0003680701007387 */ /* 0x0001e20000100800 */
[----:B------:R-:W-:Y:S02]  /*99e0*/  IMAD.MOV R46, RZ, RZ, -R46 ;  /* 0x000000ffff2e7224 */ /* 0x000fe400078e0a2e */
[----:B------:R-:W-:Y:S01]  /*99f0*/  @!P6 IMAD.IADD R43, R43, 0x1, -R45 ;  /* 0x000000012b2be824 */ /* 0x000fe200078e0a2d */
[C---:B------:R-:W-:Y:S01]  /*9a00*/  ISETP.GT.U32.AND P6, PT, R45.reuse, R5, PT ;  /* 0x000000052d00720c */ /* 0x040fe20003fc4070 */
[C---:B------:R-:W-:Y:S02]  /*9a10*/  IMAD R4, R45.reuse, R46, R4 ;  /* 0x0000002e2d047224 */ /* 0x040fe400078e0204 */
[C---:B------:R-:W-:Y:S02]  /*9a20*/  VIADD R56, R0.reuse, 0x7b ;  /* 0x0000007b00387836 */ /* 0x040fe40000000000 */
[C---:B------:R-:W-:Y:S02]  /*9a30*/  VIADD R51, R0.reuse, 0x79 ;  /* 0x0000007900337836 */ /* 0x040fe40000000000 */
[----:B0-----:R-:W-:Y:S01]  /*9a40*/  IMAD.MOV.U32 R7, RZ, RZ, R6 ;  /* 0x000000ffff077224 */ /* 0x001fe200078e0006 */
[----:B------:R-:W-:Y:S01]  /*9a50*/  IABS R47, R56 ;  /* 0x00000038002f7213 */ /* 0x000fe20000000000 */
[----:B------:R-:W-:Y:S01]  /*9a60*/  VIADD R50, R0, 0x78 ;  /* 0x0000007800327836 */ /* 0x000fe20000000000 */
[----:B------:R-:W-:Y:S01]  /*9a70*/  IABS R42, R51 ;  /* 0x00000033002a7213 */ /* 0x000fe20000000000 */
[----:B------:R-:W-:Y:S01]  /*9a80*/  @!P0 IMAD.MOV R7, RZ, RZ, -R7 ;  /* 0x000000ffff078224 */ /* 0x000fe200078e0a07 */
[----:B------:R-:W-:Y:S01]  /*9a90*/  ISETP.GT.U32.AND P0, PT, R45, R29, PT ;  /* 0x0000001d2d00720c */ /* 0x000fe20003f04070 */
[----:B------:R-:W-:Y:S01]  /*9aa0*/  @!P6 IMAD.IADD R5, R5, 0x1, -R45 ;  /* 0x000000010505e824 */ /* 0x000fe200078e0a2d */
[----:B------:R-:W-:Y:S01]  /*9ab0*/  IABS R6, R50 ;  /* 0x0000003200067213 */ /* 0x000fe20000000000 */
[----:B------:R-:W-:Y:S01]  /*9ac0*/  IMAD.HI.U32 R28, R41, R47, RZ ;  /* 0x0000002f291c7227 */ /* 0x000fe200078e00ff */
[----:B------:R0:W-:Y:S01]  /*9ad0*/  STL [R1+0x364], R7 ;  /* 0x0003640701007387 */ /* 0x0001e20000100800 */
[----:B------:R-:W-:-:S02]  /*9ae0*/  ISETP.GE.AND P5, PT, R56, RZ, PT ;  /* 0x000000ff3800720c */ /* 0x000fc40003fa6270 */
[----:B------:R-:W-:Y:S02]  /*9af0*/  VIADD R53, R0, 0x7a ;  /* 0x0000007a00357836 */ /* 0x000fe40000000000 */
[----:B------:R-:W-:Y:S02]  /*9b00*/  IMAD.MOV R28, RZ, RZ, -R28 ;  /* 0x000000ffff1c7224 */ /* 0x000fe400078e0a1c */
[----:B------:R-:W-:Y:S01]  /*9b10*/  IMAD.HI.U32 R46, R41, R42, RZ ;  /* 0x0000002a292e7227 */ /* 0x000fe200078e00ff */
[----:B------:R-:W-:-:S03]  /*9b20*/  IABS R44, R53 ;  /* 0x00000035002c7213 */ /* 0x000fc60000000000 */
[----:B------:R-:W-:Y:S01]  /*9b30*/  @!P0 IMAD.IADD R29, R29, 0x1, -R45 ;  /* 0x000000011d1d8824 */ /* 0x000fe200078e0a2d */
[C---:B------:R-:W-:Y:S01]  /*9b40*/  ISETP.GT.U32.AND P0, PT, R45.reuse, R4, PT ;  /* 0x000000042d00720c */ /* 0x040fe20003f04070 */
[----:B0-----:R-:W-:Y:S02]  /*9b50*/  IMAD.MOV.U32 R7, RZ, RZ, R43 ;  /* 0x000000ffff077224 */ /* 0x001fe400078e002b */
[C---:B------:R-:W-:Y:S01]  /*9b60*/  IMAD R47, R45.reuse, R28, R47 ;  /* 0x0000001c2d2f7224 */ /* 0x040fe200078e022f */
[----:B------:R-:W-:Y:S01]  /*9b70*/  ISETP.GT.U32.AND P6, PT, R45, R29, PT ;  /* 0x0000001d2d00720c */ /* 0x000fe20003fc4070 */
[----:B------:R-:W-:Y:S02]  /*9b80*/  @!P1 IMAD.MOV R7, RZ, RZ, -R7 ;  /* 0x000000ffff079224 */ /* 0x000fe400078e0a07 */
[----:B------:R-:W-:-:S03]  /*9b90*/  IMAD.HI.U32 R28, R41, R6, RZ ;  /* 0x00000006291c7227 */ /* 0x000fc600078e00ff */
[----:B------:R0:W-:Y:S01]  /*9ba0*/  STL [R1+0x360], R7 ;  /* 0x0003600701007387 */ /* 0x0001e20000100800 */
[----:B------:R-:W-:Y:S02]  /*9bb0*/  IMAD.MOV R46, RZ, RZ, -R46 ;  /* 0x000000ffff2e7224 */ /* 0x000fe400078e0a2e */
[----:B------:R-:W-:Y:S01]  /*9bc0*/  @!P0 IMAD.IADD R4, R4, 0x1, -R45 ;  /* 0x0000000104048824 */ /* 0x000fe200078e0a2d */
[----:B------:R-:W-:Y:S01]  /*9bd0*/  ISETP.GT.U32.AND P0, PT, R45, R5, PT ;  /* 0x000000052d00720c */ /* 0x000fe20003f04070 */
[----:B------:R-:W-:-:S03]  /*9be0*/  IMAD.HI.U32 R48, R41, R44, RZ ;  /* 0x0000002c29307227 */ /* 0x000fc600078e00ff */
[C---:B------:R-:W-:Y:S01]  /*9bf0*/  ISETP.GT.U32.AND P1, PT, R45.reuse, R4, PT ;  /* 0x000000042d00720c */ /* 0x040fe20003f24070 */
[----:B------:R-:W-:Y:S02]  /*9c00*/  IMAD.MOV R28, RZ, RZ, -R28 ;  /* 0x000000ffff1c7224 */ /* 0x000fe400078e0a1c */
[----:B------:R-:W-:Y:S02]  /*9c10*/  IMAD R42, R45, R46, R42 ;  /* 0x0000002e2d2a7224 */ /* 0x000fe400078e022a */
[----:B------:R-:W-:Y:S02]  /*9c20*/  IMAD.MOV R48, RZ, RZ, -R48 ;  /* 0x000000ffff307224 */ /* 0x000fe400078e0a30 */
[--C-:B------:R-:W-:Y:S01]  /*9c30*/  @!P6 IMAD.IADD R29, R29, 0x1, -R45.reuse ;  /* 0x000000011d1de824 */ /* 0x100fe200078e0a2d */
[C---:B------:R-:W-:Y:S01]  /*9c40*/  ISETP.GT.U32.AND P6, PT, R45.reuse, R47, PT ;  /* 0x0000002f2d00720c */ /* 0x040fe20003fc4070 */
[----:B------:R-:W-:Y:S02]  /*9c50*/  IMAD R6, R45, R28, R6 ;  /* 0x0000001c2d067224 */ /* 0x000fe400078e0206 */
[----:B------:R-:W-:Y:S01]  /*9c60*/  @!P0 IMAD.IADD R5, R5, 0x1, -R45 ;  /* 0x0000000105058824 */ /* 0x000fe200078e0a2d */
[C---:B------:R-:W-:Y:S01]  /*9c70*/  ISETP.GT.U32.AND P0, PT, R45.reuse, R42, PT ;  /* 0x0000002a2d00720c */ /* 0x040fe20003f04070 */
[----:B------:R-:W-:-:S02]  /*9c80*/  IMAD R44, R45, R48, R44 ;  /* 0x000000302d2c7224 */ /* 0x000fc400078e022c */
[----:B0-----:R-:W-:Y:S02]  /*9c90*/  IMAD.MOV.U32 R7, RZ, RZ, R29 ;  /* 0x000000ffff077224 */ /* 0x001fe400078e001d */
[----:B------:R-:W-:Y:S01]  /*9ca0*/  @!P1 IMAD.IADD R4, R4, 0x1, -R45 ;  /* 0x0000000104049824 */ /* 0x000fe200078e0a2d */
[C---:B------:R-:W-:Y:S01]  /*9cb0*/  ISETP.GT.U32.AND P1, PT, R45.reuse, R6, PT ;  /* 0x000000062d00720c */ /* 0x040fe20003f24070 */
[C---:B------:R-:W-:Y:S02]  /*9cc0*/  VIADD R52, R0.reuse, 0x77 ;  /* 0x0000007700347836 */ /* 0x040fe40000000000 */
[----:B------:R-:W-:Y:S01]  /*9cd0*/  @!P2 IMAD.MOV R7, RZ, RZ, -R7 ;  /* 0x000000ffff07a224 */ /* 0x000fe200078e0a07 */
[----:B------:R-:W-:Y:S01]  /*9ce0*/  ISETP.GT.U32.AND P2, PT, R45, R44, PT ;  /* 0x0000002c2d00720c */ /* 0x000fe20003f44070 */
[----:B------:R-:W-:Y:S01]  /*9cf0*/  VIADD R56, R0, 0x75 ;  /* 0x0000007500387836 */ /* 0x000fe20000000000 */
[----:B------:R-:W-:Y:S01]  /*9d00*/  IABS R46, R52 ;  /* 0x00000034002e7213 */ /* 0x000fe20000000000 */
[----:B------:R-:W-:Y:S01]  /*9d10*/  @!P0 IMAD.IADD R42, R42, 0x1, -R45 ;  /* 0x000000012a2a8824 */ /* 0x000fe200078e0a2d */
[----:B------:R-:W-:Y:S01]  /*9d20*/  STL [R1+0x358], R7 ;  /* 0x0003580701007387 */ /* 0x000fe20000100800 */
[----:B------:R-:W-:Y:S01]  /*9d30*/  VIADD R55, R0, 0x76 ;  /* 0x0000007600377836 */ /* 0x000fe20000000000 */
[----:B------:R-:W-:Y:S01]  /*9d40*/  IABS R43, R56 ;  /* 0x00000038002b7213 */ /* 0x000fe20000000000 */
[----:B------:R-:W-:-:S03]  /*9d50*/  IMAD.HI.U32 R49, R41, R46, RZ ;  /* 0x0000002e29317227 */ /* 0x000fc600078e00ff */
[----:B------:R-:W-:Y:S01]  /*9d60*/  IABS R28, R55 ;  /* 0x00000037001c7213 */ /* 0x000fe20000000000 */
[----:B------:R-:W-:Y:S01]  /*9d70*/  @!P1 IMAD.IADD R6, R6, 0x1, -R45 ;  /* 0x0000000106069824 */ /* 0x000fe200078e0a2d */
[----:B------:R-:W-:Y:S01]  /*9d80*/  ISETP.GT.U32.AND P1, PT, R45, R42, PT ;  /* 0x0000002a2d00720c */ /* 0x000fe20003f24070 */
[----:B------:R-:W-:Y:S02]  /*9d90*/  @!P3 IMAD.MOV R5, RZ, RZ, -R5 ;  /* 0x000000ffff05b224 */ /* 0x000fe400078e0a05 */
[----:B------:R-:W-:Y:S01]  /*9da0*/  @!P6 IMAD.IADD R47, R47, 0x1, -R45 ;  /* 0x000000012f2fe824 */ /* 0x000fe200078e0a2d */
[----:B------:R-:W-:Y:S01]  /*9db0*/  ISETP.GE.AND P6, PT, R53, RZ, PT ;  /* 0x000000ff3500720c */ /* 0x000fe20003fc6270 */
[----:B------:R-:W-:Y:S01]  /*9dc0*/  IMAD.HI.U32 R29, R41, R43, RZ ;  /* 0x0000002b291d7227 */ /* 0x000fe200078e00ff */
[----:B------:R0:W-:Y:S01]  /*9dd0*/  STL [R1+0x348], R5 ;  /* 0x0003480501007387 */ /* 0x0001e20000100800 */
[----:B------:R-:W-:Y:S02]  /*9de0*/  ISETP.GT.U32.AND P3, PT, R45, R6, PT ;  /* 0x000000062d00720c */ /* 0x000fe40003f64070 */
[----:B------:R-:W-:-:S02]  /*9df0*/  IMAD.MOV R49, RZ, RZ, -R49 ;  /* 0x000000ffff317224 */ /* 0x000fc400078e0a31 */
[----:B------:R-:W-:Y:S01]  /*9e00*/  @!P2 IMAD.IADD R44, R44, 0x1, -R45 ;  /* 0x000000012c2ca824 */ /* 0x000fe200078e0a2d */
[C---:B------:R-:W-:Y:S01]  /*9e10*/  ISETP.GT.U32.AND P2, PT, R45.reuse, R47, PT ;  /* 0x0000002f2d00720c */ /* 0x040fe20003f44070 */
[----:B------:R-:W-:Y:S02]  /*9e20*/  IMAD.MOV R29, RZ, RZ, -R29 ;  /* 0x000000ffff1d7224 */ /* 0x000fe400078e0a1d */
[C---:B------:R-:W-:Y:S01]  /*9e30*/  IMAD R46, R45.reuse, R49, R46 ;  /* 0x000000312d2e7224 */ /* 0x040fe200078e022e */
[----:B------:R-:W-:Y:S01]  /*9e40*/  ISETP.GT.U32.AND P0, PT, R45, R44, PT ;  /* 0x0000002c2d00720c */ /* 0x000fe20003f04070 */
[----:B0-----:R-:W-:Y:S02]  /*9e50*/  IMAD.MOV.U32 R5, RZ, RZ, R4 ;  /* 0x000000ffff057224 */ /* 0x001fe400078e0004 */
[----:B------:R-:W-:-:S04]  /*9e60*/  IMAD.HI.U32 R48, R41, R28, RZ ;  /* 0x0000001c29307227 */ /* 0x000fc800078e00ff */
[C---:B------:R-:W-:Y:S02]  /*9e70*/  IMAD R43, R45.reuse, R29, R43 ;  /* 0x0000001d2d2b7224 */ /* 0x040fe400078e022b */
[----:B------:R-:W-:Y:S01]  /*9e80*/  @!P4 IMAD.MOV R5, RZ, RZ, -R5 ;  /* 0x000000ffff05c224 */ /* 0x000fe200078e0a05 */
[C---:B------:R-:W-:Y:S01]  /*9e90*/  ISETP.GT.U32.AND P4, PT, R45.reuse, R46, PT ;  /* 0x0000002e2d00720c */ /* 0x040fe20003f84070 */
[----:B------:R-:W-:Y:S02]  /*9ea0*/  IMAD.MOV R48, RZ, RZ, -R48 ;  /* 0x000000ffff307224 */ /* 0x000fe400078e0a30 */
[----:B------:R-:W-:Y:S01]  /*9eb0*/  @!P1 IMAD.IADD R42, R42, 0x1, -R45 ;  /* 0x000000012a2a9824 */ /* 0x000fe200078e0a2d */
[C---:B------:R-:W-:Y:S01]  /*9ec0*/  ISETP.GT.U32.AND P1, PT, R45.reuse, R43, PT ;  /* 0x0000002b2d00720c */ /* 0x040fe20003f24070 */
[----:B------:R-:W-:Y:S01]  /*9ed0*/  IMAD R28, R45, R48, R28 ;  /* 0x000000302d1c7224 */ /* 0x000fe200078e021c */
[----:B------:R0:W-:Y:S01]  /*9ee0*/  STL [R1+0x344], R5 ;  /* 0x0003440501007387 */ /* 0x0001e20000100800 */
[----:B------:R-:W-:-:S02]  /*9ef0*/  VIADD R54, R0, 0x74 ;  /* 0x0000007400367836 */ /* 0x000fc40000000000 */
[--C-:B------:R-:W-:Y:S01]  /*9f00*/  @!P2 IMAD.IADD R47, R47, 0x1, -R45.reuse ;  /* 0x000000012f2fa824 */ /* 0x100fe200078e0a2d */
[----:B------:R-:W-:Y:S01]  /*9f10*/  ISETP.GT.U32.AND P2, PT, R45, R28, PT ;  /* 0x0000001c2d00720c */ /* 0x000fe20003f44070 */
[----:B------:R-:W-:Y:S01]  /*9f20*/  VIADD R53, R0, 0x73 ;  /* 0x0000007300357836 */ /* 0x000fe20000000000 */
[----:B------:R-:W-:Y:S01]  /*9f30*/  IABS R4, R54 ;  /* 0x0000003600047213 */ /* 0x000fe20000000000 */
[----:B------:R-:W-:Y:S01]  /*9f40*/  @!P0 IMAD.IADD R44, R44, 0x1, -R45 ;  /* 0x000000012c2c8824 */ /* 0x000fe200078e0a2d */
[----:B------:R-:W-:Y:S01]  /*9f50*/  ISETP.GE.AND P0, PT, R51, RZ, PT ;  /* 0x000000ff3300720c */ /* 0x000fe20003f06270 */
[----:B------:R-:W-:Y:S01]  /*9f60*/  IMAD.MOV.U32 R8, RZ, RZ, R47 ;  /* 0x000000ffff087224 */ /* 0x000fe200078e002f */
[----:B------:R-:W-:Y:S01]  /*9f70*/  IABS R29, R53 ;  /* 0x00000035001d7213 */ /* 0x000fe20000000000 */
[----:B------:R-:W-:Y:S01]  /*9f80*/  @!P4 IMAD.IADD R46, R46, 0x1, -R45 ;  /* 0x000000012e2ec824 */ /* 0x000fe200078e0a2d */
[----:B------:R-:W-:Y:S01]  /*9f90*/  ISETP.GE.AND P4, PT, R52, RZ, PT ;  /* 0x000000ff3400720c */ /* 0x000fe20003f86270 */
[----:B------:R-:W-:-:S02]  /*9fa0*/  IMAD.MOV.U32 R7, RZ, RZ, R44 ;  /* 0x000000ffff077224 */ /* 0x000fc400078e002c */
[----:B------:R-:W-:-:S04]  /*9fb0*/  IMAD.HI.U32 R48, R41, R4, RZ ;  /* 0x0000000429307227 */ /* 0x000fc800078e00ff */
[----:B------:R-:W-:Y:S02]  /*9fc0*/  @!P5 IMAD.MOV R8, RZ, RZ, -R8 ;  /* 0x000000ffff08d224 */ /* 0x000fe400078e0a08 */
[----:B------:R-:W-:Y:S01]  /*9fd0*/  @!P1 IMAD.IADD R43, R43, 0x1, -R45 ;  /* 0x000000012b2b9824 */ /* 0x000fe200078e0a2d */
[C---:B------:R-:W-:Y:S01]  /*9fe0*/  ISETP.GT.U32.AND P1, PT, R45.reuse, R46, PT ;  /* 0x0000002e2d00720c */ /* 0x040fe20003f24070 */
[----:B------:R-:W-:Y:S01]  /*9ff0*/  @!P6 IMAD.MOV R7, RZ, RZ, -R7 ;  /* 0x000000ffff07e224 */ /* 0x000fe200078e0a07 */
[----:B------:R-:W-:Y:S01]  /*a000*/  STL [R1+0x340], R8 ;  /* 0x0003400801007387 */ /* 0x000fe20000100800 */
[----:B------:R-:W-:Y:S01]  /*a010*/  IMAD.MOV R48, RZ, RZ, -R48 ;  /* 0x000000ffff307224 */ /* 0x000fe200078e0a30 */
[----:B------:R-:W-:Y:S01]  /*a020*/  ISETP.GT.U32.AND P6, PT, R45, R43, PT ;  /* 0x0000002b2d00720c */ /* 0x000fe20003fc4070 */
[----:B0-----:R-:W-:Y:S01]  /*a030*/  IMAD.HI.U32 R5, R41, R29, RZ ;  /* 0x0000001d29057227 */ /* 0x001fe200078e00ff */
[----:B------:R0:W-:Y:S03]  /*a040*/  STL [R1+0x334], R7 ;  /* 0x0003340701007387 */ /* 0x0001e60000100800 */
[----:B------:R-:W-:Y:S01]  /*a050*/  @!P2 IMAD.IADD R28, R28, 0x1, -R45 ;  /* 0x000000011c1ca824 */ /* 0x000fe200078e0a2d */
[----:B------:R-:W-:Y:S01]  /*a060*/  ISETP.GE.AND P2, PT, R55, RZ, PT ;  /* 0x000000ff3700720c */ /* 0x000fe20003f46270 */
[----:B------:R-:W-:-:S02]  /*a070*/  IMAD R4, R45, R48, R4 ;  /* 0x000000302d047224 */ /* 0x000fc400078e0204 */
[----:B------:R-:W-:Y:S01]  /*a080*/  IMAD.MOV R5, RZ, RZ, -R5 ;  /* 0x000000ffff057224 */ /* 0x000fe200078e0a05 */
[C---:B------:R-:W-:Y:S01]  /*a090*/  ISETP.GT.U32.AND P5, PT, R45.reuse, R28, PT ;  /* 0x0000001c2d00720c */ /* 0x040fe20003fa4070 */
[----:B------:R-:W-:Y:S02]  /*a0a0*/  VIADD R55, R0, 0x72 ;  /* 0x0000007200377836 */ /* 0x000fe40000000000 */
[----:B0-----:R-:W-:Y:S02]  /*a0b0*/  IMAD.MOV.U32 R7, RZ, RZ, R42 ;  /* 0x000000ffff077224 */ /* 0x001fe400078e002a */
[C---:B------:R-:W-:Y:S01]  /*a0c0*/  IMAD R29, R45.reuse, R5, R29 ;  /* 0x000000052d1d7224 */ /* 0x040fe200078e021d */
[----:B------:R-:W-:Y:S01]  /*a0d0*/  IABS R44, R55 ;  /* 0x00000037002c7213 */ /* 0x000fe20000000000 */
[----:B------:R-:W-:Y:S01]  /*a0e0*/  @!P0 IMAD.MOV R7, RZ, RZ, -R7 ;  /* 0x000000ffff078224 */ /* 0x000fe200078e0a07 */
[C---:B------:R-:W-:Y:S01]  /*a0f0*/  ISETP.GT.U32.AND P0, PT, R45.reuse, R4, PT ;  /* 0x000000042d00720c */ /* 0x040fe20003f04070 */
[--C-:B------:R-:W-:Y:S01]  /*a100*/  @!P3 IMAD.IADD R6, R6, 0x1, -R45.reuse ;  /* 0x000000010606b824 */ /* 0x100fe200078e0a2d */
[----:B------:R-:W-:Y:S01]  /*a110*/  ISETP.GE.AND P3, PT, R50, RZ, PT ;  /* 0x000000ff3200720c */ /* 0x000fe20003f66270 */
[--C-:B------:R-:W-:Y:S01]  /*a120*/  @!P1 IMAD.IADD R46, R46, 0x1, -R45.reuse ;  /* 0x000000012e2e9824 */ /* 0x100fe200078e0a2d */
[----:B------:R-:W-:Y:S01]  /*a130*/  ISETP.GT.U32.AND P1, PT, R45, R29, PT ;  /* 0x0000001d2d00720c */ /* 0x000fe20003f24070 */
[----:B------:R-:W-:Y:S01]  /*a140*/  IMAD.HI.U32 R42, R41, R44, RZ ;  /* 0x0000002c292a7227 */ /* 0x000fe200078e00ff */
[----:B------:R0:W-:Y:S03]  /*a150*/  STL [R1+0x328], R7 ;  /* 0x0003280701007387 */ /* 0x0001e60000100800 */
[----:B------:R-:W-:Y:S01]  /*a160*/  @!P5 IMAD.IADD R28, R28, 0x1, -R45 ;  /* 0x000000011c1cd824 */ /* 0x000fe200078e0a2d */
[----:B------:R-:W-:Y:S01]  /*a170*/  ISETP.GE.AND P5, PT, R54, RZ, PT ;  /* 0x000000ff3600720c */ /* 0x000fe20003fa6270 */
[----:B------:R-:W-:-:S02]  /*a180*/  IMAD.MOV R42, RZ, RZ, -R42 ;  /* 0x000000ffff2a7224 */ /* 0x000fc400078e0a2a */
[--C-:B------:R-:W-:Y:S01]  /*a190*/  @!P0 IMAD.IADD R4, R4, 0x1, -R45.reuse ;  /* 0x0000000104048824 */ /* 0x100fe200078e0a2d */
[----:B------:R-:W-:Y:S01]  /*a1a0*/  ISETP.GE.AND P0, PT, R55, RZ, PT ;  /* 0x000000ff3700720c */ /* 0x000fe20003f06270 */
[----:B------:R-:W-:Y:S01]  /*a1b0*/  @!P3 IMAD.MOV R6, RZ, RZ, -R6 ;  /* 0x000000ffff06b224 */ /* 0x000fe200078e0a06 */
[----:B------:R-:W-:Y:S01]  /*a1c0*/  ISETP.GE.AND P3, PT, R56, RZ, PT ;  /* 0x000000ff3800720c */ /* 0x000fe20003f66270 */
[----:B0-----:R-:W-:Y:S02]  /*a1d0*/  IMAD.MOV.U32 R7, RZ, RZ, R46 ;  /* 0x000000ffff077224 */ /* 0x001fe400078e002e */
[----:B------:R-:W-:Y:S01]  /*a1e0*/  @!P1 IMAD.IADD R29, R29, 0x1, -R45 ;  /* 0x000000011d1d9824 */ /* 0x000fe200078e0a2d */
[C---:B------:R-:W-:Y:S01]  /*a1f0*/  ISETP.GT.U32.AND P1, PT, R45.reuse, R4, PT ;  /* 0x000000042d00720c */ /* 0x040fe20003f24070 */
[----:B------:R-:W-:Y:S01]  /*a200*/  IMAD R44, R45, R42, R44 ;  /* 0x0000002a2d2c7224 */ /* 0x000fe200078e022c */
[----:B------:R0:W-:Y:S01]  /*a210*/  STL [R1+0x324], R6 ;  /* 0x0003240601007387 */ /* 0x0001e20000100800 */
[----:B------:R-:W-:-:S02]  /*a220*/  IMAD.MOV.U32 R8, RZ, RZ, R28 ;  /* 0x000000ffff087224 */ /* 0x000fc400078e001c */
[----:B------:R-:W-:Y:S01]  /*a230*/  @!P4 IMAD.MOV R7, RZ, RZ, -R7 ;  /* 0x000000ffff07c224 */ /* 0x000fe200078e0a07 */
[----:B------:R-:W-:Y:S01]  /*a240*/  ISETP.GT.U32.AND P4, PT, R45, R29, PT ;  /* 0x0000001d2d00720c */ /* 0x000fe20003f84070 */
[--C-:B------:R-:W-:Y:S01]  /*a250*/  @!P6 IMAD.IADD R43, R43, 0x1, -R45.reuse ;  /* 0x000000012b2be824 */ /* 0x100fe200078e0a2d */
[----:B------:R-:W-:Y:S01]  /*a260*/  ISETP.GE.AND P6, PT, R53, RZ, PT ;  /* 0x000000ff3500720c */ /* 0x000fe20003fc6270 */
[----:B------:R-:W-:Y:S01]  /*a270*/  @!P2 IMAD.MOV R8, RZ, RZ, -R8 ;  /* 0x000000ffff08a224 */ /* 0x000fe200078e0a08 */
[----:B------:R-:W-:Y:S01]  /*a280*/  ISETP.GT.U32.AND P2, PT, R45, R44, PT ;  /* 0x0000002c2d00720c */ /* 0x000fe20003f44070 */
[----:B------:R1:W-:Y:S01]  /*a290*/  STL [R1+0x314], R7 ;  /* 0x0003140701007387 */ /* 0x0003e20000100800 */
[----:B------:R-:W-:Y:S02]  /*a2a0*/  VIADD R53, R0, 0x70 ;  /* 0x0000007000357836 */ /* 0x000fe40000000000 */
[--C-:B------:R-:W-:Y:S01]  /*a2b0*/  @!P1 IMAD.IADD R4, R4, 0x1, -R45.reuse ;  /* 0x0000000104049824 */ /* 0x100fe200078e0a2d */
[----:B------:R-:W-:Y:S01]  /*a2c0*/  STL [R1+0x310], R8 ;  /* 0x0003100801007387 */ /* 0x000fe20000100800 */
[C---:B------:R-:W-:Y:S01]  /*a2d0*/  VIADD R56, R0.reuse, 0x71 ;  /* 0x0000007100387836 */ /* 0x040fe20000000000 */
[----:B------:R-:W-:Y:S01]  /*a2e0*/  IABS R5, R53 ;  /* 0x0000003500057213 */ /* 0x000fe20000000000 */
[----:B------:R-:W-:Y:S01]  /*a2f0*/  VIADD R51, R0, 0x6c ;  /* 0x0000006c00337836 */ /* 0x000fe20000000000 */
[----:B------:R-:W-:Y:S01]  /*a300*/  ISETP.GE.AND P1, PT, R53, RZ, PT ;  /* 0x000000ff3500720c */ /* 0x000fe20003f26270 */
[----:B------:R-:W-:Y:S01]  /*a310*/  @!P4 IMAD.IADD R29, R29, 0x1, -R45 ;  /* 0x000000011d1dc824 */ /* 0x000fe200078e0a2d */
[----:B0-----:R-:W-:Y:S01]  /*a320*/  IABS R6, R56 ;  /* 0x0000003800067213 */ /* 0x001fe20000000000 */
[----:B-1----:R-:W-:-:S02]  /*a330*/  IMAD.MOV.U32 R7, RZ, RZ, R43 ;  /* 0x000000ffff077224 */ /* 0x002fc400078e002b */
[----:B------:R-:W-:Y:S02]  /*a340*/  @!P2 IMAD.IADD R44, R44, 0x1, -R45 ;  /* 0x000000012c2ca824 */ /* 0x000fe400078e0a2d */
[----:B------:R-:W-:Y:S01]  /*a350*/  @!P3 IMAD.MOV R7, RZ, RZ, -R7 ;  /* 0x000000ffff07b224 */ /* 0x000fe200078e0a07 */
[----:B------:R-:W-:Y:S01]  /*a360*/  ISETP.GE.AND P3, PT, R56, RZ, PT ;  /* 0x000000ff3800720c */ /* 0x000fe20003f66270 */
[----:B------:R-:W-:-:S03]  /*a370*/  IMAD.HI.U32 R28, R41, R5, RZ ;  /* 0x00000005291c7227 */ /* 0x000fc600078e00ff */
[----:B------:R0:W-:Y:S01]  /*a380*/  STL [R1+0x30c], R7 ;  /* 0x00030c0701007387 */ /* 0x0001e20000100800 */
[----:B------:R-:W-:-:S04]  /*a390*/  IMAD.HI.U32 R42, R41, R6, RZ ;  /* 0x00000006292a7227 */ /* 0x000fc800078e00ff */
[----:B------:R-:W-:Y:S02]  /*a3a0*/  IMAD.MOV R28, RZ, RZ, -R28 ;  /* 0x000000ffff1c7224 */ /* 0x000fe400078e0a1c */
[----:B------:R-:W-:Y:S02]  /*a3b0*/  IMAD.MOV R42, RZ, RZ, -R42 ;  /* 0x000000ffff2a7224 */ /* 0x000fe400078e0a2a */
[C---:B------:R-:W-:Y:S01]  /*a3c0*/  IMAD R5, R45.reuse, R28, R5 ;  /* 0x0000001c2d057224 */ /* 0x040fe200078e0205 */
[----:B------:R-:W-:Y:S01]  /*a3d0*/  IABS R28, R51 ;  /* 0x00000033001c7213 */ /* 0x000fe20000000000 */
[----:B0-----:R-:W-:Y:S02]  /*a3e0*/  IMAD.MOV.U32 R7, RZ, RZ, R4 ;  /* 0x000000ffff077224 */ /* 0x001fe400078e0004 */
[C---:B------:R-:W-:Y:S02]  /*a3f0*/  IMAD R6, R45.reuse, R42, R6 ;  /* 0x0000002a2d067224 */ /* 0x040fe400078e0206 */
[----:B------:R-:W-:Y:S01]  /*a400*/  @!P5 IMAD.MOV R7, RZ, RZ, -R7 ;  /* 0x000000ffff07d224 */ /* 0x000fe200078e0a07 */
[----:B------:R-:W-:Y:S01]  /*a410*/  ISETP.GT.U32.AND P5, PT, R45, R44, PT ;  /* 0x0000002c2d00720c */ /* 0x000fe20003fa4070 */
[----:B------:R-:W-:-:S02]  /*a420*/  VIADD R53, R0, 0x6f ;  /* 0x0000006f00357836 */ /* 0x000fc40000000000 */
[C---:B------:R-:W-:Y:S01]  /*a430*/  VIADD R56, R0.reuse, 0x6e ;  /* 0x0000006e00387836 */ /* 0x040fe20000000000 */
        /* <DEDUP_REMOVED lines=20> */
[----:B------:R-:W-:-:S04]  /*a580*/  IMAD.HI.U32 R46, R41, R28, RZ ;  /* 0x0000001c292e7227 */ /* 0x000fc800078e00ff */
[--C-:B------:R-:W-:Y:S02]  /*a590*/  @!P5 IMAD.IADD R5, R5, 0x1, -R45.reuse ;  /* 0x000000010505d824 */ /* 0x100fe400078e0a2d */
[----:B0-----:R-:W-:Y:S02]  /*a5a0*/  IMAD.MOV.U32 R7, RZ, RZ, R44 ;  /* 0x000000ffff077224 */ /* 0x001fe400078e002c */
[----:B------:R-:W-:Y:S01]  /*a5b0*/  @!P6 IMAD.IADD R6, R6, 0x1, -R45 ;  /* 0x000000010606e824 */ /* 0x000fe200078e0a2d */
[C---:B------:R-:W-:Y:S01]  /*a5c0*/  ISETP.GT.U32.AND P6, PT, R45.reuse, R4, PT ;  /* 0x000000042d00720c */ /* 0x040fe20003fc4070 */
[----:B------:R-:W-:Y:S01]  /*a5d0*/  @!P0 IMAD.MOV R7, RZ, RZ, -R7 ;  /* 0x000000ffff078224 */ /* 0x000fe200078e0a07 */
[C---:B------:R-:W-:Y:S01]  /*a5e0*/  ISETP.GT.U32.AND P0, PT, R45.reuse, R5, PT ;  /* 0x000000052d00720c */ /* 0x040fe20003f04070 */
[----:B------:R-:W-:Y:S01]  /*a5f0*/  IMAD.MOV R46, RZ, RZ, -R46 ;  /* 0x000000ffff2e7224 */ /* 0x000fe200078e0a2e */
[C---:B------:R-:W-:Y:S01]  /*a600*/  ISETP.GT.U32.AND P5, PT, R45.reuse, R6, PT ;  /* 0x000000062d00720c */ /* 0x040fe20003fa4070 */
[----:B------:R-:W-:Y:S01]  /*a610*/  IMAD.MOV R29, RZ, RZ, -R29 ;  /* 0x000000ffff1d7224 */ /* 0x000fe200078e0a1d */
[----:B------:R0:W-:Y:S01]  /*a620*/  STL [R1+0x304], R7 ;  /* 0x0003040701007387 */ /* 0x0001e20000100800 */
[----:B------:R-:W-:Y:S01]  /*a630*/  IMAD R28, R45, R46, R28 ;  /* 0x0000002e2d1c7224 */ /* 0x000fe200078e021c */
[----:B------:R-:W-:Y:S01]  /*a640*/  IABS R46, R52 ;  /* 0x00000034002e7213 */ /* 0x000fe20000000000 */
[----:B------:R-:W-:-:S04]  /*a650*/  IMAD.HI.U32 R48, R41, R43, RZ ;  /* 0x0000002b29307227 */ /* 0x000fc800078e00ff */
[----:B------:R-:W-:Y:S02]  /*a660*/  IMAD R47, R45, R29, R47 ;  /* 0x0000001d2d2f7224 */ /* 0x000fe400078e022f */
[--C-:B------:R-:W-:Y:S01]  /*a670*/  @!P0 IMAD.IADD R5, R5, 0x1, -R45.reuse ;  /* 0x0000000105058824 */ /* 0x100fe200078e0a2d */
[C---:B------:R-:W-:Y:S01]  /*a680*/  ISETP.GT.U32.AND P0, PT, R45.reuse, R28, PT ;  /* 0x0000001c2d00720c */ /* 0x040fe20003f04070 */
[----:B------:R-:W-:Y:S02]  /*a690*/  IMAD.MOV R48, RZ, RZ, -R48 ;  /* 0x000000ffff307224 */ /* 0x000fe400078e0a30 */
[--C-:B------:R-:W-:Y:S02]  /*a6a0*/  @!P6 IMAD.IADD R4, R4, 0x1, -R45.reuse ;  /* 0x000000010404e824 */ /* 0x100fe400078e0a2d */
[----:B------:R-:W-:Y:S01]  /*a6b0*/  @!P5 IMAD.IADD R6, R6, 0x1, -R45 ;  /* 0x000000010606d824 */ /* 0x000fe200078e0a2d */
[C---:B------:R-:W-:Y:S01]  /*a6c0*/  ISETP.GT.U32.AND P5, PT, R45.reuse, R47, PT ;  /* 0x0000002f2d00720c */ /* 0x040fe20003fa4070 */
[----:B------:R-:W-:Y:S01]  /*a6d0*/  VIADD R56, R0, 0x68 ;  /* 0x0000006800387836 */ /* 0x000fe20000000000 */
[C---:B------:R-:W-:Y:S01]  /*a6e0*/  ISETP.GT.U32.AND P6, PT, R45.reuse, R4, PT ;  /* 0x000000042d00720c */ /* 0x040fe20003fc4070 */
[----:B------:R-:W-:-:S02]  /*a6f0*/  IMAD R43, R45, R48, R43 ;  /* 0x000000302d2b7224 */ /* 0x000fc400078e022b */
[----:B0-----:R-:W-:Y:S01]  /*a700*/  IMAD.MOV.U32 R7, RZ, RZ, R6 ;  /* 0x000000ffff077224 */ /* 0x001fe200078e0006 */
[----:B------:R-:W-:Y:S01]  /*a710*/  IABS R44, R56 ;  /* 0x00000038002c7213 */ /* 0x000fe20000000000 */
[----:B------:R-:W-:-:S04]  /*a720*/  IMAD.HI.U32 R29, R41, R42, RZ ;  /* 0x0000002a291d7227 */ /* 0x000fc800078e00ff */
[----:B------:R-:W-:Y:S01]  /*a730*/  @!P3 IMAD.MOV R7, RZ, RZ, -R7 ;  /* 0x000000ffff07b224 */ /* 0x000fe200078e0a07 */
[----:B------:R-:W-:Y:S01]  /*a740*/  ISETP.GT.U32.AND P3, PT, R45, R43, PT ;  /* 0x0000002b2d00720c */ /* 0x000fe20003f64070 */
[----:B------:R-:W-:Y:S02]  /*a750*/  IMAD.MOV R29, RZ, RZ, -R29 ;  /* 0x000000ffff1d7224 */ /* 0x000fe400078e0a1d */
[----:B------:R-:W-:Y:S01]  /*a760*/  @!P0 IMAD.IADD R28, R28, 0x1, -R45 ;  /* 0x000000011c1c8824 */ /* 0x000fe200078e0a2d */
[----:B------:R-:W-:Y:S01]  /*a770*/  STL [R1+0x2f8], R7 ;  /* 0x0002f80701007387 */ /* 0x000fe20000100800 */
[----:B------:R-:W-:-:S04]  /*a780*/  IMAD.HI.U32 R6, R41, R44, RZ ;  /* 0x0000002c29067227 */ /* 0x000fc800078e00ff */
[----:B------:R-:W-:Y:S02]  /*a790*/  VIADD R55, R0, 0x69 ;  /* 0x0000006900377836 */ /* 0x000fe40000000000 */
[----:B------:R-:W-:Y:S02]  /*a7a0*/  IMAD R42, R45, R29, R42 ;  /* 0x0000001d2d2a7224 */ /* 0x000fe400078e022a */
[----:B------:R-:W-:Y:S01]  /*a7b0*/  IMAD.HI.U32 R49, R41, R46, RZ ;  /* 0x0000002e29317227 */ /* 0x000fe200078e00ff */
[----:B------:R-:W-:-:S03]  /*a7c0*/  IABS R29, R55 ;  /* 0x00000037001d7213 */ /* 0x000fc60000000000 */
[----:B------:R-:W-:Y:S01]  /*a7d0*/  @!P1 IMAD.MOV R5, RZ, RZ, -R5 ;  /* 0x000000ffff059224 */ /* 0x000fe200078e0a05 */
[C---:B------:R-:W-:Y:S01]  /*a7e0*/  ISETP.GT.U32.AND P1, PT, R45.reuse, R28, PT ;  /* 0x0000001c2d00720c */ /* 0x040fe20003f24070 */
[----:B------:R-:W-:Y:S02]  /*a7f0*/  IMAD.MOV R6, RZ, RZ, -R6 ;  /* 0x000000ffff067224 */ /* 0x000fe400078e0a06 */
[----:B------:R-:W-:Y:S01]  /*a800*/  IMAD.MOV R49, RZ, RZ, -R49 ;  /* 0x000000ffff317224 */ /* 0x000fe200078e0a31 */
[----:B------:R0:W-:Y:S01]  /*a810*/  STL [R1+0x2f4], R5 ;  /* 0x0002f40501007387 */ /* 0x0001e20000100800 */
[--C-:B------:R-:W-:Y:S01]  /*a820*/  @!P6 IMAD.IADD R4, R4, 0x1, -R45.reuse ;  /* 0x000000010404e824 */ /* 0x100fe200078e0a2d */
[----:B------:R-:W-:Y:S01]  /*a830*/  ISETP.GT.U32.AND P6, PT, R45, R42, PT ;  /* 0x0000002a2d00720c */ /* 0x000fe20003fc4070 */
[----:B------:R-:W-:Y:S01]  /*a840*/  @!P5 IMAD.IADD R47, R47, 0x1, -R45 ;  /* 0x000000012f2fd824 */ /* 0x000fe200078e0a2d */
[----:B------:R-:W-:Y:S01]  /*a850*/  ISETP.GE.AND P5, PT, R53, RZ, PT ;  /* 0x000000ff3500720c */ /* 0x000fe20003fa6270 */
[----:B------:R-:W-:-:S02]  /*a860*/  IMAD R44, R45, R6, R44 ;  /* 0x000000062d2c7224 */ /* 0x000fc400078e022c */
[----:B------:R-:W-:Y:S02]  /*a870*/  IMAD R46, R45, R49, R46 ;  /* 0x000000312d2e7224 */ /* 0x000fe400078e022e */
[----:B------:R-:W-:Y:S01]  /*a880*/  @!P3 IMAD.IADD R43, R43, 0x1, -R45 ;  /* 0x000000012b2bb824 */ /* 0x000fe200078e0a2d */
[----:B------:R-:W-:Y:S01]  /*a890*/  ISETP.GT.U32.AND P3, PT, R45, R47, PT ;  /* 0x0000002f2d00720c */ /* 0x000fe20003f64070 */
[----:B------:R-:W-:Y:S02]  /*a8a0*/  IMAD.MOV.U32 R6, RZ, RZ, R4 ;  /* 0x000000ffff067224 */ /* 0x000fe400078e0004 */
[----:B------:R-:W-:Y:S01]  /*a8b0*/  IMAD.HI.U32 R48, R41, R29, RZ ;  /* 0x0000001d29307227 */ /* 0x000fe200078e00ff */
[----:B------:R-:W-:-:S03]  /*a8c0*/  ISETP.GT.U32.AND P0, PT, R45, R43, PT ;  /* 0x0000002b2d00720c */ /* 0x000fc60003f04070 */
[----:B------:R-:W-:Y:S01]  /*a8d0*/  @!P4 IMAD.MOV R6, RZ, RZ, -R6 ;  /* 0x000000ffff06c224 */ /* 0x000fe200078e0a06 */
[C---:B------:R-:W-:Y:S01]  /*a8e0*/  ISETP.GT.U32.AND P4, PT, R45.reuse, R46, PT ;  /* 0x0000002e2d00720c */ /* 0x040fe20003f84070 */
[----:B------:R-:W-:Y:S02]  /*a8f0*/  IMAD.MOV R48, RZ, RZ, -R48 ;  /* 0x000000ffff307224 */ /* 0x000fe400078e0a30 */
[----:B------:R-:W-:Y:S01]  /*a900*/  @!P1 IMAD.IADD R28, R28, 0x1, -R45 ;  /* 0x000000011c1c9824 */ /* 0x000fe200078e0a2d */
[C---:B------:R-:W-:Y:S01]  /*a910*/  ISETP.GT.U32.AND P1, PT, R45.reuse, R44, PT ;  /* 0x0000002c2d00720c */ /* 0x040fe20003f24070 */
[----:B------:R-:W-:Y:S01]  /*a920*/  IMAD R29, R45, R48, R29 ;  /* 0x000000302d1d7224 */ /* 0x000fe200078e021d */
[----:B------:R1:W-:Y:S01]  /*a930*/  STL [R1+0x2e0], R6 ;  /* 0x0002e00601007387 */ /* 0x0003e20000100800 */
[----:B------:R-:W-:Y:S02]  /*a940*/  @!P6 IMAD.IADD R42, R42, 0x1, -R45 ;  /* 0x000000012a2ae824 */ /* 0x000fe400078e0a2d */
[----:B------:R-:W-:-:S02]  /*a950*/  VIADD R54, R0, 0x67 ;  /* 0x0000006700367836 */ /* 0x000fc40000000000 */
[----:B------:R-:W-:Y:S01]  /*a960*/  VIADD R53, R0, 0x66 ;  /* 0x0000006600357836 */ /* 0x000fe20000000000 */
[----:B------:R-:W-:Y:S01]  /*a970*/  ISETP.GT.U32.AND P6, PT, R45, R42, PT ;  /* 0x0000002a2d00720c */ /* 0x000fe20003fc4070 */
[--C-:B------:R-:W-:Y:S01]  /*a980*/  @!P3 IMAD.IADD R47, R47, 0x1, -R45.reuse ;  /* 0x000000012f2fb824 */ /* 0x100fe200078e0a2d */
[----:B------:R-:W-:Y:S01]  /*a990*/  IABS R4, R54 ;  /* 0x0000003600047213 */ /* 0x000fe20000000000 */
[--C-:B------:R-:W-:Y:S01]  /*a9a0*/  @!P0 IMAD.IADD R43, R43, 0x1, -R45.reuse ;  /* 0x000000012b2b8824 */ /* 0x100fe200078e0a2d */
[----:B------:R-:W-:Y:S01]  /*a9b0*/  ISETP.GT.U32.AND P3, PT, R45, R29, PT ;  /* 0x0000001d2d00720c */ /* 0x000fe20003f64070 */
[----:B------:R-:W-:Y:S01]  /*a9c0*/  @!P4 IMAD.IADD R46, R46, 0x1, -R45 ;  /* 0x000000012e2ec824 */ /* 0x000fe200078e0a2d */
[----:B0-----:R-:W-:Y:S01]  /*a9d0*/  IABS R5, R53 ;  /* 0x0000003500057213 */ /* 0x001fe20000000000 */
[----:B------:R-:W-:Y:S01]  /*a9e0*/  IMAD.MOV.U32 R8, RZ, RZ, R47 ;  /* 0x000000ffff087224 */ /* 0x000fe200078e002f */
[----:B------:R-:W-:Y:S01]  /*a9f0*/  ISETP.GE.AND P0, PT, R51, RZ, PT ;  /* 0x000000ff3300720c */ /* 0x000fe20003f06270 */
[----:B------:R-:W-:Y:S01]  /*aa00*/  IMAD.HI.U32 R48, R41, R4, RZ ;  /* 0x0000000429307227 */ /* 0x000fe200078e00ff */
[----:B------:R-:W-:-:S03]  /*aa10*/  ISETP.GE.AND P4, PT, R52, RZ, PT ;  /* 0x000000ff3400720c */ /* 0x000fc60003f86270 */
[--C-:B------:R-:W-:Y:S01]  /*aa20*/  @!P1 IMAD.IADD R44, R44, 0x1, -R45.reuse ;  /* 0x000000012c2c9824 */ /* 0x100fe200078e0a2d */
[C---:B------:R-:W-:Y:S01]  /*aa30*/  ISETP.GT.U32.AND P1, PT, R45.reuse, R46, PT ;  /* 0x0000002e2d00720c */ /* 0x040fe20003f24070 */
[----:B------:R-:W-:Y:S02]  /*aa40*/  @!P2 IMAD.MOV R8, RZ, RZ, -R8 ;  /* 0x000000ffff08a224 */ /* 0x000fe400078e0a08 */
[----:B------:R-:W-:Y:S01]  /*aa50*/  IMAD.MOV R48, RZ, RZ, -R48 ;  /* 0x000000ffff307224 */ /* 0x000fe200078e0a30 */
[----:B------:R-:W-:Y:S01]  /*aa60*/  ISETP.GT.U32.AND P2, PT, R45, R44, PT ;  /* 0x0000002c2d00720c */ /* 0x000fe20003f44070 */
[----:B-1----:R-:W-:Y:S01]  /*aa70*/  IMAD.HI.U32 R6, R41, R5, RZ ;  /* 0x0000000529067227 */ /* 0x002fe200078e00ff */
[----:B------:R0:W-:Y:S03]  /*aa80*/  STL [R1+0x2dc], R8 ;  /* 0x0002dc0801007387 */ /* 0x0001e60000100800 */
[--C-:B------:R-:W-:Y:S01]  /*aa90*/  @!P6 IMAD.IADD R42, R42, 0x1, -R45.reuse ;  /* 0x000000012a2ae824 */ /* 0x100fe200078e0a2d */
[----:B------:R-:W-:Y:S01]  /*aaa0*/  ISETP.GE.AND P6, PT, R50, RZ, PT ;  /* 0x000000ff3200720c */ /* 0x000fe20003fc6270 */
[----:B------:R-:W-:Y:S01]  /*aab0*/  @!P3 IMAD.IADD R29, R29, 0x1, -R45 ;  /* 0x000000011d1db824 */ /* 0x000fe200078e0a2d */
[----:B------:R-:W-:Y:S01]  /*aac0*/  ISETP.GE.AND P3, PT, R55, RZ, PT ;  /* 0x000000ff3700720c */ /* 0x000fe20003f66270 */
[----:B------:R-:W-:-:S02]  /*aad0*/  IMAD R4, R45, R48, R4 ;  /* 0x000000302d047224 */ /* 0x000fc400078e0204 */
[----:B------:R-:W-:Y:S02]  /*aae0*/  IMAD.MOV R6, RZ, RZ, -R6 ;  /* 0x000000ffff067224 */ /* 0x000fe400078e0a06 */
[----:B------:R-:W-:Y:S02]  /*aaf0*/  IMAD.MOV.U32 R7, RZ, RZ, R43 ;  /* 0x000000ffff077224 */ /* 0x000fe400078e002b */
[----:B0-----:R-:W-:Y:S02]  /*ab00*/  IMAD.MOV.U32 R8, RZ, RZ, R28 ;  /* 0x000000ffff087224 */ /* 0x001fe400078e001c */
[----:B------:R-:W-:Y:S01]  /*ab10*/  @!P5 IMAD.MOV R7, RZ, RZ, -R7 ;  /* 0x000000ffff07d224 */ /* 0x000fe200078e0a07 */
[C---:B------:R-:W-:Y:S01]  /*ab20*/  ISETP.GT.U32.AND P5, PT, R45.reuse, R29, PT ;  /* 0x0000001d2d00720c */ /* 0x040fe20003fa4070 */
[----:B------:R-:W-:Y:S02]  /*ab30*/  VIADD R55, R0, 0x65 ;  /* 0x0000006500377836 */ /* 0x000fe40000000000 */
[----:B------:R-:W-:Y:S01]  /*ab40*/  @!P0 IMAD.MOV R8, RZ, RZ, -R8 ;  /* 0x000000ffff088224 */ /* 0x000fe200078e0a08 */
[C---:B------:R-:W-:Y:S01]  /*ab50*/  ISETP.GT.U32.AND P0, PT, R45.reuse, R4, PT ;  /* 0x000000042d00720c */ /* 0x040fe20003f04070 */
[C---:B------:R-:W-:Y:S01]  /*ab60*/  IMAD R5, R45.reuse, R6, R5 ;  /* 0x000000062d057224 */ /* 0x040fe200078e0205 */
[----:B------:R0:W-:Y:S01]  /*ab70*/  STL [R1+0x2cc], R7 ;  /* 0x0002cc0701007387 */ /* 0x0001e20000100800 */
[--C-:B------:R-:W-:Y:S01]  /*ab80*/  @!P1 IMAD.IADD R46, R46, 0x1, -R45.reuse ;  /* 0x000000012e2e9824 */ /* 0x100fe200078e0a2d */
[----:B------:R-:W-:Y:S01]  /*ab90*/  IABS R28, R55 ;  /* 0x00000037001c7213 */ /* 0x000fe20000000000 */
[----:B------:R-:W-:Y:S01]  /*aba0*/  @!P2 IMAD.IADD R44, R44, 0x1, -R45 ;  /* 0x000000012c2ca824 */ /* 0x000fe200078e0a2d */
[----:B------:R-:W-:Y:S01]  /*abb0*/  ISETP.GT.U32.AND P1, PT, R45, R5, PT ;  /* 0x000000052d00720c */ /* 0x000fe20003f24070 */
[----:B------:R1:W-:Y:S01]  /*abc0*/  STL [R1+0x2b4], R8 ;  /* 0x0002b40801007387 */ /* 0x0003e20000100800 */
[----:B------:R-:W-:Y:S01]  /*abd0*/  ISETP.GE.AND P2, PT, R53, RZ, PT ;  /* 0x000000ff3500720c */ /* 0x000fe20003f46270 */
[----:B------:R-:W-:-:S04]  /*abe0*/  IMAD.HI.U32 R43, R41, R28, RZ ;  /* 0x0000001c292b7227 */ /* 0x000fc800078e00ff */
[----:B0-----:R-:W-:Y:S02]  /*abf0*/  IMAD.MOV.U32 R7, RZ, RZ, R42 ;  /* 0x000000ffff077224 */ /* 0x001fe400078e002a */
[----:B------:R-:W-:Y:S01]  /*ac00*/  @!P5 IMAD.IADD R29, R29, 0x1, -R45 ;  /* 0x000000011d1dd824 */ /* 0x000fe200078e0a2d */
[----:B------:R-:W-:Y:S01]  /*ac10*/  ISETP.GE.AND P5, PT, R54, RZ, PT ;  /* 0x000000ff3600720c */ /* 0x000fe20003fa6270 */
[----:B------:R-:W-:Y:S01]  /*ac20*/  @!P6 IMAD.MOV R7, RZ, RZ, -R7 ;  /* 0x000000ffff07e224 */ /* 0x000fe200078e0a07 */
[----:B------:R-:W-:Y:S01]  /*ac30*/  ISETP.GE.AND P6, PT, R56, RZ, PT ;  /* 0x000000ff3800720c */ /* 0x000fe20003fc6270 */
[----:B------:R-:W-:Y:S01]  /*ac40*/  @!P0 IMAD.IADD R4, R4, 0x1, -R45 ;  /* 0x0000000104048824 */ /* 0x000fe200078e0a2d */
[----:B------:R-:W-:Y:S01]  /*ac50*/  ISETP.GE.AND P0, PT, R55, RZ, PT ;  /* 0x000000ff3700720c */ /* 0x000fe20003f06270 */
[----:B------:R-:W-:Y:S01]  /*ac60*/  IMAD.MOV R43, RZ, RZ, -R43 ;  /* 0x000000ffff2b7224 */ /* 0x000fe200078e0a2b */
[----:B------:R0:W-:Y:S01]  /*ac70*/  STL [R1+0x110], R7 ;  /* 0x0001100701007387 */ /* 0x0001e20000100800 */
[----:B------:R-:W-:Y:S01]  /*ac80*/  @!P1 IMAD.IADD R5, R5, 0x1, -R45 ;  /* 0x0000000105059824 */ /* 0x000fe200078e0a2d */
[C---:B------:R-:W-:Y:S01]  /*ac90*/  ISETP.GT.U32.AND P1, PT, R45.reuse, R4, PT ;  /* 0x000000042d00720c */ /* 0x040fe20003f24070 */
[----:B------:R-:W-:-:S02]  /*aca0*/  IMAD R28, R45, R43, R28 ;  /* 0x0000002b2d1c7224 */ /* 0x000fc400078e021c */
[----:B-1----:R-:W-:Y:S02]  /*acb0*/  IMAD.MOV.U32 R8, RZ, RZ, R29 ;  /* 0x000000ffff087224 */ /* 0x002fe400078e001d */
[C---:B------:R-:W-:Y:S02]  /*acc0*/  VIADD R56, R0.reuse, 0x64 ;  /* 0x0000006400387836 */ /* 0x040fe40000000000 */
[----:B------:R-:W-:Y:S01]  /*acd0*/  @!P3 IMAD.MOV R8, RZ, RZ, -R8 ;  /* 0x000000ffff08b224 */ /* 0x000fe200078e0a08 */
[C---:B------:R-:W-:Y:S01]  /*ace0*/  ISETP.GT.U32.AND P3, PT, R45.reuse, R28, PT ;  /* 0x0000001c2d00720c */ /* 0x040fe20003f64070 */
[----:B0-----:R-:W-:Y:S01]  /*acf0*/  IMAD.MOV.U32 R7, RZ, RZ, R46 ;  /* 0x000000ffff077224 */ /* 0x001fe200078e002e */
[----:B------:R-:W-:Y:S01]  /*ad00*/  IABS R42, R56 ;  /* 0x00000038002a7213 */ /* 0x000fe20000000000 */
[----:B------:R-:W-:Y:S02]  /*ad10*/  VIADD R53, R0, 0x63 ;  /* 0x0000006300357836 */ /* 0x000fe40000000000 */
[----:B------:R-:W-:Y:S01]  /*ad20*/  @!P4 IMAD.MOV R7, RZ, RZ, -R7 ;  /* 0x000000ffff07c224 */ /* 0x000fe200078e0a07 */
[----:B------:R-:W-:Y:S01]  /*ad30*/  ISETP.GT.U32.AND P4, PT, R45, R5, PT ;  /* 0x000000052d00720c */ /* 0x000fe20003f84070 */
[----:B------:R-:W-:Y:S01]  /*ad40*/  @!P1 IMAD.IADD R4, R4, 0x1, -R45 ;  /* 0x0000000104049824 */ /* 0x000fe200078e0a2d */
[----:B------:R-:W-:Y:S01]  /*ad50*/  IABS R6, R53 ;  /* 0x0000003500067213 */ /* 0x000fe20000000000 */
[----:B------:R-:W-:Y:S01]  /*ad60*/  IMAD.HI.U32 R43, R41, R42, RZ ;  /* 0x0000002a292b7227 */ /* 0x000fe200078e00ff */
[----:B------:R0:W-:Y:S01]  /*ad70*/  STL [R1+0x10c], R7 ;  /* 0x00010c0701007387 */ /* 0x0001e20000100800 */
[----:B------:R-:W-:-:S02]  /*ad80*/  ISETP.GE.AND P1, PT, R53, RZ, PT ;  /* 0x000000ff3500720c */ /* 0x000fc40003f26270 */
[----:B------:R-:W-:Y:S01]  /*ad90*/  @!P3 IMAD.IADD R28, R28, 0x1, -R45 ;  /* 0x000000011c1cb824 */ /* 0x000fe200078e0a2d */
[----:B------:R-:W-:Y:S01]  /*ada0*/  STL [R1+0x2d8], R8 ;  /* 0x0002d80801007387 */ /* 0x000fe20000100800 */
[----:B------:R-:W-:-:S04]  /*adb0*/  IMAD.HI.U32 R29, R41, R6, RZ ;  /* 0x00000006291d7227 */ /* 0x000fc800078e00ff */
[----:B------:R-:W-:Y:S02]  /*adc0*/  IMAD.MOV R43, RZ, RZ, -R43 ;  /* 0x000000ffff2b7224 */ /* 0x000fe400078e0a2b */
[----:B0-----:R-:W-:Y:S02]  /*add0*/  IMAD.MOV.U32 R7, RZ, RZ, R44 ;  /* 0x000000ffff077224 */ /* 0x001fe400078e002c */
[----:B------:R-:W-:Y:S02]  /*ade0*/  @!P4 IMAD.IADD R5, R5, 0x1, -R45 ;  /* 0x000000010505c824 */ /* 0x000fe400078e0a2d */
[----:B------:R-:W-:Y:S01]  /*adf0*/  @!P6 IMAD.MOV R7, RZ, RZ, -R7 ;  /* 0x000000ffff07e224 */ /* 0x000fe200078e0a07 */
[----:B------:R-:W-:Y:S01]  /*ae00*/  ISETP.GE.AND P6, PT, R56, RZ, PT ;  /* 0x000000ff3800720c */ /* 0x000fe20003fc6270 */
[----:B------:R-:W-:Y:S02]  /*ae10*/  IMAD.MOV R29, RZ, RZ, -R29 ;  /* 0x000000ffff1d7224 */ /* 0x000fe400078e0a1d */
[C---:B------:R-:W-:Y:S01]  /*ae20*/  IMAD R42, R45.reuse, R43, R42 ;  /* 0x0000002b2d2a7224 */ /* 0x040fe200078e022a */
[----:B------:R0:W-:Y:S01]  /*ae30*/  STL [R1+0x2d0], R7 ;  /* 0x0002d00701007387 */ /* 0x0001e20000100800 */
[----:B------:R-:W-:-:S02]  /*ae40*/  IMAD R6, R45, R29, R6 ;  /* 0x0000001d2d067224 */ /* 0x000fc400078e0206 */
[C---:B------:R-:W-:Y:S02]  /*ae50*/  VIADD R53, R0.reuse, 0x62 ;  /* 0x0000006200357836 */ /* 0x040fe40000000000 */
[C---:B------:R-:W-:Y:S02]  /*ae60*/  VIADD R56, R0.reuse, 0x61 ;  /* 0x0000006100387836 */ /* 0x040fe40000000000 */
[C---:B------:R-:W-:Y:S01]  /*ae70*/  VIADD R51, R0.reuse, 0x5f ;  /* 0x0000005f00337836 */ /* 0x040fe20000000000 */
[----:B------:R-:W-:Y:S01]  /*ae80*/  ISETP.GE.AND P4, PT, R53, RZ, PT ;  /* 0x000000ff3500720c */ /* 0x000fe20003f86270 */
[C---:B------:R-:W-:Y:S01]  /*ae90*/  VIADD R50, R0.reuse, 0x5e ;  /* 0x0000005e00327836 */ /* 0x040fe20000000000 */
[----:B------:R-:W-:Y:S01]  /*aea0*/  IABS R47, R56 ;  /* 0x00000038002f7213 */ /* 0x000fe20000000000 */
[----:B0-----:R-:W-:Y:S01]  /*aeb0*/  IMAD.MOV.U32 R7, RZ, RZ, R4 ;  /* 0x000000ffff077224 */ /* 0x001fe200078e0004 */
[----:B------:R-:W-:Y:S01]  /*aec0*/  IABS R4, R53 ;  /* 0x0000003500047213 */ /* 0x000fe20000000000 */
[----:B------:R-:W-:Y:S01]  /*aed0*/  VIADD R53, R0, 0x60 ;  /* 0x0000006000357836 */ /* 0x000fe20000000000 */
[----:B------:R-:W-:Y:S01]  /*aee0*/  IABS R29, R51 ;  /* 0x00000033001d7213 */ /* 0x000fe20000000000 */
[----:B------:R-:W-:Y:S01]  /*aef0*/  @!P5 IMAD.MOV R7, RZ, RZ, -R7 ;  /* 0x000000ffff07d224 */ /* 0x000fe200078e0a07 */
[----:B------:R-:W-:Y:S01]  /*af00*/  ISETP.GT.U32.AND P5, PT, R45, R28, PT ;  /* 0x0000001c2d00720c */ /* 0x000fe20003fa4070 */
[----:B------:R-:W-:Y:S01]  /*af10*/  IMAD.HI.U32 R44, R41, R4, RZ ;  /* 0x00000004292c7227 */ /* 0x000fe200078e00ff */
[----:B------:R-:W-:-:S02]  /*af20*/  IABS R46, R53 ;  /* 0x00000035002e7213 */ /* 0x000fc40000000000 */
[----:B------:R0:W-:Y:S01]  /*af30*/  STL [R1+0x2d4], R7 ;  /* 0x0002d40701007387 */ /* 0x0001e20000100800 */
[----:B------:R-:W-:Y:S01]  /*af40*/  IMAD.MOV R44, RZ, RZ, -R44 ;  /* 0x000000ffff2c7224 */ /* 0x000fe200078e0a2c */
[----:B------:R-:W-:Y:S01]  /*af50*/  IABS R43, R50 ;  /* 0x00000032002b7213 */ /* 0x000fe20000000000 */
[----:B------:R-:W-:Y:S01]  /*af60*/  IMAD.HI.U32 R48, R41, R46, RZ ;  /* 0x0000002e29307227 */ /* 0x000fe200078e00ff */
[----:B------:R-:W-:-:S03]  /*af70*/  ISETP.GE.AND P3, PT, R56, RZ, PT ;  /* 0x000000ff3800720c */ /* 0x000fc60003f66270 */
[C---:B------:R-:W-:Y:S02]  /*af80*/  IMAD R4, R45.reuse, R44, R4 ;  /* 0x0000002c2d047224 */ /* 0x040fe400078e0204 */
[----:B------:R-:W-:Y:S01]  /*af90*/  @!P5 IMAD.IADD R28, R28, 0x1, -R45 ;  /* 0x000000011c1cd824 */ /* 0x000fe200078e0a2d */
[----:B------:R-:W-:Y:S01]  /*afa0*/  ISETP.GT.U32.AND P5, PT, R45, R6, PT ;  /* 0x000000062d00720c */ /* 0x000fe20003fa4070 */
[----:B0-----:R-:W-:Y:S02]  /*afb0*/  IMAD.MOV.U32 R7, RZ, RZ, R5 ;  /* 0x000000ffff077224 */ /* 0x001fe400078e0005 */
[----:B------:R-:W-:-:S04]  /*afc0*/  IMAD.HI.U32 R5, R41, R47, RZ ;  /* 0x0000002f29057227 */ /* 0x000fc800078e00ff */
[----:B------:R-:W-:Y:S01]  /*afd0*/  @!P2 IMAD.MOV R7, RZ, RZ, -R7 ;  /* 0x000000ffff07a224 */ /* 0x000fe200078e0a07 */
[----:B------:R-:W-:Y:S01]  /*afe0*/  ISETP.GT.U32.AND P2, PT, R45, R42, PT ;  /* 0x0000002a2d00720c */ /* 0x000fe20003f44070 */
[----:B------:R-:W-:Y:S02]  /*aff0*/  IMAD.MOV R5, RZ, RZ, -R5 ;  /* 0x000000ffff057224 */ /* 0x000fe400078e0a05 */
[----:B------:R-:W-:Y:S01]  /*b000*/  IMAD.HI.U32 R44, R41, R29, RZ ;  /* 0x0000001d292c7227 */ /* 0x000fe200078e00ff */
[----:B------:R0:W-:Y:S03]  /*b010*/  STL [R1+0x2e4], R7 ;  /* 0x0002e40701007387 */ /* 0x0001e60000100800 */
[----:B------:R-:W-:Y:S02]  /*b020*/  @!P5 IMAD.IADD R6, R6, 0x1, -R45 ;  /* 0x000000010606d824 */ /* 0x000fe400078e0a2d */
[----:B------:R-:W-:-:S02]  /*b030*/  IMAD R47, R45, R5, R47 ;  /* 0x000000052d2f7224 */ /* 0x000fc400078e022f */
[----:B------:R-:W-:Y:S02]  /*b040*/  IMAD.MOV R48, RZ, RZ, -R48 ;  /* 0x000000ffff307224 */ /* 0x000fe400078e0a30 */
[----:B------:R-:W-:Y:S01]  /*b050*/  @!P2 IMAD.IADD R42, R42, 0x1, -R45 ;  /* 0x000000012a2aa824 */ /* 0x000fe200078e0a2d */
[C---:B------:R-:W-:Y:S01]  /*b060*/  ISETP.GT.U32.AND P2, PT, R45.reuse, R4, PT ;  /* 0x000000042d00720c */ /* 0x040fe20003f44070 */
[----:B0-----:R-:W-:Y:S02]  /*b070*/  IMAD.MOV.U32 R7, RZ, RZ, R28 ;  /* 0x000000ffff077224 */ /* 0x001fe400078e001c */
[----:B------:R-:W-:Y:S01]  /*b080*/  IMAD.MOV R44, RZ, RZ, -R44 ;  /* 0x000000ffff2c7224 */ /* 0x000fe200078e0a2c */
[C---:B------:R-:W-:Y:S01]  /*b090*/  ISETP.GT.U32.AND P5, PT, R45.reuse, R42, PT ;  /* 0x0000002a2d00720c */ /* 0x040fe20003fa4070 */
[----:B------:R-:W-:Y:S01]  /*b0a0*/  @!P0 IMAD.MOV R7, RZ, RZ, -R7 ;  /* 0x000000ffff078224 */ /* 0x000fe200078e0a07 */
[C---:B------:R-:W-:Y:S01]  /*b0b0*/  ISETP.GT.U32.AND P0, PT, R45.reuse, R6, PT ;  /* 0x000000062d00720c */ /* 0x040fe20003f04070 */
[----:B------:R-:W-:-:S02]  /*b0c0*/  IMAD R46, R45, R48, R46 ;  /* 0x000000302d2e7224 */ /* 0x000fc400078e022e */
[----:B------:R-:W-:Y:S01]  /*b0d0*/  IMAD R29, R45, R44, R29 ;  /* 0x0000002c2d1d7224 */ /* 0x000fe200078e021d */
[----:B------:R0:W-:Y:S01]  /*b0e0*/  STL [R1+0x108], R7 ;  /* 0x0001080701007387 */ /* 0x0001e20000100800 */
[----:B------:R-:W-:-:S04]  /*b0f0*/  IMAD.HI.U32 R5, R41, R43, RZ ;  /* 0x0000002b29057227 */ /* 0x000fc800078e00ff */
[--C-:B------:R-:W-:Y:S02]  /*b100*/  @!P2 IMAD.IADD R4, R4, 0x1, -R45.reuse ;  /* 0x000000010404a824 */ /* 0x100fe400078e0a2d */
[--C-:B------:R-:W-:Y:S01]  /*b110*/  @!P5 IMAD.IADD R42, R42, 0x1, -R45.reuse ;  /* 0x000000012a2ad824 */ /* 0x100fe200078e0a2d */
[C---:B------:R-:W-:Y:S01]  /*b120*/  ISETP.GT.U32.AND P5, PT, R45.reuse, R47, PT ;  /* 0x0000002f2d00720c */ /* 0x040fe20003fa4070 */
[----:B------:R-:W-:Y:S01]  /*b130*/  @!P0 IMAD.IADD R6, R6, 0x1, -R45 ;  /* 0x0000000106068824 */ /* 0x000fe200078e0a2d */
[C---:B------:R-:W-:Y:S01]  /*b140*/  ISETP.GT.U32.AND P0, PT, R45.reuse, R29, PT ;  /* 0x0000001d2d00720c */ /* 0x040fe20003f04070 */
[----:B0-----:R-:W-:Y:S01]  /*b150*/  IMAD.MOV.U32 R7, RZ, RZ, R42 ;  /* 0x000000ffff077224 */ /* 0x001fe200078e002a */
[C---:B------:R-:W-:Y:S01]  /*b160*/  ISETP.GT.U32.AND P2, PT, R45.reuse, R4, PT ;  /* 0x000000042d00720c */ /* 0x040fe20003f44070 */
[----:B------:R-:W-:Y:S02]  /*b170*/  IMAD.MOV R5, RZ, RZ, -R5 ;  /* 0x000000ffff057224 */ /* 0x000fe400078e0a05 */
[----:B------:R-:W-:Y:S01]  /*b180*/  @!P6 IMAD.MOV R7, RZ, RZ, -R7 ;  /* 0x000000ffff07e224 */ /* 0x000fe200078e0a07 */
[----:B------:R-:W-:Y:S01]  /*b190*/  ISETP.GT.U32.AND P6, PT, R45, R46, PT ;  /* 0x0000002e2d00720c */ /* 0x000fe20003fc4070 */
[----:B------:R-:W-:-:S02]  /*b1a0*/  VIADD R52, R0, 0x5d ;  /* 0x0000005d00347836 */ /* 0x000fc40000000000 */
[C---:B------:R-:W-:Y:S01]  /*b1b0*/  VIADD R55, R0.reuse, 0x5c ;  /* 0x0000005c00377836 */ /* 0x040fe20000000000 */
[----:B------:R-:W-:Y:S01]  /*b1c0*/  STL [R1+0x100], R7 ;  /* 0x0001000701007387 */ /* 0x000fe20000100800 */
[----:B------:R-:W-:Y:S01]  /*b1d0*/  IMAD R43, R45, R5, R43 ;  /* 0x000000052d2b7224 */ /* 0x000fe200078e022b */
[----:B------:R-:W-:Y:S01]  /*b1e0*/  IABS R44, R52 ;  /* 0x00000034002c7213 */ /* 0x000fe20000000000 */
[----:B------:R-:W-:Y:S01]  /*b1f0*/  VIADD R56, R0, 0x5b ;  /* 0x0000005b00387836 */ /* 0x000fe20000000000 */
[----:B------:R-:W-:Y:S01]  /*b200*/  IABS R5, R55 ;  /* 0x0000003700057213 */ /* 0x000fe20000000000 */
[--C-:B------:R-:W-:Y:S01]  /*b210*/  @!P5 IMAD.IADD R47, R47, 0x1, -R45.reuse ;  /* 0x000000012f2fd824 */ /* 0x100fe200078e0a2d */
[----:B------:R-:W-:Y:S01]  /*b220*/  ISETP.GE.AND P5, PT, R53, RZ, PT ;  /* 0x000000ff3500720c */ /* 0x000fe20003fa6270 */
[--C-:B------:R-:W-:Y:S01]  /*b230*/  @!P0 IMAD.IADD R29, R29, 0x1, -R45.reuse ;  /* 0x000000011d1d8824 */ /* 0x100fe200078e0a2d */
[----:B------:R-:W-:Y:S01]  /*b240*/  IABS R28, R56 ;  /* 0x00000038001c7213 */ /* 0x000fe20000000000 */
[----:B------:R-:W-:Y:S01]  /*b250*/  @!P6 IMAD.IADD R46, R46, 0x1, -R45 ;  /* 0x000000012e2ee824 */ /* 0x000fe200078e0a2d */
[----:B------:R-:W-:Y:S01]  /*b260*/  ISETP.GT.U32.AND P6, PT, R45, R47, PT ;  /* 0x0000002f2d00720c */ /* 0x000fe20003fc4070 */
[----:B------:R-:W-:-:S03]  /*b270*/  IMAD.HI.U32 R49, R41, R44, RZ ;  /* 0x0000002c29317227 */ /* 0x000fc600078e00ff */
[----:B------:R-:W-:Y:S01]  /*b280*/  ISETP.GT.U32.AND P0, PT, R45, R46, PT ;  /* 0x0000002e2d00720c */ /* 0x000fe20003f04070 */
[----:B------:R-:W-:-:S04]  /*b290*/  IMAD.HI.U32 R48, R41, R5, RZ ;  /* 0x0000000529307227 */ /* 0x000fc800078e00ff */
[----:B------:R-:W-:Y:S01]  /*b2a0*/  @!P1 IMAD.MOV R6, RZ, RZ, -R6 ;  /* 0x000000ffff069224 */ /* 0x000fe200078e0a06 */
[----:B------:R-:W-:Y:S01]  /*b2b0*/  ISETP.GT.U32.AND P1, PT, R45, R29, PT ;  /* 0x0000001d2d00720c */ /* 0x000fe20003f24070 */
[----:B------:R-:W-:-:S03]  /*b2c0*/  IMAD.HI.U32 R42, R41, R28, RZ ;  /* 0x0000001c292a7227 */ /* 0x000fc600078e00ff */
[----:B------:R0:W-:Y:S01]  /*b2d0*/  STL [R1+0x34], R6 ;  /* 0x0000340601007387 */ /* 0x0001e20000100800 */
[----:B------:R-:W-:Y:S02]  /*b2e0*/  IMAD.MOV R49, RZ, RZ, -R49 ;  /* 0x000000ffff317224 */ /* 0x000fe400078e0a31 */
[----:B------:R-:W-:Y:S01]  /*b2f0*/  @!P2 IMAD.IADD R4, R4, 0x1, -R45 ;  /* 0x000000010404a824 */ /* 0x000fe200078e0a2d */
[C---:B------:R-:W-:Y:S01]  /*b300*/  ISETP.GT.U32.AND P2, PT, R45.reuse, R43, PT ;  /* 0x0000002b2d00720c */ /* 0x040fe20003f44070 */
[----:B------:R-:W-:Y:S02]  /*b310*/  IMAD.MOV R48, RZ, RZ, -R48 ;  /* 0x000000ffff307224 */ /* 0x000fe400078e0a30 */
[----:B------:R-:W-:Y:S02]  /*b320*/  IMAD.MOV R42, RZ, RZ, -R42 ;  /* 0x000000ffff2a7224 */ /* 0x000fe400078e0a2a */
[C---:B------:R-:W-:Y:S02]  /*b330*/  IMAD R44, R45.reuse, R49, R44 ;  /* 0x000000312d2c7224 */ /* 0x040fe400078e022c */
[----:B------:R-:W-:-:S02]  /*b340*/  IMAD R5, R45, R48, R5 ;  /* 0x000000302d057224 */ /* 0x000fc400078e0205 */
[----:B0-----:R-:W-:Y:S02]  /*b350*/  IMAD.MOV.U32 R6, RZ, RZ, R4 ;  /* 0x000000ffff067224 */ /* 0x001fe400078e0004 */
[C---:B------:R-:W-:Y:S02]  /*b360*/  IMAD R28, R45.reuse, R42, R28 ;  /* 0x0000002a2d1c7224 */ /* 0x040fe400078e021c */
[----:B------:R-:W-:Y:S01]  /*b370*/  @!P4 IMAD.MOV R6, RZ, RZ, -R6 ;  /* 0x000000ffff06c224 */ /* 0x000fe200078e0a06 */
[----:B------:R-:W-:Y:S01]  /*b380*/  ISETP.GT.U32.AND P4, PT, R45, R44, PT ;  /* 0x0000002c2d00720c */ /* 0x000fe20003f84070 */
[--C-:B------:R-:W-:Y:S01]  /*b390*/  @!P6 IMAD.IADD R47, R47, 0x1, -R45.reuse ;  /* 0x000000012f2fe824 */ /* 0x100fe200078e0a2d */
[----:B------:R-:W-:Y:S01]  /*b3a0*/  ISETP.GT.U32.AND P6, PT, R45, R5, PT ;  /* 0x000000052d00720c */ /* 0x000fe20003fc4070 */
[--C-:B------:R-:W-:Y:S01]  /*b3b0*/  @!P1 IMAD.IADD R29, R29, 0x1, -R45.reuse ;  /* 0x000000011d1d9824 */ /* 0x100fe200078e0a2d */
[----:B------:R-:W-:Y:S01]  /*b3c0*/  ISETP.GT.U32.AND P1, PT, R45, R28, PT ;  /* 0x0000001c2d00720c */ /* 0x000fe20003f24070 */
[----:B------:R-:W-:Y:S01]  /*b3d0*/  @!P2 IMAD.IADD R43, R43, 0x1, -R45 ;  /* 0x000000012b2ba824 */ /* 0x000fe200078e0a2d */
[----:B------:R0:W-:Y:S01]  /*b3e0*/  STL [R1+0xfc], R6 ;  /* 0x0000fc0601007387 */ /* 0x0001e20000100800 */
[----:B------:R-:W-:-:S02]  /*b3f0*/  VIADD R53, R0, 0x59 ;  /* 0x0000005900357836 */ /* 0x000fc40000000000 */
[----:B------:R-:W-:Y:S01]  /*b400*/  IMAD.MOV.U32 R8, RZ, RZ, R47 ;  /* 0x000000ffff087224 */ /* 0x000fe200078e002f */
[----:B------:R-:W-:Y:S01]  /*b410*/  ISETP.GT.U32.AND P2, PT, R45, R43, PT ;  /* 0x0000002b2d00720c */ /* 0x000fe20003f44070 */
[----:B------:R-:W-:Y:S01]  /*b420*/  VIADD R54, R0, 0x5a ;  /* 0x0000005a00367836 */ /* 0x000fe20000000000 */
[----:B------:R-:W-:Y:S01]  /*b430*/  IABS R42, R53 ;  /* 0x00000035002a7213 */ /* 0x000fe20000000000 */
[--C-:B------:R-:W-:Y:S01]  /*b440*/  @!P4 IMAD.IADD R44, R44, 0x1, -R45.reuse ;  /* 0x000000012c2cc824 */ /* 0x100fe200078e0a2d */
[----:B------:R-:W-:Y:S01]  /*b450*/  ISETP.GE.AND P4, PT, R52, RZ, PT ;  /* 0x000000ff3400720c */ /* 0x000fe20003f86270 */
[--C-:B------:R-:W-:Y:S01]  /*b460*/  @!P6 IMAD.IADD R5, R5, 0x1, -R45.reuse ;  /* 0x000000010505e824 */ /* 0x100fe200078e0a2d */
[----:B------:R-:W-:Y:S01]  /*b470*/  ISETP.GE.AND P6, PT, R55, RZ, PT ;  /* 0x000000ff3700720c */ /* 0x000fe20003fc6270 */
[--C-:B------:R-:W-:Y:S01]  /*b480*/  @!P0 IMAD.IADD R46, R46, 0x1, -R45.reuse ;  /* 0x000000012e2e8824 */ /* 0x100fe200078e0a2d */
[----:B------:R-:W-:Y:S01]  /*b490*/  ISETP.GE.AND P0, PT, R51, RZ, PT ;  /* 0x000000ff3300720c */ /* 0x000fe20003f06270 */
[----:B------:R-:W-:Y:S01]  /*b4a0*/  @!P3 IMAD.MOV R8, RZ, RZ, -R8 ;  /* 0x000000ffff08b224 */ /* 0x000fe200078e0a08 */
[----:B------:R-:W-:Y:S01]  /*b4b0*/  IABS R4, R54 ;  /* 0x0000003600047213 */ /* 0x000fe20000000000 */
[----:B------:R-:W-:Y:S01]  /*b4c0*/  @!P1 IMAD.IADD R28, R28, 0x1, -R45 ;  /* 0x000000011c1c9824 */ /* 0x000fe200078e0a2d */
[C---:B------:R-:W-:Y:S01]  /*b4d0*/  ISETP.GT.U32.AND P1, PT, R45.reuse, R44, PT ;  /* 0x0000002c2d00720c */ /* 0x040fe20003f24070 */
[----:B------:R-:W-:Y:S01]  /*b4e0*/  VIADD R55, R0, 0x58 ;  /* 0x0000005800377836 */ /* 0x000fe20000000000 */
[----:B------:R-:W-:Y:S01]  /*b4f0*/  ISETP.GT.U32.AND P3, PT, R45, R5, PT ;  /* 0x000000052d00720c */ /* 0x000fe20003f64070 */
[----:B0-----:R-:W-:Y:S01]  /*b500*/  IMAD.HI.U32 R6, R41, R42, RZ ;  /* 0x0000002a29067227 */ /* 0x001fe200078e00ff */
[----:B------:R0:W-:Y:S03]  /*b510*/  STL [R1+0xd0], R8 ;  /* 0x0000d00801007387 */ /* 0x0001e60000100800 */
[----:B------:R-:W-:-:S02]  /*b520*/  IMAD.MOV R6, RZ, RZ, -R6 ;  /* 0x000000ffff067224 */ /* 0x000fc400078e0a06 */
[----:B------:R-:W-:-:S04]  /*b530*/  IMAD.HI.U32 R48, R41, R4, RZ ;  /* 0x0000000429307227 */ /* 0x000fc800078e00ff */
[----:B------:R-:W-:Y:S02]  /*b540*/  IMAD.MOV.U32 R7, RZ, RZ, R46 ;  /* 0x000000ffff077224 */ /* 0x000fe400078e002e */
[----:B0-----:R-:W-:Y:S01]  /*b550*/  IMAD.MOV.U32 R8, RZ, RZ, R29 ;  /* 0x000000ffff087224 */ /* 0x001fe200078e001d */
[----:B------:R-:W-:Y:S01]  /*b560*/  IABS R29, R55 ;  /* 0x00000037001d7213 */ /* 0x000fe20000000000 */
[----:B------:R-:W-:Y:S01]  /*b570*/  @!P2 IMAD.IADD R43, R43, 0x1, -R45 ;  /* 0x000000012b2ba824 */ /* 0x000fe200078e0a2d */
[----:B------:R-:W-:Y:S01]  /*b580*/  ISETP.GE.AND P2, PT, R50, RZ, PT ;  /* 0x000000ff3200720c */ /* 0x000fe20003f46270 */
[----:B------:R-:W-:Y:S02]  /*b590*/  IMAD R42, R45, R6, R42 ;  /* 0x000000062d2a7224 */ /* 0x000fe400078e022a */
[----:B------:R-:W-:Y:S02]  /*b5a0*/  IMAD.MOV R48, RZ, RZ, -R48 ;  /* 0x000000ffff307224 */ /* 0x000fe400078e0a30 */
[----:B------:R-:W-:-:S04]  /*b5b0*/  IMAD.HI.U32 R6, R41, R29, RZ ;  /* 0x0000001d29067227 */ /* 0x000fc800078e00ff */
[----:B------:R-:W-:Y:S01]  /*b5c0*/  @!P5 IMAD.MOV R7, RZ, RZ, -R7 ;  /* 0x000000ffff07d224 */ /* 0x000fe200078e0a07 */
[C---:B------:R-:W-:Y:S01]  /*b5d0*/  ISETP.GT.U32.AND P5, PT, R45.reuse, R28, PT ;  /* 0x0000001c2d00720c */ /* 0x040fe20003fa4070 */
[----:B------:R-:W-:Y:S02]  /*b5e0*/  @!P0 IMAD.MOV R8, RZ, RZ, -R8 ;  /* 0x000000ffff088224 */ /* 0x000fe400078e0a08 */
[C---:B------:R-:W-:Y:S01]  /*b5f0*/  IMAD R4, R45.reuse, R48, R4 ;  /* 0x000000302d047224 */ /* 0x040fe200078e0204 */
[----:B------:R0:W-:Y:S01]  /*b600*/  STL [R1+0xd4], R7 ;  /* 0x0000d40701007387 */ /* 0x0001e20000100800 */
[--C-:B------:R-:W-:Y:S01]  /*b610*/  @!P1 IMAD.IADD R44, R44, 0x1, -R45.reuse ;  /* 0x000000012c2c9824 */ /* 0x100fe200078e0a2d */
[----:B------:R-:W-:Y:S01]  /*b620*/  ISETP.GT.U32.AND P1, PT, R45, R42, PT ;  /* 0x0000002a2d00720c */ /* 0x000fe20003f24070 */
[----:B------:R-:W-:Y:S01]  /*b630*/  @!P3 IMAD.IADD R5, R5, 0x1, -R45 ;  /* 0x000000010505b824 */ /* 0x000fe200078e0a2d */
[----:B------:R1:W-:Y:S01]  /*b640*/  STL [R1+0xf0], R8 ;  /* 0x0000f00801007387 */ /* 0x0003e20000100800 */
[----:B------:R-:W-:Y:S01]  /*b650*/  IMAD.MOV R6, RZ, RZ, -R6 ;  /* 0x000000ffff067224 */ /* 0x000fe200078e0a06 */
[C---:B------:R-:W-:Y:S01]  /*b660*/  ISETP.GT.U32.AND P0, PT, R45.reuse, R4, PT ;  /* 0x000000042d00720c */ /* 0x040fe20003f04070 */
[----:B------:R-:W-:Y:S01]  /*b670*/  VIADD R51, R0, 0x52 ;  /* 0x0000005200337836 */ /* 0x000fe20000000000 */
[----:B------:R-:W-:Y:S01]  /*b680*/  ISETP.GE.AND P3, PT, R54, RZ, PT ;  /* 0x000000ff3600720c */ /* 0x000fe20003f66270 */
[----:B------:R-:W-:-:S02]  /*b690*/  IMAD R29, R45, R6, R29 ;  /* 0x000000062d1d7224 */ /* 0x000fc400078e021d */
[----:B0-----:R-:W-:Y:S02]  /*b6a0*/  IMAD.MOV.U32 R7, RZ, RZ, R43 ;  /* 0x000000ffff077224 */ /* 0x001fe400078e002b */
[----:B------:R-:W-:Y:S01]  /*b6b0*/  @!P5 IMAD.IADD R28, R28, 0x1, -R45 ;  /* 0x000000011c1cd824 */ /* 0x000fe200078e0a2d */
[----:B------:R-:W-:Y:S01]  /*b6c0*/  ISETP.GE.AND P5, PT, R53, RZ, PT ;  /* 0x000000ff3500720c */ /* 0x000fe20003fa6270 */
[----:B-1----:R-:W-:Y:S02]  /*b6d0*/  IMAD.MOV.U32 R8, RZ, RZ, R5 ;  /* 0x000000ffff087224 */ /* 0x002fe400078e0005 */
[----:B------:R-:W-:Y:S01]  /*b6e0*/  @!P2 IMAD.MOV R7, RZ, RZ, -R7 ;  /* 0x000000ffff07a224 */ /* 0x000fe200078e0a07 */
[----:B------:R-:W-:Y:S01]  /*b6f0*/  ISETP.GE.AND P2, PT, R56, RZ, PT ;  /* 0x000000ff3800720c */ /* 0x000fe20003f46270 */
[----:B------:R-:W-:Y:S01]  /*b700*/  @!P6 IMAD.MOV R8, RZ, RZ, -R8 ;  /* 0x000000ffff08e224 */ /* 0x000fe200078e0a08 */
[----:B------:R-:W-:Y:S01]  /*b710*/  ISETP.GT.U32.AND P6, PT, R45, R29, PT ;  /* 0x0000001d2d00720c */ /* 0x000fe20003fc4070 */
[----:B------:R-:W-:Y:S01]  /*b720*/  @!P1 IMAD.IADD R42, R42, 0x1, -R45 ;  /* 0x000000012a2a9824 */ /* 0x000fe200078e0a2d */
[----:B------:R0:W-:Y:S01]  /*b730*/  STL [R1+0xf8], R7 ;  /* 0x0000f80701007387 */ /* 0x0001e20000100800 */
[----:B------:R-:W-:-:S02]  /*b740*/  VIADD R56, R0, 0x57 ;  /* 0x0000005700387836 */ /* 0x000fc40000000000 */
[----:B------:R-:W-:Y:S02]  /*b750*/  VIADD R53, R0, 0x56 ;  /* 0x0000005600357836 */ /* 0x000fe40000000000 */
[--C-:B------:R-:W-:Y:S01]  /*b760*/  @!P0 IMAD.IADD R4, R4, 0x1, -R45.reuse ;  /* 0x0000000104048824 */ /* 0x100fe200078e0a2d */
[----:B------:R-:W-:Y:S01]  /*b770*/  IABS R46, R56 ;  /* 0x00000038002e7213 */ /* 0x000fe20000000000 */
[C---:B------:R-:W-:Y:S01]  /*b780*/  VIADD R50, R0.reuse, 0x51 ;  /* 0x0000005100327836 */ /* 0x040fe20000000000 */
[----:B------:R-:W-:Y:S01]  /*b790*/  IABS R43, R53 ;  /* 0x00000035002b7213 */ /* 0x000fe20000000000 */
[----:B------:R-:W-:Y:S01]  /*b7a0*/  VIADD R52, R0, 0x50 ;  /* 0x0000005000347836 */ /* 0x000fe20000000000 */
[----:B------:R-:W-:Y:S01]  /*b7b0*/  ISETP.GT.U32.AND P1, PT, R45, R4, PT ;  /* 0x000000042d00720c */ /* 0x000fe20003f24070 */
[----:B0-----:R-:W-:Y:S01]  /*b7c0*/  IMAD.MOV.U32 R7, RZ, RZ, R44 ;  /* 0x000000ffff077224 */ /* 0x001fe200078e002c */
[----:B------:R-:W-:Y:S01]  /*b7d0*/  ISETP.GE.AND P0, PT, R55, RZ, PT ;  /* 0x000000ff3700720c */ /* 0x000fe20003f06270 */
[----:B------:R-:W-:Y:S01]  /*b7e0*/  @!P6 IMAD.IADD R29, R29, 0x1, -R45 ;  /* 0x000000011d1de824 */ /* 0x000fe200078e0a2d */
[----:B------:R-:W-:Y:S01]  /*b7f0*/  IABS R44, R50 ;  /* 0x00000032002c7213 */ /* 0x000fe20000000000 */
[----:B------:R-:W-:Y:S01]  /*b800*/  @!P4 IMAD.MOV R7, RZ, RZ, -R7 ;  /* 0x000000ffff07c224 */ /* 0x000fe200078e0a07 */
[----:B------:R-:W-:Y:S01]  /*b810*/  ISETP.GT.U32.AND P4, PT, R45, R42, PT ;  /* 0x0000002a2d00720c */ /* 0x000fe20003f84070 */
[----:B------:R-:W-:Y:S01]  /*b820*/  IMAD.HI.U32 R6, R41, R46, RZ ;  /* 0x0000002e29067227 */ /* 0x000fe200078e00ff */
[----:B------:R-:W-:-:S02]  /*b830*/  ISETP.GT.U32.AND P6, PT, R45, R29, PT ;  /* 0x0000001d2d00720c */ /* 0x000fc40003fc4070 */
[----:B------:R0:W-:Y:S01]  /*b840*/  STL [R1+0xd8], R7 ;  /* 0x0000d80701007387 */ /* 0x0001e20000100800 */
[----:B------:R-:W-:-:S03]  /*b850*/  IMAD.HI.U32 R5, R41, R43, RZ ;  /* 0x0000002b29057227 */ /* 0x000fc600078e00ff */
[----:B------:R-:W-:Y:S01]  /*b860*/  STL [R1+0xec], R8 ;  /* 0x0000ec0801007387 */ /* 0x000fe20000100800 */
[----:B------:R-:W-:Y:S02]  /*b870*/  IMAD.MOV R6, RZ, RZ, -R6 ;  /* 0x000000ffff067224 */ /* 0x000fe400078e0a06 */
[----:B------:R-:W-:Y:S02]  /*b880*/  IMAD.MOV R5, RZ, RZ, -R5 ;  /* 0x000000ffff057224 */ /* 0x000fe400078e0a05 */
[--C-:B------:R-:W-:Y:S02]  /*b890*/  @!P4 IMAD.IADD R42, R42, 0x1, -R45.reuse ;  /* 0x000000012a2ac824 */ /* 0x100fe400078e0a2d */
[----:B0-----:R-:W-:Y:S02]  /*b8a0*/  IMAD.MOV.U32 R7, RZ, RZ, R28 ;  /* 0x000000ffff077224 */ /* 0x001fe400078e001c */
[----:B------:R-:W-:Y:S01]  /*b8b0*/  @!P1 IMAD.IADD R4, R4, 0x1, -R45 ;  /* 0x0000000104049824 */ /* 0x000fe200078e0a2d */
[----:B------:R-:W-:Y:S01]  /*b8c0*/  ISETP.GE.AND P1, PT, R53, RZ, PT ;  /* 0x000000ff3500720c */ /* 0x000fe20003f26270 */
[----:B------:R-:W-:Y:S01]  /*b8d0*/  @!P2 IMAD.MOV R7, RZ, RZ, -R7 ;  /* 0x000000ffff07a224 */ /* 0x000fe200078e0a07 */
[----:B------:R-:W-:Y:S01]  /*b8e0*/  ISETP.GE.AND P2, PT, R56, RZ, PT ;  /* 0x000000ff3800720c */ /* 0x000fe20003f46270 */
[C---:B------:R-:W-:Y:S01]  /*b8f0*/  IMAD R46, R45.reuse, R6, R46 ;  /* 0x000000062d2e7224 */ /* 0x040fe200078e022e */
[----:B------:R-:W-:Y:S01]  /*b900*/  IABS R6, R51 ;  /* 0x0000003300067213 */ /* 0x000fe20000000000 */
[----:B------:R-:W-:Y:S01]  /*b910*/  IMAD R43, R45, R5, R43 ;  /* 0x000000052d2b7224 */ /* 0x000fe200078e022b */
[----:B------:R0:W-:Y:S01]  /*b920*/  STL [R1+0xdc], R7 ;  /* 0x0000dc0701007387 */ /* 0x0001e20000100800 */
[----:B------:R-:W-:-:S02]  /*b930*/  VIADD R53, R0, 0x55 ;  /* 0x0000005500357836 */ /* 0x000fc40000000000 */
[----:B------:R-:W-:Y:S01]  /*b940*/  @!P6 IMAD.IADD R29, R29, 0x1, -R45 ;  /* 0x000000011d1de824 */ /* 0x000fe200078e0a2d */
[----:B------:R-:W-:Y:S01]  /*b950*/  ISETP.GT.U32.AND P6, PT, R45, R43, PT ;  /* 0x0000002b2d00720c */ /* 0x000fe20003fc4070 */
[----:B------:R-:W-:Y:S01]  /*b960*/  @!P3 IMAD.MOV R4, RZ, RZ, -R4 ;  /* 0x000000ffff04b224 */ /* 0x000fe200078e0a04 */
[----:B------:R-:W-:Y:S01]  /*b970*/  IABS R5, R53 ;  /* 0x0000003500057213 */ /* 0x000fe20000000000 */
[C---:B------:R-:W-:Y:S01]  /*b980*/  VIADD R56, R0.reuse, 0x54 ;  /* 0x0000005400387836 */ /* 0x040fe20000000000 */
[----:B------:R-:W-:Y:S01]  /*b990*/  ISETP.GE.AND P4, PT, R53, RZ, PT ;  /* 0x000000ff3500720c */ /* 0x000fe20003f86270 */
[----:B------:R-:W-:Y:S01]  /*b9a0*/  VIADD R53, R0, 0x53 ;  /* 0x0000005300357836 */ /* 0x000fe20000000000 */
[----:B------:R1:W-:Y:S01]  /*b9b0*/  STL [R1+0x260], R4 ;  /* 0x0002600401007387 */ /* 0x0003e20000100800 */
[----:B0-----:R-:W-:Y:S01]  /*b9c0*/  IMAD.MOV.U32 R7, RZ, RZ, R42 ;  /* 0x000000ffff077224 */ /* 0x001fe200078e002a */
[----:B------:R-:W-:Y:S01]  /*b9d0*/  ISETP.GE.AND P3, PT, R56, RZ, PT ;  /* 0x000000ff3800720c */ /* 0x000fe20003f66270 */
[----:B------:R-:W-:Y:S01]  /*b9e0*/  IMAD.HI.U32 R47, R41, R5, RZ ;  /* 0x00000005292f7227 */ /* 0x000fe200078e00ff */
[----:B------:R-:W-:-:S03]  /*b9f0*/  IABS R28, R53 ;  /* 0x00000035001c7213 */ /* 0x000fc60000000000 */
[----:B------:R-:W-:Y:S01]  /*ba00*/  @!P5 IMAD.MOV R7, RZ, RZ, -R7 ;  /* 0x000000ffff07d224 */ /* 0x000fe200078e0a07 */
[----:B------:R-:W-:Y:S01]  /*ba10*/  ISETP.GT.U32.AND P5, PT, R45, R46, PT ;  /* 0x0000002e2d00720c */ /* 0x000fe20003fa4070 */
[----:B------:R-:W-:Y:S01]  /*ba20*/  IMAD.MOV R47, RZ, RZ, -R47 ;  /* 0x000000ffff2f7224 */ /* 0x000fe200078e0a2f */
[----:B-1----:R-:W-:Y:S01]  /*ba30*/  IABS R4, R56 ;  /* 0x0000003800047213 */ /* 0x002fe20000000000 */
[----:B------:R-:W-:Y:S01]  /*ba40*/  @!P6 IMAD.IADD R43, R43, 0x1, -R45 ;  /* 0x000000012b2be824 */ /* 0x000fe200078e0a2d */
[----:B------:R0:W-:Y:S01]  /*ba50*/  STL [R1+0x258], R7 ;  /* 0x0002580701007387 */ /* 0x0001e20000100800 */
[----:B------:R-:W-:Y:S02]  /*ba60*/  IMAD R5, R45, R47, R5 ;  /* 0x0000002f2d057224 */ /* 0x000fe400078e0205 */
[----:B------:R-:W-:-:S04]  /*ba70*/  IMAD.HI.U32 R47, R41, R6, RZ ;  /* 0x00000006292f7227 */ /* 0x000fc800078e00ff */
[----:B------:R-:W-:-:S04]  /*ba80*/  IMAD.HI.U32 R42, R41, R4, RZ ;  /* 0x00000004292a7227 */ /* 0x000fc800078e00ff */
[----:B------:R-:W-:Y:S01]  /*ba90*/  @!P5 IMAD.IADD R46, R46, 0x1, -R45 ;  /* 0x000000012e2ed824 */ /* 0x000fe200078e0a2d */
[C---:B------:R-:W-:Y:S01]  /*baa0*/  ISETP.GT.U32.AND P5, PT, R45.reuse, R5, PT ;  /* 0x000000052d00720c */ /* 0x040fe20003fa4070 */
[----:B0-----:R-:W-:Y:S02]  /*bab0*/  IMAD.MOV.U32 R7, RZ, RZ, R29 ;  /* 0x000000ffff077224 */ /* 0x001fe400078e001d */
[----:B------:R-:W-:Y:S01]  /*bac0*/  IMAD.MOV R47, RZ, RZ, -R47 ;  /* 0x000000ffff2f7224 */ /* 0x000fe200078e0a2f */
[C---:B------:R-:W-:Y:S01]  /*bad0*/  ISETP.GT.U32.AND P6, PT, R45.reuse, R46, PT ;  /* 0x0000002e2d00720c */ /* 0x040fe20003fc4070 */
[----:B------:R-:W-:Y:S01]  /*bae0*/  @!P0 IMAD.MOV R7, RZ, RZ, -R7 ;  /* 0x000000ffff078224 */ /* 0x000fe200078e0a07 */
[----:B------:R-:W-:Y:S01]  /*baf0*/  ISETP.GT.U32.AND P0, PT, R45, R43, PT ;  /* 0x0000002b2d00720c */ /* 0x000fe20003f04070 */
[----:B------:R-:W-:Y:S02]  /*bb00*/  IMAD.MOV R42, RZ, RZ, -R42 ;  /* 0x000000ffff2a7224 */ /* 0x000fe400078e0a2a */
[----:B------:R-:W-:Y:S01]  /*bb10*/  IMAD.HI.U32 R48, R41, R28, RZ ;  /* 0x0000001c29307227 */ /* 0x000fe200078e00ff */
[----:B------:R0:W-:Y:S03]  /*bb20*/  STL [R1+0xc0], R7 ;  /* 0x0000c00701007387 */ /* 0x0001e60000100800 */
[C---:B------:R-:W-:Y:S01]  /*bb30*/  IMAD R6, R45.reuse, R47, R6 ;  /* 0x0000002f2d067224 */ /* 0x040fe200078e0206 */
[----:B------:R-:W-:Y:S01]  /*bb40*/  IABS R47, R52 ;  /* 0x00000034002f7213 */ /* 0x000fe20000000000 */
[----:B------:R-:W-:-:S02]  /*bb50*/  IMAD R4, R45, R42, R4 ;  /* 0x0000002a2d047224 */ /* 0x000fc400078e0204 */
[----:B------:R-:W-:Y:S02]  /*bb60*/  IMAD.MOV R48, RZ, RZ, -R48 ;  /* 0x000000ffff307224 */ /* 0x000fe400078e0a30 */
[--C-:B------:R-:W-:Y:S01]  /*bb70*/  @!P6 IMAD.IADD R46, R46, 0x1, -R45.reuse ;  /* 0x000000012e2ee824 */ /* 0x100fe200078e0a2d */
[----:B------:R-:W-:Y:S01]  /*bb80*/  ISETP.GT.U32.AND P6, PT, R45, R4, PT ;  /* 0x000000042d00720c */ /* 0x000fe20003fc4070 */
[--C-:B------:R-:W-:Y:S01]  /*bb90*/  @!P0 IMAD.IADD R43, R43, 0x1, -R45.reuse ;  /* 0x000000012b2b8824 */ /* 0x100fe200078e0a2d */
[----:B------:R-:W-:Y:S01]  /*bba0*/  ISETP.GT.U32.AND P0, PT, R45, R6, PT ;  /* 0x000000062d00720c */ /* 0x000fe20003f04070 */
[----:B------:R-:W-:Y:S02]  /*bbb0*/  @!P5 IMAD.IADD R5, R5, 0x1, -R45 ;  /* 0x000000010505d824 */ /* 0x000fe400078e0a2d */
[C---:B------:R-:W-:Y:S02]  /*bbc0*/  IMAD R28, R45.reuse, R48, R28 ;  /* 0x000000302d1c7224 */ /* 0x040fe400078e021c */
[----:B0-----:R-:W-:Y:S01]  /*bbd0*/  IMAD.MOV.U32 R7, RZ, RZ, R46 ;  /* 0x000000ffff077224 */ /* 0x001fe200078e002e */
[----:B------:R-:W-:Y:S01]  /*bbe0*/  ISETP.GT.U32.AND P5, PT, R45, R5, PT ;  /* 0x000000052d00720c */ /* 0x000fe20003fa4070 */
[----:B------:R-:W-:-:S04]  /*bbf0*/  IMAD.HI.U32 R42, R41, R44, RZ ;  /* 0x0000002c292a7227 */ /* 0x000fc800078e00ff */
[----:B------:R-:W-:Y:S01]  /*bc00*/  @!P2 IMAD.MOV R7, RZ, RZ, -R7 ;  /* 0x000000ffff07a224 */ /* 0x000fe200078e0a07 */
[C---:B------:R-:W-:Y:S01]  /*bc10*/  ISETP.GT.U32.AND P2, PT, R45.reuse, R28, PT ;  /* 0x0000001c2d00720c */ /* 0x040fe20003f44070 */
[C---:B------:R-:W-:Y:S02]  /*bc20*/  VIADD R56, R0.reuse, 0x4e ;  /* 0x0000004e00387836 */ /* 0x040fe40000000000 */
[----:B------:R-:W-:Y:S01]  /*bc30*/  IMAD.MOV R42, RZ, RZ, -R42 ;  /* 0x000000ffff2a7224 */ /* 0x000fe200078e0a2a */
[----:B------:R0:W-:Y:S01]  /*bc40*/  STL [R1+0xc8], R7 ;  /* 0x0000c80701007387 */ /* 0x0001e20000100800 */
[----:B------:R-:W-:Y:S01]  /*bc50*/  VIADD R55, R0, 0x4f ;  /* 0x0000004f00377836 */ /* 0x000fe20000000000 */
[----:B------:R-:W-:Y:S01]  /*bc60*/  IABS R29, R56 ;  /* 0x00000038001d7213 */ /* 0x000fe20000000000 */
[----:B------:R-:W-:Y:S02]  /*bc70*/  @!P0 IMAD.IADD R6, R6, 0x1, -R45 ;  /* 0x0000000106068824 */ /* 0x000fe400078e0a2d */
[----:B------:R-:W-:Y:S01]  /*bc80*/  IMAD R44, R45, R42, R44 ;  /* 0x0000002a2d2c7224 */ /* 0x000fe200078e022c */
[----:B------:R-:W-:Y:S01]  /*bc90*/  IABS R42, R55 ;  /* 0x00000037002a7213 */ /* 0x000fe20000000000 */
[----:B------:R-:W-:-:S04]  /*bca0*/  IMAD.HI.U32 R46, R41, R47, RZ ;  /* 0x0000002f292e7227 */ /* 0x000fc800078e00ff */
[----:B0-----:R-:W-:Y:S02]  /*bcb0*/  IMAD.MOV.U32 R7, RZ, RZ, R43 ;  /* 0x000000ffff077224 */ /* 0x001fe400078e002b */
[----:B------:R-:W-:Y:S01]  /*bcc0*/  @!P6 IMAD.IADD R4, R4, 0x1, -R45 ;  /* 0x000000010404e824 */ /* 0x000fe200078e0a2d */
[----:B------:R-:W-:Y:S01]  /*bcd0*/  ISETP.GE.AND P6, PT, R53, RZ, PT ;  /* 0x000000ff3500720c */ /* 0x000fe20003fc6270 */
[----:B------:R-:W-:Y:S01]  /*bce0*/  @!P1 IMAD.MOV R7, RZ, RZ, -R7 ;  /* 0x000000ffff079224 */ /* 0x000fe200078e0a07 */
[----:B------:R-:W-:Y:S01]  /*bcf0*/  ISETP.GT.U32.AND P1, PT, R45, R6, PT ;  /* 0x000000062d00720c */ /* 0x000fe20003f24070 */
[----:B------:R-:W-:-:S03]  /*bd00*/  IMAD.HI.U32 R48, R41, R29, RZ ;  /* 0x0000001d29307227 */ /* 0x000fc600078e00ff */
[----:B------:R0:W-:Y:S01]  /*bd10*/  STL [R1+0xbc], R7 ;  /* 0x0000bc0701007387 */ /* 0x0001e20000100800 */
[----:B------:R-:W-:Y:S02]  /*bd20*/  IMAD.MOV R46, RZ, RZ, -R46 ;  /* 0x000000ffff2e7224 */ /* 0x000fe400078e0a2e */
[--C-:B------:R-:W-:Y:S01]  /*bd30*/  @!P5 IMAD.IADD R5, R5, 0x1, -R45.reuse ;  /* 0x000000010505d824 */ /* 0x100fe200078e0a2d */
[C---:B------:R-:W-:Y:S01]  /*bd40*/  ISETP.GT.U32.AND P5, PT, R45.reuse, R44, PT ;  /* 0x0000002c2d00720c */ /* 0x040fe20003fa4070 */
[----:B------:R-:W-:Y:S01]  /*bd50*/  @!P2 IMAD.IADD R28, R28, 0x1, -R45 ;  /* 0x000000011c1ca824 */ /* 0x000fe200078e0a2d */
[----:B------:R-:W-:Y:S01]  /*bd60*/  ISETP.GT.U32.AND P2, PT, R45, R4, PT ;  /* 0x000000042d00720c */ /* 0x000fe20003f44070 */
[----:B------:R-:W-:-:S03]  /*bd70*/  IMAD.HI.U32 R49, R41, R42, RZ ;  /* 0x0000002a29317227 */ /* 0x000fc600078e00ff */
[C---:B------:R-:W-:Y:S01]  /*bd80*/  ISETP.GT.U32.AND P0, PT, R45.reuse, R28, PT ;  /* 0x0000001c2d00720c */ /* 0x040fe20003f04070 */
[----:B------:R-:W-:Y:S02]  /*bd90*/  IMAD.MOV R48, RZ, RZ, -R48 ;  /* 0x000000ffff307224 */ /* 0x000fe400078e0a30 */
[C---:B------:R-:W-:Y:S02]  /*bda0*/  IMAD R46, R45.reuse, R46, R47 ;  /* 0x0000002e2d2e7224 */ /* 0x040fe400078e022f */
[----:B0-----:R-:W-:Y:S02]  /*bdb0*/  IMAD.MOV.U32 R7, RZ, RZ, R5 ;  /* 0x000000ffff077224 */ /* 0x001fe400078e0005 */
[----:B------:R-:W-:Y:S02]  /*bdc0*/  IMAD.MOV R49, RZ, RZ, -R49 ;  /* 0x000000ffff317224 */ /* 0x000fe400078e0a31 */
[C---:B------:R-:W-:Y:S02]  /*bdd0*/  IMAD R48, R45.reuse, R48, R29 ;  /* 0x000000302d307224 */ /* 0x040fe400078e021d */
[----:B------:R-:W-:Y:S01]  /*bde0*/  @!P4 IMAD.MOV R7, RZ, RZ, -R7 ;  /* 0x000000ffff07c224 */ /* 0x000fe200078e0a07 */
[C---:B------:R-:W-:Y:S01]  /*bdf0*/  ISETP.GT.U32.AND P4, PT, R45.reuse, R46, PT ;  /* 0x0000002e2d00720c */ /* 0x040fe20003f84070 */
[----:B------:R-:W-:-:S02]  /*be00*/  IMAD R42, R45, R49, R42 ;  /* 0x000000312d2a7224 */ /* 0x000fc400078e022a */
[--C-:B------:R-:W-:Y:S01]  /*be10*/  @!P1 IMAD.IADD R6, R6, 0x1, -R45.reuse ;  /* 0x0000000106069824 */ /* 0x100fe200078e0a2d */
[C---:B------:R-:W-:Y:S01]  /*be20*/  ISETP.GT.U32.AND P1, PT, R45.reuse, R48, PT ;  /* 0x000000302d00720c */ /* 0x040fe20003f24070 */
[--C-:B------:R-:W-:Y:S01]  /*be30*/  @!P5 IMAD.IADD R44, R44, 0x1, -R45.reuse ;  /* 0x000000012c2cd824 */ /* 0x100fe200078e0a2d */
[----:B------:R0:W-:Y:S01]  /*be40*/  STL [R1+0xb8], R7 ;  /* 0x0000b80701007387 */ /* 0x0001e20000100800 */
[----:B------:R-:W-:Y:S02]  /*be50*/  VIADD R54, R0, 0x4d ;  /* 0x0000004d00367836 */ /* 0x000fe40000000000 */
[--C-:B------:R-:W-:Y:S01]  /*be60*/  @!P2 IMAD.IADD R4, R4, 0x1, -R45.reuse ;  /* 0x000000010404a824 */ /* 0x100fe200078e0a2d */
[C---:B------:R-:W-:Y:S01]  /*be70*/  ISETP.GT.U32.AND P2, PT, R45.reuse, R42, PT ;  /* 0x0000002a2d00720c */ /* 0x040fe20003f44070 */
[----:B------:R-:W-:Y:S01]  /*be80*/  VIADD R53, R0, 0x4c ;  /* 0x0000004c00357836 */ /* 0x000fe20000000000 */
[----:B------:R-:W-:Y:S01]  /*be90*/  IABS R5, R54 ;  /* 0x0000003600057213 */ /* 0x000fe20000000000 */
[--C-:B------:R-:W-:Y:S01]  /*bea0*/  @!P0 IMAD.IADD R28, R28, 0x1, -R45.reuse ;  /* 0x000000011c1c8824 */ /* 0x100fe200078e0a2d */
[----:B------:R-:W-:Y:S01]  /*beb0*/  ISETP.GT.U32.AND P5, PT, R45, R44, PT ;  /* 0x0000002c2d00720c */ /* 0x000fe20003fa4070 */
[----:B------:R-:W-:Y:S01]  /*bec0*/  @!P4 IMAD.IADD R46, R46, 0x1, -R45 ;  /* 0x000000012e2ec824 */ /* 0x000fe200078e0a2d */
[----:B------:R-:W-:Y:S01]  /*bed0*/  IABS R29, R53 ;  /* 0x00000035001d7213 */ /* 0x000fe20000000000 */
[----:B------:R-:W-:Y:S01]  /*bee0*/  IMAD.MOV.U32 R8, RZ, RZ, R4 ;  /* 0x000000ffff087224 */ /* 0x000fe200078e0004 */
[----:B------:R-:W-:Y:S01]  /*bef0*/  ISETP.GE.AND P0, PT, R51, RZ, PT ;  /* 0x000000ff3300720c */ /* 0x000fe20003f06270 */
[----:B------:R-:W-:Y:S01]  /*bf00*/  IMAD.HI.U32 R47, R41, R5, RZ ;  /* 0x00000005292f7227 */ /* 0x000fe200078e00ff */
[----:B------:R-:W-:-:S03]  /*bf10*/  ISETP.GE.AND P4, PT, R52, RZ, PT ;  /* 0x000000ff3400720c */ /* 0x000fc60003f86270 */
[----:B------:R-:W-:Y:S01]  /*bf20*/  @!P1 IMAD.IADD R48, R48, 0x1, -R45 ;  /* 0x0000000130309824 */ /* 0x000fe200078e0a2d */
[C---:B------:R-:W-:Y:S01]  /*bf30*/  ISETP.GT.U32.AND P1, PT, R45.reuse, R46, PT ;  /* 0x0000002e2d00720c */ /* 0x040fe20003f24070 */
[----:B------:R-:W-:Y:S02]  /*bf40*/  @!P3 IMAD.MOV R8, RZ, RZ, -R8 ;  /* 0x000000ffff08b224 */ /* 0x000fe400078e0a08 */
[----:B------:R-:W-:Y:S01]  /*bf50*/  IMAD.MOV R47, RZ, RZ, -R47 ;  /* 0x000000ffff2f7224 */ /* 0x000fe200078e0a2f */
[----:B------:R-:W-:Y:S01]  /*bf60*/  ISETP.GT.U32.AND P3, PT, R45, R48, PT ;  /* 0x000000302d00720c */ /* 0x000fe20003f64070 */
[----:B------:R-:W-:Y:S01]  /*bf70*/  IMAD.HI.U32 R43, R41, R29, RZ ;  /* 0x0000001d292b7227 */ /* 0x000fe200078e00ff */
[----:B------:R1:W-:Y:S03]  /*bf80*/  STL [R1+0xb4], R8 ;  /* 0x0000b40801007387 */ /* 0x0003e60000100800 */
[--C-:B------:R-:W-:Y:S01]  /*bf90*/  @!P2 IMAD.IADD R42, R42, 0x1, -R45.reuse ;  /* 0x000000012a2aa824 */ /* 0x100fe200078e0a2d */
[----:B------:R-:W-:Y:S01]  /*bfa0*/  ISETP.GE.AND P2, PT, R55, RZ, PT ;  /* 0x000000ff3700720c */ /* 0x000fe20003f46270 */
[----:B------:R-:W-:Y:S01]  /*bfb0*/  @!P5 IMAD.IADD R44, R44, 0x1, -R45 ;  /* 0x000000012c2cd824 */ /* 0x000fe200078e0a2d */
[----:B------:R-:W-:Y:S01]  /*bfc0*/  ISETP.GE.AND P5, PT, R50, RZ, PT ;  /* 0x000000ff3200720c */ /* 0x000fe20003fa6270 */
[----:B------:R-:W-:-:S02]  /*bfd0*/  IMAD R5, R45, R47, R5 ;  /* 0x0000002f2d057224 */ /* 0x000fc400078e0205 */
[----:B------:R-:W-:Y:S02]  /*bfe0*/  IMAD.MOV R4, RZ, RZ, -R43 ;  /* 0x000000ffff047224 */ /* 0x000fe400078e0a2b */
[----:B0-----:R-:W-:Y:S02]  /*bff0*/  IMAD.MOV.U32 R7, RZ, RZ, R28 ;  /* 0x000000ffff077224 */ /* 0x001fe400078e001c */
[----:B------:R-:W-:Y:S02]  /*c000*/  VIADD R55, R0, 0x4b ;  /* 0x0000004b00377836 */ /* 0x000fe40000000000 */
[----:B-1----:R-:W-:Y:S02]  /*c010*/  IMAD.MOV.U32 R8, RZ, RZ, R6 ;  /* 0x000000ffff087224 */ /* 0x002fe400078e0006 */
[----:B------:R-:W-:Y:S01]  /*c020*/  @!P6 IMAD.MOV R7, RZ, RZ, -R7 ;  /* 0x000000ffff07e224 */ /* 0x000fe200078e0a07 */
[C---:B------:R-:W-:Y:S01]  /*c030*/  ISETP.GT.U32.AND P6, PT, R45.reuse, R42, PT ;  /* 0x0000002a2d00720c */ /* 0x040fe20003fc4070 */
[----:B------:R-:W-:Y:S01]  /*c040*/  @!P0 IMAD.MOV R8, RZ, RZ, -R8 ;  /* 0x000000ffff088224 */ /* 0x000fe200078e0a08 */
[----:B------:R-:W-:Y:S01]  /*c050*/  IABS R6, R55 ;  /* 0x0000003700067213 */ /* 0x000fe20000000000 */
[C---:B------:R-:W-:Y:S01]  /*c060*/  IMAD R28, R45.reuse, R4, R29 ;  /* 0x000000042d1c7224 */ /* 0x040fe200078e021d */
[C---:B------:R-:W-:Y:S01]  /*c070*/  ISETP.GT.U32.AND P0, PT, R45.reuse, R5, PT ;  /* 0x000000052d00720c */ /* 0x040fe20003f04070 */
[--C-:B------:R-:W-:Y:S01]  /*c080*/  @!P1 IMAD.IADD R46, R46, 0x1, -R45.reuse ;  /* 0x000000012e2e9824 */ /* 0x100fe200078e0a2d */
[----:B------:R0:W-:Y:S01]  /*c090*/  STL [R1+0xb0], R7 ;  /* 0x0000b00701007387 */ /* 0x0001e20000100800 */
[----:B------:R-:W-:Y:S01]  /*c0a0*/  IMAD.MOV.U32 R29, RZ, RZ, R6 ;  /* 0x000000ffff1d7224 */ /* 0x000fe200078e0006 */
[----:B------:R-:W-:Y:S01]  /*c0b0*/  ISETP.GT.U32.AND P1, PT, R45, R28, PT ;  /* 0x0000001c2d00720c */ /* 0x000fe20003f24070 */
[----:B------:R-:W-:Y:S01]  /*c0c0*/  @!P3 IMAD.IADD R48, R48, 0x1, -R45 ;  /* 0x000000013030b824 */ /* 0x000fe200078e0a2d */
[----:B------:R1:W-:Y:S01]  /*c0d0*/  STL [R1+0xac], R8 ;  /* 0x0000ac0801007387 */ /* 0x0003e20000100800 */
[----:B------:R-:W-:Y:S01]  /*c0e0*/  IMAD.HI.U32 R6, R41, R29, RZ ;  /* 0x0000001d29067227 */ /* 0x000fe200078e00ff */
[----:B------:R-:W-:-:S03]  /*c0f0*/  ISETP.GE.AND P3, PT, R53, RZ, PT ;  /* 0x000000ff3500720c */ /* 0x000fc60003f66270 */
[--C-:B------:R-:W-:Y:S01]  /*c100*/  @!P6 IMAD.IADD R42, R42, 0x1, -R45.reuse ;  /* 0x000000012a2ae824 */ /* 0x100fe200078e0a2d */
[----:B------:R-:W-:Y:S01]  /*c110*/  ISETP.GE.AND P6, PT, R54, RZ, PT ;  /* 0x000000ff3600720c */ /* 0x000fe20003fc6270 */
[----:B0-----:R-:W-:Y:S02]  /*c120*/  IMAD.MOV.U32 R7, RZ, RZ, R44 ;  /* 0x000000ffff077224 */ /* 0x001fe400078e002c */
[----:B------:R-:W-:Y:S01]  /*c130*/  @!P0 IMAD.IADD R5, R5, 0x1, -R45 ;  /* 0x0000000105058824 */ /* 0x000fe200078e0a2d */
[----:B------:R-:W-:Y:S01]  /*c140*/  ISETP.GE.AND P0, PT, R55, RZ, PT ;  /* 0x000000ff3700720c */ /* 0x000fe20003f06270 */
[----:B------:R-:W-:Y:S01]  /*c150*/  @!P5 IMAD.MOV R7, RZ, RZ, -R7 ;  /* 0x000000ffff07d224 */ /* 0x000fe200078e0a07 */
[----:B------:R-:W-:Y:S01]  /*c160*/  ISETP.GE.AND P5, PT, R56, RZ, PT ;  /* 0x000000ff3800720c */ /* 0x000fe20003fa6270 */
[----:B------:R-:W-:Y:S02]  /*c170*/  IMAD.MOV R6, RZ, RZ, -R6 ;  /* 0x000000ffff067224 */ /* 0x000fe400078e0a06 */
[----:B------:R-:W-:Y:S01]  /*c180*/  @!P1 IMAD.IADD R28, R28, 0x1, -R45 ;  /* 0x000000011c1c9824 */ /* 0x000fe200078e0a2d */
[----:B------:R0:W-:Y:S01]  /*c190*/  STL [R1+0xa4], R7 ;  /* 0x0000a40701007387 */ /* 0x0001e20000100800 */
[C---:B------:R-:W-:Y:S01]  /*c1a0*/  IMAD R29, R45.reuse, R6, R29 ;  /* 0x000000062d1d7224 */ /* 0x040fe200078e021d */
[----:B------:R-:W-:Y:S01]  /*c1b0*/  ISETP.GT.U32.AND P1, PT, R45, R5, PT ;  /* 0x000000052d00720c */ /* 0x000fe20003f24070 */
[----:B-1----:R-:W-:-:S02]  /*c1c0*/  IMAD.MOV.U32 R8, RZ, RZ, R42 ;  /* 0x000000ffff087224 */ /* 0x002fc400078e002a */
[C---:B------:R-:W-:Y:S02]  /*c1d0*/  VIADD R56, R0.reuse, 0x4a ;  /* 0x0000004a00387836 */ /* 0x040fe40000000000 */
[----:B------:R-:W-:Y:S01]  /*c1e0*/  @!P2 IMAD.MOV R8, RZ, RZ, -R8 ;  /* 0x000000ffff08a224 */ /* 0x000fe200078e0a08 */
[C---:B------:R-:W-:Y:S01]  /*c1f0*/  ISETP.GT.U32.AND P2, PT, R45.reuse, R29, PT ;  /* 0x0000001d2d00720c */ /* 0x040fe20003f44070 */
[C---:B------:R-:W-:Y:S01]  /*c200*/  VIADD R53, R0.reuse, 0x49 ;  /* 0x0000004900357836 */ /* 0x040fe20000000000 */
[----:B------:R-:W-:Y:S01]  /*c210*/  IABS R4, R56 ;  /* 0x0000003800047213 */ /* 0x000fe20000000000 */
[----:B0-----:R-:W-:Y:S02]  /*c220*/  IMAD.MOV.U32 R7, RZ, RZ, R46 ;  /* 0x000000ffff077224 */ /* 0x001fe400078e002e */
[----:B------:R-:W-:Y:S01]  /*c230*/  VIADD R51, R0, 0x45 ;  /* 0x0000004500337836 */ /* 0x000fe20000000000 */
[----:B------:R-:W-:Y:S01]  /*c240*/  IABS R43, R53 ;  /* 0x00000035002b7213 */ /* 0x000fe20000000000 */
[----:B------:R-:W-:Y:S01]  /*c250*/  @!P4 IMAD.MOV R7, RZ, RZ, -R7 ;  /* 0x000000ffff07c224 */ /* 0x000fe200078e0a07 */
[----:B------:R-:W-:Y:S01]  /*c260*/  ISETP.GT.U32.AND P4, PT, R45, R28, PT ;  /* 0x0000001c2d00720c */ /* 0x000fe20003f84070 */
[--C-:B------:R-:W-:Y:S01]  /*c270*/  @!P1 IMAD.IADD R5, R5, 0x1, -R45.reuse ;  /* 0x0000000105059824 */ /* 0x100fe200078e0a2d */
[----:B------:R-:W-:Y:S01]  /*c280*/  ISETP.GE.AND P1, PT, R53, RZ, PT ;  /* 0x000000ff3500720c */ /* 0x000fe20003f26270 */
[----:B------:R-:W-:Y:S01]  /*c290*/  IMAD.HI.U32 R6, R41, R4, RZ ;  /* 0x0000000429067227 */ /* 0x000fe200078e00ff */
[----:B------:R0:W-:Y:S03]  /*c2a0*/  STL [R1+0x94], R7 ;  /* 0x0000940701007387 */ /* 0x0001e60000100800 */
        /* <DEDUP_REMOVED lines=11> */
[----:B------:R-:W-:Y:S01]  /*c360*/  IMAD R43, R45, R42, R43 ;  /* 0x0000002a2d2b7224 */ /* 0x000fe200078e022b */
[----:B------:R-:W-:Y:S01]  /*c370*/  IABS R6, R51 ;  /* 0x0000003300067213 */ /* 0x000fe20000000000 */
[----:B------:R-:W-:-:S02]  /*c380*/  VIADD R53, R0, 0x48 ;  /* 0x0000004800357836 */ /* 0x000fc40000000000 */
        /* <DEDUP_REMOVED lines=14> */
[----:B------:R-:W-:Y:S01]  /*c470*/  IMAD.HI.U32 R42, R41, R4, RZ ;  /* 0x00000004292a7227 */ /* 0x000fe200078e00ff */
[----:B------:R-:W-:-:S03]  /*c480*/  ISETP.GE.AND P2, PT, R56, RZ, PT ;  /* 0x000000ff3800720c */ /* 0x000fc60003f46270 */
[----:B------:R-:W-:Y:S02]  /*c490*/  IMAD.MOV R42, RZ, RZ, -R42 ;  /* 0x000000ffff2a7224 */ /* 0x000fe400078e0a2a */
[----:B------:R-:W-:Y:S02]  /*c4a0*/  VIADD R55, R0, 0x42 ;  /* 0x0000004200377836 */ /* 0x000fe40000000000 */
[----:B------:R-:W-:Y:S01]  /*c4b0*/  @!P6 IMAD.IADD R29, R29, 0x1, -R45 ;  /* 0x000000011d1de824 */ /* 0x000fe200078e0a2d */
[C---:B------:R-:W-:Y:S01]  /*c4c0*/  ISETP.GT.U32.AND P6, PT, R45.reuse, R43, PT ;  /* 0x0000002b2d00720c */ /* 0x040fe20003fc4070 */
[----:B0-----:R-:W-:Y:S02]  /*c4d0*/  IMAD.MOV.U32 R7, RZ, RZ, R28 ;  /* 0x000000ffff077224 */ /* 0x001fe400078e001c */
[----:B------:R-:W-:Y:S02]  /*c4e0*/  IMAD.MOV.U32 R28, RZ, RZ, R47 ;  /* 0x000000ffff1c7224 */ /* 0x000fe400078e002f */
[----:B------:R-:W-:Y:S01]  /*c4f0*/  @!P3 IMAD.MOV R7, RZ, RZ, -R7 ;  /* 0x000000ffff07b224 */ /* 0x000fe200078e0a07 */
[----:B------:R-:W-:Y:S01]  /*c500*/  ISETP.GT.U32.AND P3, PT, R45, R46, PT ;  /* 0x0000002e2d00720c */ /* 0x000fe20003f64070 */
[----:B------:R-:W-:-:S02]  /*c510*/  IMAD.MOV R47, RZ, RZ, -R48 ;  /* 0x000000ffff2f7224 */ /* 0x000fc400078e0a30 */
[----:B------:R-:W-:Y:S01]  /*c520*/  IMAD.HI.U32 R48, R41, R28, RZ ;  /* 0x0000001c29307227 */ /* 0x000fe200078e00ff */
[----:B------:R0:W-:Y:S03]  /*c530*/  STL [R1+0x7c], R7 ;  /* 0x00007c0701007387 */ /* 0x0001e60000100800 */
[----:B------:R-:W-:Y:S02]  /*c540*/  @!P6 IMAD.IADD R43, R43, 0x1, -R45 ;  /* 0x000000012b2be824 */ /* 0x000fe400078e0a2d */
[----:B------:R-:W-:Y:S02]  /*c550*/  IMAD R5, R45, R47, R5 ;  /* 0x0000002f2d057224 */ /* 0x000fe400078e0205 */
[----:B------:R-:W-:-:S04]  /*c560*/  IMAD.HI.U32 R47, R41, R6, RZ ;  /* 0x00000006292f7227 */ /* 0x000fc800078e00ff */
[----:B------:R-:W-:Y:S01]  /*c570*/  @!P3 IMAD.IADD R46, R46, 0x1, -R45 ;  /* 0x000000012e2eb824 */ /* 0x000fe200078e0a2d */
[C---:B------:R-:W-:Y:S01]  /*c580*/  ISETP.GT.U32.AND P3, PT, R45.reuse, R5, PT ;  /* 0x000000052d00720c */ /* 0x040fe20003f64070 */
[----:B0-----:R-:W-:Y:S02]  /*c590*/  IMAD.MOV.U32 R7, RZ, RZ, R29 ;  /* 0x000000ffff077224 */ /* 0x001fe400078e001d */
[----:B------:R-:W-:Y:S01]  /*c5a0*/  IMAD.MOV R47, RZ, RZ, -R47 ;  /* 0x000000ffff2f7224 */ /* 0x000fe200078e0a2f */
[C---:B------:R-:W-:Y:S01]  /*c5b0*/  ISETP.GT.U32.AND P6, PT, R45.reuse, R46, PT ;  /* 0x0000002e2d00720c */ /* 0x040fe20003fc4070 */
[----:B------:R-:W-:Y:S01]  /*c5c0*/  @!P0 IMAD.MOV R7, RZ, RZ, -R7 ;  /* 0x000000ffff078224 */ /* 0x000fe200078e0a07 */
[C---:B------:R-:W-:Y:S01]  /*c5d0*/  ISETP.GT.U32.AND P0, PT, R45.reuse, R43, PT ;  /* 0x0000002b2d00720c */ /* 0x040fe20003f04070 */
[C---:B------:R-:W-:Y:S02]  /*c5e0*/  IMAD R4, R45.reuse, R42, R4 ;  /* 0x0000002a2d047224 */ /* 0x040fe400078e0204 */
[----:B------:R-:W-:Y:S01]  /*c5f0*/  IMAD.MOV R48, RZ, RZ, -R48 ;  /* 0x000000ffff307224 */ /* 0x000fe200078e0a30 */
[----:B------:R0:W-:Y:S01]  /*c600*/  STL [R1+0x78], R7 ;  /* 0x0000780701007387 */ /* 0x0001e20000100800 */
[C---:B------:R-:W-:Y:S01]  /*c610*/  IMAD R6, R45.reuse, R47, R6 ;  /* 0x0000002f2d067224 */ /* 0x040fe200078e0206 */
[----:B------:R-:W-:Y:S01]  /*c620*/  IABS R47, R52 ;  /* 0x00000034002f7213 */ /* 0x000fe20000000000 */
[----:B------:R-:W-:-:S02]  /*c630*/  IMAD R28, R45, R48, R28 ;  /* 0x000000302d1c7224 */ /* 0x000fc400078e021c */
[--C-:B------:R-:W-:Y:S02]  /*c640*/  @!P3 IMAD.IADD R5, R5, 0x1, -R45.reuse ;  /* 0x000000010505b824 */ /* 0x100fe400078e0a2d */
[--C-:B------:R-:W-:Y:S01]  /*c650*/  @!P6 IMAD.IADD R46, R46, 0x1, -R45.reuse ;  /* 0x000000012e2ee824 */ /* 0x100fe200078e0a2d */
[----:B------:R-:W-:Y:S01]  /*c660*/  ISETP.GT.U32.AND P6, PT, R45, R4, PT ;  /* 0x000000042d00720c */ /* 0x000fe20003fc4070 */
[----:B------:R-:W-:Y:S01]  /*c670*/  @!P0 IMAD.IADD R43, R43, 0x1, -R45 ;  /* 0x000000012b2b8824 */ /* 0x000fe200078e0a2d */
[C---:B------:R-:W-:Y:S01]  /*c680*/  ISETP.GT.U32.AND P0, PT, R45.reuse, R6, PT ;  /* 0x000000062d00720c */ /* 0x040fe20003f04070 */
[----:B0-----:R-:W-:Y:S01]  /*c690*/  IMAD.MOV.U32 R7, RZ, RZ, R46 ;  /* 0x000000ffff077224 */ /* 0x001fe200078e002e */
[----:B------:R-:W-:Y:S01]  /*c6a0*/  ISETP.GT.U32.AND P3, PT, R45, R5, PT ;  /* 0x000000052d00720c */ /* 0x000fe20003f64070 */
[----:B------:R-:W-:-:S04]  /*c6b0*/  IMAD.HI.U32 R42, R41, R44, RZ ;  /* 0x0000002c292a7227 */ /* 0x000fc800078e00ff */
[----:B------:R-:W-:Y:S01]  /*c6c0*/  @!P5 IMAD.MOV R7, RZ, RZ, -R7 ;  /* 0x000000ffff07d224 */ /* 0x000fe200078e0a07 */
[C---:B------:R-:W-:Y:S01]  /*c6d0*/  ISETP.GT.U32.AND P5, PT, R45.reuse, R28, PT ;  /* 0x0000001c2d00720c */ /* 0x040fe20003fa4070 */
[----:B------:R-:W-:Y:S02]  /*c6e0*/  IMAD.MOV R42, RZ, RZ, -R42 ;  /* 0x000000ffff2a7224 */ /* 0x000fe400078e0a2a */
[----:B------:R-:W-:Y:S01]  /*c6f0*/  VIADD R56, R0, 0x41 ;  /* 0x0000004100387836 */ /* 0x000fe20000000000 */
[----:B------:R0:W-:Y:S01]  /*c700*/  STL [R1+0x200], R7 ;  /* 0x0002000701007387 */ /* 0x0001e20000100800 */
[----:B------:R-:W-:Y:S01]  /*c710*/  IMAD R44, R45, R42, R44 ;  /* 0x0000002a2d2c7224 */ /* 0x000fe200078e022c */
[----:B------:R-:W-:Y:S01]  /*c720*/  IABS R42, R55 ;  /* 0x00000037002a7213 */ /* 0x000fe20000000000 */
[--C-:B------:R-:W-:Y:S01]  /*c730*/  @!P6 IMAD.IADD R4, R4, 0x1, -R45.reuse ;  /* 0x000000010404e824 */ /* 0x100fe200078e0a2d */
[----:B------:R-:W-:Y:S01]  /*c740*/  IABS R29, R56 ;  /* 0x00000038001d7213 */ /* 0x000fe20000000000 */
[----:B------:R-:W-:Y:S01]  /*c750*/  @!P0 IMAD.IADD R6, R6, 0x1, -R45 ;  /* 0x0000000106068824 */ /* 0x000fe200078e0a2d */
[----:B------:R-:W-:Y:S01]  /*c760*/  ISETP.GE.AND P6, PT, R53, RZ, PT ;  /* 0x000000ff3500720c */ /* 0x000fe20003fc6270 */
[----:B------:R-:W-:-:S04]  /*c770*/  IMAD.HI.U32 R46, R41, R47, RZ ;  /* 0x0000002f292e7227 */ /* 0x000fc800078e00ff */
[----:B0-----:R-:W-:Y:S02]  /*c780*/  IMAD.MOV.U32 R7, RZ, RZ, R43 ;  /* 0x000000ffff077224 */ /* 0x001fe400078e002b */
[----:B------:R-:W-:Y:S01]  /*c790*/  @!P5 IMAD.IADD R28, R28, 0x1, -R45 ;  /* 0x000000011c1cd824 */ /* 0x000fe200078e0a2d */
[----:B------:R-:W-:Y:S01]  /*c7a0*/  ISETP.GT.U32.AND P5, PT, R45, R4, PT ;  /* 0x000000042d00720c */ /* 0x000fe20003fa4070 */
[----:B------:R-:W-:-:S03]  /*c7b0*/  IMAD.HI.U32 R49, R41, R42, RZ ;  /* 0x0000002a29317227 */ /* 0x000fc600078e00ff */
[C---:B------:R-:W-:Y:S01]  /*c7c0*/  ISETP.GT.U32.AND P0, PT, R45.reuse, R28, PT ;  /* 0x0000001c2d00720c */ /* 0x040fe20003f04070 */
        /* <DEDUP_REMOVED lines=9> */
[----:B------:R-:W-:Y:S02]  /*c860*/  IMAD R46, R45, R46, R47 ;  /* 0x0000002e2d2e7224 */ /* 0x000fe400078e022f */
[----:B0-----:R-:W-:-:S02]  /*c870*/  IMAD.MOV.U32 R7, RZ, RZ, R5 ;  /* 0x000000ffff077224 */ /* 0x001fc400078e0005 */
[C---:B------:R-:W-:Y:S02]  /*c880*/  IMAD R49, R45.reuse, R49, R42 ;  /* 0x000000312d317224 */ /* 0x040fe400078e022a */
[C---:B------:R-:W-:Y:S02]  /*c890*/  IMAD R29, R45.reuse, R48, R29 ;  /* 0x000000302d1d7224 */ /* 0x040fe400078e021d */
[----:B------:R-:W-:Y:S01]  /*c8a0*/  @!P4 IMAD.MOV R7, RZ, RZ, -R7 ;  /* 0x000000ffff07c224 */ /* 0x000fe200078e0a07 */
[C---:B------:R-:W-:Y:S01]  /*c8b0*/  ISETP.GT.U32.AND P4, PT, R45.reuse, R46, PT ;  /* 0x0000002e2d00720c */ /* 0x040fe20003f84070 */
[--C-:B------:R-:W-:Y:S01]  /*c8c0*/  @!P5 IMAD.IADD R4, R4, 0x1, -R45.reuse ;  /* 0x000000010404d824 */ /* 0x100fe200078e0a2d */
[C---:B------:R-:W-:Y:S01]  /*c8d0*/  ISETP.GT.U32.AND P5, PT, R45.reuse, R49, PT ;  /* 0x000000312d00720c */ /* 0x040fe20003fa4070 */
[--C-:B------:R-:W-:Y:S01]  /*c8e0*/  @!P1 IMAD.IADD R6, R6, 0x1, -R45.reuse ;  /* 0x0000000106069824 */ /* 0x100fe200078e0a2d */
[----:B------:R-:W-:Y:S01]  /*c8f0*/  ISETP.GT.U32.AND P1, PT, R45, R29, PT ;  /* 0x0000001d2d00720c */ /* 0x000fe20003f24070 */
[----:B------:R-:W-:Y:S01]  /*c900*/  @!P3 IMAD.IADD R44, R44, 0x1, -R45 ;  /* 0x000000012c2cb824 */ /* 0x000fe200078e0a2d */
[----:B------:R0:W-:Y:S01]  /*c910*/  STL [R1+0x6c], R7 ;  /* 0x00006c0701007387 */ /* 0x0001e20000100800 */
[----:B------:R-:W-:-:S02]  /*c920*/  VIADD R53, R0, 0x3f ;  /* 0x0000003f00357836 */ /* 0x000fc40000000000 */
[----:B------:R-:W-:Y:S01]  /*c930*/  VIADD R54, R0, 0x40 ;  /* 0x0000004000367836 */ /* 0x000fe20000000000 */
[----:B------:R-:W-:Y:S01]  /*c940*/  ISETP.GT.U32.AND P3, PT, R45, R44, PT ;  /* 0x0000002c2d00720c */ /* 0x000fe20003f64070 */
[----:B------:R-:W-:Y:S01]  /*c950*/  IMAD.MOV.U32 R8, RZ, RZ, R4 ;  /* 0x000000ffff087224 */ /* 0x000fe200078e0004 */
[----:B------:R-:W-:Y:S01]  /*c960*/  IABS R43, R53 ;  /* 0x00000035002b7213 */ /* 0x000fe20000000000 */
[--C-:B------:R-:W-:Y:S01]  /*c970*/  @!P4 IMAD.IADD R46, R46, 0x1, -R45.reuse ;  /* 0x000000012e2ec824 */ /* 0x100fe200078e0a2d */
[----:B------:R-:W-:Y:S01]  /*c980*/  IABS R5, R54 ;  /* 0x0000003600057213 */ /* 0x000fe20000000000 */
[--C-:B------:R-:W-:Y:S01]  /*c990*/  @!P5 IMAD.IADD R49, R49, 0x1, -R45.reuse ;  /* 0x000000013131d824 */ /* 0x100fe200078e0a2d */
[----:B------:R-:W-:Y:S01]  /*c9a0*/  ISETP.GE.AND P5, PT, R55, RZ, PT ;  /* 0x000000ff3700720c */ /* 0x000fe20003fa6270 */
[----:B------:R-:W-:Y:S01]  /*c9b0*/  @!P1 IMAD.IADD R29, R29, 0x1, -R45 ;  /* 0x000000011d1d9824 */ /* 0x000fe200078e0a2d */
[----:B------:R-:W-:Y:S01]  /*c9c0*/  ISETP.GT.U32.AND P1, PT, R45, R46, PT ;  /* 0x0000002e2d00720c */ /* 0x000fe20003f24070 */
[----:B------:R-:W-:Y:S01]  /*c9d0*/  IMAD.HI.U32 R42, R41, R43, RZ ;  /* 0x0000002b292a7227 */ /* 0x000fe200078e00ff */
[----:B------:R-:W-:-:S03]  /*c9e0*/  ISETP.GE.AND P4, PT, R52, RZ, PT ;  /* 0x000000ff3400720c */ /* 0x000fc60003f86270 */
[----:B------:R-:W-:Y:S01]  /*c9f0*/  @!P2 IMAD.MOV R8, RZ, RZ, -R8 ;  /* 0x000000ffff08a224 */ /* 0x000fe200078e0a08 */
[----:B------:R-:W-:Y:S01]  /*ca00*/  ISETP.GT.U32.AND P2, PT, R45, R49, PT ;  /* 0x000000312d00720c */ /* 0x000fe20003f44070 */
[----:B------:R-:W-:Y:S02]  /*ca10*/  VIADD R55, R0, 0x3e ;  /* 0x0000003e00377836 */ /* 0x000fe40000000000 */
[--C-:B------:R-:W-:Y:S01]  /*ca20*/  @!P0 IMAD.IADD R28, R28, 0x1, -R45.reuse ;  /* 0x000000011c1c8824 */ /* 0x100fe200078e0a2d */
[----:B------:R-:W-:Y:S01]  /*ca30*/  ISETP.GE.AND P0, PT, R51, RZ, PT ;  /* 0x000000ff3300720c */ /* 0x000fe20003f06270 */
[----:B------:R-:W-:Y:S01]  /*ca40*/  IMAD.MOV R4, RZ, RZ, -R42 ;  /* 0x000000ffff047224 */ /* 0x000fe200078e0a2a */
[----:B------:R-:W-:Y:S01]  /*ca50*/  IABS R42, R55 ;  /* 0x00000037002a7213 */ /* 0x000fe20000000000 */
[----:B------:R-:W-:Y:S01]  /*ca60*/  IMAD.HI.U32 R47, R41, R5, RZ ;  /* 0x00000005292f7227 */ /* 0x000fe200078e00ff */
[----:B------:R-:W-:Y:S03]  /*ca70*/  STL [R1+0x64], R8 ;  /* 0x0000640801007387 */ /* 0x000fe60000100800 */
[----:B------:R-:W-:Y:S01]  /*ca80*/  @!P3 IMAD.IADD R44, R44, 0x1, -R45 ;  /* 0x000000012c2cb824 */ /* 0x000fe200078e0a2d */
[----:B------:R-:W-:Y:S01]  /*ca90*/  ISETP.GE.AND P3, PT, R50, RZ, PT ;  /* 0x000000ff3200720c */ /* 0x000fe20003f66270 */
[----:B0-----:R-:W-:-:S02]  /*caa0*/  IMAD.MOV.U32 R7, RZ, RZ, R28 ;  /* 0x000000ffff077224 */ /* 0x001fc400078e001c */
[C---:B------:R-:W-:Y:S02]  /*cab0*/  IMAD R43, R45.reuse, R4, R43 ;  /* 0x000000042d2b7224 */ /* 0x040fe400078e022b */
[----:B------:R-:W-:Y:S02]  /*cac0*/  IMAD.MOV R47, RZ, RZ, -R47 ;  /* 0x000000ffff2f7224 */ /* 0x000fe400078e0a2f */
[----:B------:R-:W-:Y:S01]  /*cad0*/  @!P6 IMAD.MOV R7, RZ, RZ, -R7 ;  /* 0x000000ffff07e224 */ /* 0x000fe200078e0a07 */
[----:B------:R-:W-:Y:S01]  /*cae0*/  ISETP.GT.U32.AND P6, PT, R45, R29, PT ;  /* 0x0000001d2d00720c */ /* 0x000fe20003fc4070 */
[----:B------:R-:W-:-:S03]  /*caf0*/  IMAD.HI.U32 R28, R41, R42, RZ ;  /* 0x0000002a291c7227 */ /* 0x000fc600078e00ff */
[----:B------:R0:W-:Y:S01]  /*cb00*/  STL [R1+0x60], R7 ;  /* 0x0000600701007387 */ /* 0x0001e20000100800 */
[----:B------:R-:W-:Y:S01]  /*cb10*/  @!P1 IMAD.IADD R46, R46, 0x1, -R45 ;  /* 0x000000012e2e9824 */ /* 0x000fe200078e0a2d */
[C---:B------:R-:W-:Y:S01]  /*cb20*/  ISETP.GT.U32.AND P1, PT, R45.reuse, R43, PT ;  /* 0x0000002b2d00720c */ /* 0x040fe20003f24070 */
[----:B------:R-:W-:Y:S02]  /*cb30*/  IMAD R5, R45, R47, R5 ;  /* 0x0000002f2d057224 */ /* 0x000fe400078e0205 */
[----:B------:R-:W-:Y:S01]  /*cb40*/  @!P2 IMAD.IADD R49, R49, 0x1, -R45 ;  /* 0x000000013131a824 */ /* 0x000fe200078e0a2d */
[----:B------:R-:W-:Y:S01]  /*cb50*/  ISETP.GE.AND P2, PT, R54, RZ, PT ;  /* 0x000000ff3600720c */ /* 0x000fe20003f46270 */
[----:B------:R-:W-:Y:S02]  /*cb60*/  IMAD.MOV R28, RZ, RZ, -R28 ;  /* 0x000000ffff1c7224 */ /* 0x000fe400078e0a1c */
[----:B------:R-:W-:Y:S01]  /*cb70*/  @!P0 IMAD.MOV R6, RZ, RZ, -R6 ;  /* 0x000000ffff068224 */ /* 0x000fe200078e0a06 */
[----:B------:R-:W-:Y:S01]  /*cb80*/  ISETP.GT.U32.AND P0, PT, R45, R5, PT ;  /* 0x000000052d00720c */ /* 0x000fe20003f04070 */
[----:B0-----:R-:W-:-:S02]  /*cb90*/  IMAD.MOV.U32 R7, RZ, RZ, R44 ;  /* 0x000000ffff077224 */ /* 0x001fc400078e002c */
[C---:B------:R-:W-:Y:S01]  /*cba0*/  IMAD R42, R45.reuse, R28, R42 ;  /* 0x0000001c2d2a7224 */ /* 0x040fe200078e022a */
[----:B------:R0:W-:Y:S01]  /*cbb0*/  STL [R1+0x5c], R6 ;  /* 0x00005c0601007387 */ /* 0x0001e20000100800 */
[----:B------:R-:W-:Y:S02]  /*cbc0*/  IMAD.MOV.U32 R8, RZ, RZ, R49 ;  /* 0x000000ffff087224 */ /* 0x000fe400078e0031 */
[----:B------:R-:W-:Y:S01]  /*cbd0*/  @!P3 IMAD.MOV R7, RZ, RZ, -R7 ;  /* 0x000000ffff07b224 */ /* 0x000fe200078e0a07 */
[----:B------:R-:W-:Y:S01]  /*cbe0*/  ISETP.GE.AND P3, PT, R56, RZ, PT ;  /* 0x000000ff3800720c */ /* 0x000fe20003f66270 */
[----:B------:R-:W-:Y:S01]  /*cbf0*/  @!P5 IMAD.MOV R8, RZ, RZ, -R8 ;  /* 0x000000ffff08d224 */ /* 0x000fe200078e0a08 */
[----:B------:R-:W-:Y:S01]  /*cc00*/  ISETP.GT.U32.AND P5, PT, R45, R42, PT ;  /* 0x0000002a2d00720c */ /* 0x000fe20003fa4070 */
[----:B------:R-:W-:Y:S01]  /*cc10*/  @!P1 IMAD.IADD R43, R43, 0x1, -R45 ;  /* 0x000000012b2b9824 */ /* 0x000fe200078e0a2d */
[----:B------:R1:W-:Y:S01]  /*cc20*/  STL [R1+0x58], R7 ;  /* 0x0000580701007387 */ /* 0x0003e20000100800 */
[----:B------:R-:W-:-:S02]  /*cc30*/  VIADD R56, R0, 0x3d ;  /* 0x0000003d00387836 */ /* 0x000fc40000000000 */
[--C-:B------:R-:W-:Y:S01]  /*cc40*/  @!P6 IMAD.IADD R29, R29, 0x1, -R45.reuse ;  /* 0x000000011d1de824 */ /* 0x100fe200078e0a2d */
[----:B------:R-:W-:Y:S01]  /*cc50*/  ISETP.GE.AND P6, PT, R53, RZ, PT ;  /* 0x000000ff3500720c */ /* 0x000fe20003fc6270 */
[C---:B------:R-:W-:Y:S01]  /*cc60*/  VIADD R53, R0.reuse, 0x3c ;  /* 0x0000003c00357836 */ /* 0x040fe20000000000 */
[----:B------:R-:W-:Y:S01]  /*cc70*/  IABS R4, R56 ;  /* 0x0000003800047213 */ /* 0x000fe20000000000 */
[--C-:B------:R-:W-:Y:S01]  /*cc80*/  @!P0 IMAD.IADD R5, R5, 0x1, -R45.reuse ;  /* 0x0000000105058824 */ /* 0x100fe200078e0a2d */
[----:B------:R-:W-:Y:S01]  /*cc90*/  ISETP.GE.AND P0, PT, R55, RZ, PT ;  /* 0x000000ff3700720c */ /* 0x000fe20003f06270 */
[----:B------:R-:W-:Y:S01]  /*cca0*/  VIADD R51, R0, 0x38 ;  /* 0x0000003800337836 */ /* 0x000fe20000000000 */
[----:B0-----:R-:W-:Y:S01]  /*ccb0*/  IABS R6, R53 ;  /* 0x0000003500067213 */ /* 0x001fe20000000000 */
[----:B-1----:R-:W-:Y:S01]  /*ccc0*/  IMAD.MOV.U32 R7, RZ, RZ, R46 ;  /* 0x000000ffff077224 */ /* 0x002fe200078e002e */
[----:B------:R-:W-:Y:S01]  /*ccd0*/  ISETP.GT.U32.AND P1, PT, R45, R5, PT ;  /* 0x000000052d00720c */ /* 0x000fe20003f24070 */
[----:B------:R-:W-:-:S02]  /*cce0*/  @!P5 IMAD.IADD R42, R42, 0x1, -R45 ;  /* 0x000000012a2ad824 */ /* 0x000fc400078e0a2d */
[----:B------:R-:W-:Y:S01]  /*ccf0*/  @!P4 IMAD.MOV R7, RZ, RZ, -R7 ;  /* 0x000000ffff07c224 */ /* 0x000fe200078e0a07 */
[----:B------:R-:W-:Y:S01]  /*cd00*/  ISETP.GT.U32.AND P4, PT, R45, R43, PT ;  /* 0x0000002b2d00720c */ /* 0x000fe20003f84070 */
[----:B------:R-:W-:Y:S01]  /*cd10*/  IMAD.HI.U32 R28, R41, R4, RZ ;  /* 0x00000004291c7227 */ /* 0x000fe200078e00ff */
[----:B------:R-:W-:Y:S02]  /*cd20*/  ISETP.GT.U32.AND P5, PT, R45, R42, PT ;  /* 0x0000002a2d00720c */ /* 0x000fe40003fa4070 */
[----:B------:R0:W-:Y:S01]  /*cd30*/  STL [R1+0x54], R7 ;  /* 0x0000540701007387 */ /* 0x0001e20000100800 */
[----:B------:R-:W-:-:S03]  /*cd40*/  IMAD.HI.U32 R44, R41, R6, RZ ;  /* 0x00000006292c7227 */ /* 0x000fc600078e00ff */
[----:B------:R-:W-:Y:S01]  /*cd50*/  STL [R1+0x50], R8 ;  /* 0x0000500801007387 */ /* 0x000fe20000100800 */
[----:B------:R-:W-:Y:S02]  /*cd60*/  IMAD.MOV R28, RZ, RZ, -R28 ;  /* 0x000000ffff1c7224 */ /* 0x000fe400078e0a1c */
[----:B------:R-:W-:Y:S02]  /*cd70*/  IMAD.MOV R44, RZ, RZ, -R44 ;  /* 0x000000ffff2c7224 */ /* 0x000fe400078e0a2c */
[----:B------:R-:W-:Y:S02]  /*cd80*/  @!P4 IMAD.IADD R43, R43, 0x1, -R45 ;  /* 0x000000012b2bc824 */ /* 0x000fe400078e0a2d */
[----:B0-----:R-:W-:Y:S02]  /*cd90*/  IMAD.MOV.U32 R7, RZ, RZ, R29 ;  /* 0x000000ffff077224 */ /* 0x001fe400078e001d */
[----:B------:R-:W-:Y:S01]  /*cda0*/  IMAD R29, R45, R28, R4 ;  /* 0x0000001c2d1d7224 */ /* 0x000fe200078e0204 */
[----:B------:R-:W-:Y:S01]  /*cdb0*/  IABS R28, R51 ;  /* 0x00000033001c7213 */ /* 0x000fe20000000000 */
[----:B------:R-:W-:Y:S01]  /*cdc0*/  @!P3 IMAD.MOV R7, RZ, RZ, -R7 ;  /* 0x000000ffff07b224 */ /* 0x000fe200078e0a07 */
[----:B------:R-:W-:Y:S01]  /*cdd0*/  ISETP.GE.AND P3, PT, R56, RZ, PT ;  /* 0x000000ff3800720c */ /* 0x000fe20003f66270 */
[----:B------:R-:W-:Y:S01]  /*cde0*/  @!P1 IMAD.IADD R5, R5, 0x1, -R45 ;  /* 0x0000000105059824 */ /* 0x000fe200078e0a2d */
[----:B------:R-:W-:Y:S01]  /*cdf0*/  ISETP.GE.AND P1, PT, R53, RZ, PT ;  /* 0x000000ff3500720c */ /* 0x000fe20003f26270 */
        /* <DEDUP_REMOVED lines=12> */
[----:B------:R-:W-:Y:S01]  /*cec0*/  IABS R47, R56 ;  /* 0x00000038002f7213 */ /* 0x000fe20000000000 */
[----:B------:R-:W-:Y:S01]  /*ced0*/  IMAD.HI.U32 R44, R41, R4, RZ ;  /* 0x00000004292c7227 */ /* 0x000fe200078e00ff */
[----:B------:R-:W-:-:S02]  /*cee0*/  IABS R46, R53 ;  /* 0x00000035002e7213 */ /* 0x000fc40000000000 */
[----:B------:R-:W-:Y:S01]  /*cef0*/  ISETP.GE.AND P2, PT, R56, RZ, PT ;  /* 0x000000ff3800720c */ /* 0x000fe20003f46270 */
[----:B------:R-:W-:Y:S01]  /*cf00*/  @!P6 IMAD.MOV R7, RZ, RZ, -R7 ;  /* 0x000000ffff07e224 */ /* 0x000fe200078e0a07 */
[C---:B------:R-:W-:Y:S01]  /*cf10*/  ISETP.GT.U32.AND P6, PT, R45.reuse, R29, PT ;  /* 0x0000001d2d00720c */ /* 0x040fe20003fc4070 */
[----:B------:R-:W-:Y:S02]  /*cf20*/  IMAD.MOV R44, RZ, RZ, -R44 ;  /* 0x000000ffff2c7224 */ /* 0x000fe400078e0a2c */
[----:B------:R-:W-:Y:S01]  /*cf30*/  @!P5 IMAD.IADD R6, R6, 0x1, -R45 ;  /* 0x000000010606d824 */ /* 0x000fe200078e0a2d */
[----:B------:R0:W-:Y:S01]  /*cf40*/  STL [R1+0x44], R7 ;  /* 0x0000440701007387 */ /* 0x0001e20000100800 */
[----:B------:R-:W-:Y:S02]  /*cf50*/  IMAD R4, R45, R44, R4 ;  /* 0x0000002c2d047224 */ /* 0x000fe400078e0204 */
[----:B------:R-:W-:-:S04]  /*cf60*/  IMAD.HI.U32 R44, R41, R28, RZ ;  /* 0x0000001c292c7227 */ /* 0x000fc800078e00ff */
[----:B-1----:R-:W-:-:S04]  /*cf70*/  IMAD.HI.U32 R5, R41, R47, RZ ;  /* 0x0000002f29057227 */ /* 0x002fc800078e00ff */
        /* <DEDUP_REMOVED lines=10> */
[----:B------:R-:W-:-:S02]  /*d020*/  IMAD R28, R45, R44, R28 ;  /* 0x0000002c2d1c7224 */ /* 0x000fc400078e021c */
[----:B------:R-:W-:Y:S02]  /*d030*/  VIADD R50, R0, 0x37 ;  /* 0x0000003700327836 */ /* 0x000fe40000000000 */
[----:B------:R-:W-:Y:S02]  /*d040*/  IMAD R47, R45, R5, R47 ;  /* 0x000000052d2f7224 */ /* 0x000fe400078e022f */
[----:B------:R-:W-:Y:S01]  /*d050*/  IMAD.MOV R48, RZ, RZ, -R48 ;  /* 0x000000ffff307224 */ /* 0x000fe200078e0a30 */
[----:B------:R-:W-:Y:S01]  /*d060*/  IABS R43, R50 ;  /* 0x00000032002b7213 */ /* 0x000fe20000000000 */
[--C-:B------:R-:W-:Y:S01]  /*d070*/  @!P5 IMAD.IADD R29, R29, 0x1, -R45.reuse ;  /* 0x000000011d1dd824 */ /* 0x100fe200078e0a2d */
[C---:B------:R-:W-:Y:S01]  /*d080*/  ISETP.GT.U32.AND P5, PT, R45.reuse, R47, PT ;  /* 0x0000002f2d00720c */ /* 0x040fe20003fa4070 */
[----:B------:R-:W-:Y:S01]  /*d090*/  @!P0 IMAD.IADD R6, R6, 0x1, -R45 ;  /* 0x0000000106068824 */ /* 0x000fe200078e0a2d */
[C---:B------:R-:W-:Y:S01]  /*d0a0*/  ISETP.GT.U32.AND P0, PT, R45.reuse, R28, PT ;  /* 0x0000001c2d00720c */ /* 0x040fe20003f04070 */
[----:B------:R-:W-:-:S02]  /*d0b0*/  IMAD R46, R45, R48, R46 ;  /* 0x000000302d2e7224 */ /* 0x000fc400078e022e */
[----:B------:R-:W-:Y:S02]  /*d0c0*/  @!P6 IMAD.IADD R4, R4, 0x1, -R45 ;  /* 0x000000010404e824 */ /* 0x000fe400078e0a2d */
[----:B0-----:R-:W-:Y:S02]  /*d0d0*/  IMAD.MOV.U32 R7, RZ, RZ, R29 ;  /* 0x000000ffff077224 */ /* 0x001fe400078e001d */
[C---:B------:R-:W-:Y:S01]  /*d0e0*/  VIADD R52, R0.reuse, 0x36 ;  /* 0x0000003600347836 */ /* 0x040fe20000000000 */
[C---:B------:R-:W-:Y:S01]  /*d0f0*/  ISETP.GT.U32.AND P6, PT, R45.reuse, R4, PT ;  /* 0x000000042d00720c */ /* 0x040fe20003fc4070 */
[----:B------:R-:W-:Y:S01]  /*d100*/  @!P3 IMAD.MOV R7, RZ, RZ, -R7 ;  /* 0x000000ffff07b224 */ /* 0x000fe200078e0a07 */
[----:B------:R-:W-:Y:S01]  /*d110*/  ISETP.GT.U32.AND P3, PT, R45, R46, PT ;  /* 0x0000002e2d00720c */ /* 0x000fe20003f64070 */
[----:B------:R-:W-:Y:S01]  /*d120*/  IMAD.HI.U32 R5, R41, R43, RZ ;  /* 0x0000002b29057227 */ /* 0x000fe200078e00ff */
[----:B------:R-:W-:Y:S02]  /*d130*/  IABS R44, R52 ;  /* 0x00000034002c7213 */ /* 0x000fe40000000000 */
[----:B------:R-:W-:Y:S01]  /*d140*/  STL [R1+0x1b8], R7 ;  /* 0x0001b80701007387 */ /* 0x000fe20000100800 */
[----:B------:R-:W-:-:S02]  /*d150*/  VIADD R56, R0, 0x34 ;  /* 0x0000003400387836 */ /* 0x000fc40000000000 */
[----:B------:R-:W-:Y:S02]  /*d160*/  IMAD.MOV R5, RZ, RZ, -R5 ;  /* 0x000000ffff057224 */ /* 0x000fe400078e0a05 */
[----:B------:R-:W-:Y:S01]  /*d170*/  VIADD R55, R0, 0x35 ;  /* 0x0000003500377836 */ /* 0x000fe20000000000 */
[----:B------:R-:W-:Y:S01]  /*d180*/  IABS R42, R56 ;  /* 0x00000038002a7213 */ /* 0x000fe20000000000 */
[----:B------:R-:W-:Y:S02]  /*d190*/  @!P0 IMAD.IADD R28, R28, 0x1, -R45 ;  /* 0x000000011c1c8824 */ /* 0x000fe400078e0a2d */
[----:B------:R-:W-:Y:S01]  /*d1a0*/  IMAD R43, R45, R5, R43 ;  /* 0x000000052d2b7224 */ /* 0x000fe200078e022b */
[----:B------:R-:W-:Y:S01]  /*d1b0*/  IABS R5, R55 ;  /* 0x0000003700057213 */ /* 0x000fe20000000000 */
[----:B------:R-:W-:-:S04]  /*d1c0*/  IMAD.HI.U32 R49, R41, R44, RZ ;  /* 0x0000002c29317227 */ /* 0x000fc800078e00ff */
        /* <DEDUP_REMOVED lines=22> */
[----:B------:R-:W-:Y:S01]  /*d330*/  ISETP.GT.U32.AND P1, PT, R45, R42, PT ;  /* 0x0000002a2d00720c */ /* 0x000fe20003f24070 */
[C---:B------:R-:W-:Y:S01]  /*d340*/  VIADD R54, R0.reuse, 0x33 ;  /* 0x0000003300367836 */ /* 0x040fe20000000000 */
[----:B------:R0:W-:Y:S01]  /*d350*/  STL [R1+0x1a8], R6 ;  /* 0x0001a80601007387 */ /* 0x0001e20000100800 */
[--C-:B------:R-:W-:Y:S01]  /*d360*/  @!P3 IMAD.IADD R47, R47, 0x1, -R45.reuse ;  /* 0x000000012f2fb824 */ /* 0x100fe200078e0a2d */
[----:B------:R-:W-:Y:S01]  /*d370*/  ISETP.GT.U32.AND P3, PT, R45, R5, PT ;  /* 0x000000052d00720c */ /* 0x000fe20003f64070 */
[--C-:B------:R-:W-:Y:S01]  /*d380*/  @!P6 IMAD.IADD R43, R43, 0x1, -R45.reuse ;  /* 0x000000012b2be824 */ /* 0x100fe200078e0a2d */
[----:B------:R-:W-:Y:S01]  /*d390*/  IABS R4, R54 ;  /* 0x0000003600047213 */ /* 0x000fe20000000000 */
[----:B------:R-:W-:Y:S02]  /*d3a0*/  VIADD R53, R0, 0x32 ;  /* 0x0000003200357836 */ /* 0x000fe40000000000 */
        /* <DEDUP_REMOVED lines=13> */
[----:B0-----:R-:W-:Y:S01]  /*d480*/  IMAD.HI.U32 R6, R41, R29, RZ ;  /* 0x0000001d29067227 */ /* 0x001fe200078e00ff */
[----:B------:R0:W-:Y:S03]  /*d490*/  STL [R1+0x17c], R8 ;  /* 0x00017c0801007387 */ /* 0x0001e60000100800 */
[----:B------:R-:W-:Y:S01]  /*d4a0*/  @!P3 IMAD.IADD R5, R5, 0x1, -R45 ;  /* 0x000000010505b824 */ /* 0x000fe200078e0a2d */
[----:B------:R-:W-:Y:S01]  /*d4b0*/  ISETP.GE.AND P3, PT, R55, RZ, PT ;  /* 0x000000ff3700720c */ /* 0x000fe20003f66270 */
[----:B------:R-:W-:-:S02]  /*d4c0*/  IMAD.MOV.U32 R7, RZ, RZ, R46 ;  /* 0x000000ffff077224 */ /* 0x000fc400078e002e */
[C---:B------:R-:W-:Y:S02]  /*d4d0*/  IMAD R4, R45.reuse, R48, R4 ;  /* 0x000000302d047224 */ /* 0x040fe400078e0204 */
[----:B------:R-:W-:Y:S02]  /*d4e0*/  IMAD.MOV R6, RZ, RZ, -R6 ;  /* 0x000000ffff067224 */ /* 0x000fe400078e0a06 */
[----:B------:R-:W-:Y:S01]  /*d4f0*/  @!P5 IMAD.MOV R7, RZ, RZ, -R7 ;  /* 0x000000ffff07d224 */ /* 0x000fe200078e0a07 */
[----:B------:R-:W-:Y:S01]  /*d500*/  ISETP.GT.U32.AND P5, PT, R45, R5, PT ;  /* 0x000000052d00720c */ /* 0x000fe20003fa4070 */
[----:B------:R-:W-:Y:S02]  /*d510*/  VIADD R55, R0, 0x31 ;  /* 0x0000003100377836 */ /* 0x000fe40000000000 */
[----:B0-----:R-:W-:Y:S01]  /*d520*/  IMAD.MOV.U32 R8, RZ, RZ, R28 ;  /* 0x000000ffff087224 */ /* 0x001fe200078e001c */
[----:B------:R0:W-:Y:S01]  /*d530*/  STL [R1+0x188], R7 ;  /* 0x0001880701007387 */ /* 0x0001e20000100800 */
[----:B------:R-:W-:Y:S01]  /*d540*/  @!P6 IMAD.IADD R43, R43, 0x1, -R45 ;  /* 0x000000012b2be824 */ /* 0x000fe200078e0a2d */
        /* <DEDUP_REMOVED lines=9> */
[----:B0-----:R-:W-:Y:S02]  /*d5e0*/  IMAD.MOV.U32 R7, RZ, RZ, R43 ;  /* 0x000000ffff077224 */ /* 0x001fe400078e002b */
[----:B------:R-:W-:Y:S01]  /*d5f0*/  @!P5 IMAD.IADD R5, R5, 0x1, -R45 ;  /* 0x000000010505d824 */ /* 0x000fe200078e0a2d */
[----:B------:R-:W-:Y:S01]  /*d600*/  ISETP.GE.AND P5, PT, R54, RZ, PT ;  /* 0x000000ff3600720c */ /* 0x000fe20003fa6270 */
[----:B------:R-:W-:Y:S02]  /*d610*/  IMAD.MOV R6, RZ, RZ, -R6 ;  /* 0x000000ffff067224 */ /* 0x000fe400078e0a06 */
        /* <DEDUP_REMOVED lines=37> */
[C---:B------:R-:W-:Y:S01]  /*d870*/  IMAD R43, R45.reuse, R5, R43 ;  /* 0x000000052d2b7224 */ /* 0x040fe200078e022b */
[----:B------:R1:W-:Y:S01]  /*d880*/  STL [R1+0x198], R4 ;  /* 0x0001980401007387 */ /* 0x0003e20000100800 */
[----:B------:R-:W-:Y:S02]  /*d890*/  VIADD R53, R0, 0x2e ;  /* 0x0000002e00357836 */ /* 0x000fe40000000000 */
[----:B------:R-:W-:Y:S01]  /*d8a0*/  @!P5 IMAD.IADD R28, R28, 0x1, -R45 ;  /* 0x000000011c1cd824 */ /* 0x000fe200078e0a2d */
[----:B------:R-:W-:Y:S01]  /*d8b0*/  ISETP.GT.U32.AND P5, PT, R45, R43, PT ;  /* 0x0000002b2d00720c */ /* 0x000fe20003fa4070 */
[C---:B------:R-:W-:Y:S01]  /*d8c0*/  VIADD R56, R0.reuse, 0x2d ;  /* 0x0000002d00387836 */ /* 0x040fe20000000000 */
[----:B------:R-:W-:Y:S01]  /*d8d0*/  IABS R42, R53 ;  /* 0x00000035002a7213 */ /* 0x000fe20000000000 */
[----:B0-----:R-:W-:Y:S01]  /*d8e0*/  IMAD.MOV.U32 R7, RZ, RZ, R29 ;  /* 0x000000ffff077224 */ /* 0x001fe200078e001d */
[----:B------:R-:W-:Y:S01]  /*d8f0*/  ISETP.GE.AND P4, PT, R53, RZ, PT ;  /* 0x000000ff3500720c */ /* 0x000fe20003f86270 */
[----:B------:R-:W-:Y:S01]  /*d900*/  VIADD R51, R0, 0x2b ;  /* 0x0000002b00337836 */ /* 0x000fe20000000000 */
[----:B-1----:R-:W-:Y:S01]  /*d910*/  IABS R4, R56 ;  /* 0x0000003800047213 */ /* 0x002fe20000000000 */
[----:B------:R-:W-:Y:S01]  /*d920*/  @!P2 IMAD.MOV R7, RZ, RZ, -R7 ;  /* 0x000000ffff07a224 */ /* 0x000fe200078e0a07 */
[----:B------:R-:W-:Y:S01]  /*d930*/  ISETP.GT.U32.AND P2, PT, R45, R46, PT ;  /* 0x0000002e2d00720c */ /* 0x000fe20003f44070 */
[----:B------:R-:W-:Y:S01]  /*d940*/  IMAD.HI.U32 R47, R41, R42, RZ ;  /* 0x0000002a292f7227 */ /* 0x000fe200078e00ff */
[----:B------:R-:W-:-:S02]  /*d950*/  IABS R5, R51 ;  /* 0x0000003300057213 */ /* 0x000fc40000000000 */
[----:B------:R0:W-:Y:S01]  /*d960*/  STL [R1+0x194], R7 ;  /* 0x0001940701007387 */ /* 0x0001e20000100800 */
[----:B------:R-:W-:Y:S01]  /*d970*/  IMAD.MOV R47, RZ, RZ, -R47 ;  /* 0x000000ffff2f7224 */ /* 0x000fe200078e0a2f */
[----:B------:R-:W-:Y:S01]  /*d980*/  ISETP.GE.AND P3, PT, R56, RZ, PT ;  /* 0x000000ff3800720c */ /* 0x000fe20003f66270 */
[----:B------:R-:W-:Y:S02]  /*d990*/  VIADD R53, R0, 0x2c ;  /* 0x0000002c00357836 */ /* 0x000fe40000000000 */
[--C-:B------:R-:W-:Y:S02]  /*d9a0*/  @!P5 IMAD.IADD R43, R43, 0x1, -R45.reuse ;  /* 0x000000012b2bd824 */ /* 0x100fe400078e0a2d */
[C---:B------:R-:W-:Y:S01]  /*d9b0*/  IMAD R42, R45.reuse, R47, R42 ;  /* 0x0000002f2d2a7224 */ /* 0x040fe200078e022a */
[----:B------:R-:W-:Y:S01]  /*d9c0*/  IABS R6, R53 ;  /* 0x0000003500067213 */ /* 0x000fe20000000000 */
[----:B------:R-:W-:Y:S02]  /*d9d0*/  @!P2 IMAD.IADD R46, R46, 0x1, -R45 ;  /* 0x000000012e2ea824 */ /* 0x000fe400078e0a2d */
[----:B0-----:R-:W-:Y:S01]  /*d9e0*/  IMAD.MOV.U32 R7, RZ, RZ, R28 ;  /* 0x000000ffff077224 */ /* 0x001fe200078e001c */
[----:B------:R-:W-:Y:S01]  /*d9f0*/  ISETP.GT.U32.AND P2, PT, R45, R42, PT ;  /* 0x0000002a2d00720c */ /* 0x000fe20003f44070 */
[----:B------:R-:W-:Y:S01]  /*da00*/  IMAD.HI.U32 R29, R41, R4, RZ ;  /* 0x00000004291d7227 */ /* 0x000fe200078e00ff */
[----:B------:R-:W-:-:S03]  /*da10*/  ISETP.GT.U32.AND P5, PT, R45, R46, PT ;  /* 0x0000002e2d00720c */ /* 0x000fc60003fa4070 */
[----:B------:R-:W-:Y:S01]  /*da20*/  @!P0 IMAD.MOV R7, RZ, RZ, -R7 ;  /* 0x000000ffff078224 */ /* 0x000fe200078e0a07 */
[----:B------:R-:W-:Y:S01]  /*da30*/  ISETP.GT.U32.AND P0, PT, R45, R43, PT ;  /* 0x0000002b2d00720c */ /* 0x000fe20003f04070 */
[----:B------:R-:W-:-:S03]  /*da40*/  IMAD.HI.U32 R47, R41, R5, RZ ;  /* 0x00000005292f7227 */ /* 0x000fc600078e00ff */
[----:B------:R0:W-:Y:S01]  /*da50*/  STL [R1+0x170], R7 ;  /* 0x0001700701007387 */ /* 0x0001e20000100800 */
[----:B------:R-:W-:Y:S02]  /*da60*/  IMAD.MOV R29, RZ, RZ, -R29 ;  /* 0x000000ffff1d7224 */ /* 0x000fe400078e0a1d */
[----:B------:R-:W-:-:S04]  /*da70*/  IMAD.HI.U32 R48, R41, R6, RZ ;  /* 0x0000000629307227 */ /* 0x000fc800078e00ff */
[----:B------:R-:W-:Y:S02]  /*da80*/  IMAD.MOV R47, RZ, RZ, -R47 ;  /* 0x000000ffff2f7224 */ /* 0x000fe400078e0a2f */
[C---:B------:R-:W-:Y:S02]  /*da90*/  IMAD R4, R45.reuse, R29, R4 ;  /* 0x0000001d2d047224 */ /* 0x040fe400078e0204 */
[----:B------:R-:W-:Y:S02]  /*daa0*/  IMAD.MOV R48, RZ, RZ, -R48 ;  /* 0x000000ffff307224 */ /* 0x000fe400078e0a30 */
[----:B------:R-:W-:Y:S01]  /*dab0*/  @!P5 IMAD.IADD R46, R46, 0x1, -R45 ;  /* 0x000000012e2ed824 */ /* 0x000fe200078e0a2d */
[C---:B------:R-:W-:Y:S01]  /*dac0*/  ISETP.GT.U32.AND P5, PT, R45.reuse, R4, PT ;  /* 0x000000042d00720c */ /* 0x040fe20003fa4070 */
[----:B------:R-:W-:Y:S02]  /*dad0*/  IMAD R5, R45, R47, R5 ;  /* 0x0000002f2d057224 */ /* 0x000fe400078e0205 */
[----:B------:R-:W-:-:S02]  /*dae0*/  VIADD R50, R0, 0x2a ;  /* 0x0000002a00327836 */ /* 0x000fc40000000000 */
[----:B------:R-:W-:Y:S02]  /*daf0*/  IMAD R6, R45, R48, R6 ;  /* 0x000000302d067224 */ /* 0x000fe400078e0206 */
[----:B0-----:R-:W-:Y:S01]  /*db00*/  IMAD.MOV.U32 R7, RZ, RZ, R46 ;  /* 0x000000ffff077224 */ /* 0x001fe200078e002e */
[----:B------:R-:W-:Y:S01]  /*db10*/  IABS R44, R50 ;  /* 0x00000032002c7213 */ /* 0x000fe20000000000 */
[--C-:B------:R-:W-:Y:S01]  /*db20*/  @!P0 IMAD.IADD R43, R43, 0x1, -R45.reuse ;  /* 0x000000012b2b8824 */ /* 0x100fe200078e0a2d */
[C---:B------:R-:W-:Y:S01]  /*db30*/  ISETP.GT.U32.AND P0, PT, R45.reuse, R5, PT ;  /* 0x000000052d00720c */ /* 0x040fe20003f04070 */
[----:B------:R-:W-:Y:S02]  /*db40*/  @!P2 IMAD.IADD R42, R42, 0x1, -R45 ;  /* 0x000000012a2aa824 */ /* 0x000fe400078e0a2d */
[----:B------:R-:W-:Y:S01]  /*db50*/  @!P6 IMAD.MOV R7, RZ, RZ, -R7 ;  /* 0x000000ffff07e224 */ /* 0x000fe200078e0a07 */
[C---:B------:R-:W-:Y:S01]  /*db60*/  ISETP.GT.U32.AND P6, PT, R45.reuse, R6, PT ;  /* 0x000000062d00720c */ /* 0x040fe20003fc4070 */
[C---:B------:R-:W-:Y:S01]  /*db70*/  VIADD R52, R0.reuse, 0x29 ;  /* 0x0000002900347836 */ /* 0x040fe20000000000 */
[----:B------:R-:W-:Y:S01]  /*db80*/  ISETP.GT.U32.AND P2, PT, R45, R42, PT ;  /* 0x0000002a2d00720c */ /* 0x000fe20003f44070 */
[----:B------:R-:W-:Y:S01]  /*db90*/  IMAD.HI.U32 R29, R41, R44, RZ ;  /* 0x0000002c291d7227 */ /* 0x000fe200078e00ff */
[----:B------:R0:W-:Y:S02]  /*dba0*/  STL [R1+0x174], R7 ;  /* 0x0001740701007387 */ /* 0x0001e40000100800 */
[----:B------:R-:W-:Y:S01]  /*dbb0*/  IABS R47, R52 ;  /* 0x00000034002f7213 */ /* 0x000fe20000000000 */
[----:B------:R-:W-:-:S02]  /*dbc0*/  VIADD R56, R0, 0x27 ;  /* 0x0000002700387836 */ /* 0x000fc40000000000 */
[----:B------:R-:W-:Y:S02]  /*dbd0*/  IMAD.MOV R29, RZ, RZ, -R29 ;  /* 0x000000ffff1d7224 */ /* 0x000fe400078e0a1d */
[----:B------:R-:W-:Y:S01]  /*dbe0*/  VIADD R55, R0, 0x28 ;  /* 0x0000002800377836 */ /* 0x000fe20000000000 */
[----:B------:R-:W-:Y:S01]  /*dbf0*/  IABS R28, R56 ;  /* 0x00000038001c7213 */ /* 0x000fe20000000000 */
[----:B------:R-:W-:Y:S01]  /*dc00*/  @!P5 IMAD.IADD R4, R4, 0x1, -R45 ;  /* 0x000000010404d824 */ /* 0x000fe200078e0a2d */
[----:B------:R-:W-:Y:S01]  /*dc10*/  ISETP.GE.AND P5, PT, R53, RZ, PT ;  /* 0x000000ff3500720c */ /* 0x000fe20003fa6270 */
[----:B0-----:R-:W-:Y:S02]  /*dc20*/  IMAD.MOV.U32 R7, RZ, RZ, R43 ;  /* 0x000000ffff077224 */ /* 0x001fe400078e002b */
[----:B------:R-:W-:Y:S02]  /*dc30*/  @!P0 IMAD.IADD R5, R5, 0x1, -R45 ;  /* 0x0000000105058824 */ /* 0x000fe400078e0a2d */
[----:B------:R-:W-:Y:S01]  /*dc40*/  IMAD R44, R45, R29, R44 ;  /* 0x0000001d2d2c7224 */ /* 0x000fe200078e022c */
[----:B------:R-:W-:Y:S01]  /*dc50*/  IABS R29, R55 ;  /* 0x00000037001d7213 */ /* 0x000fe20000000000 */
[----:B------:R-:W-:-:S04]  /*dc60*/  IMAD.HI.U32 R46, R41, R47, RZ ;  /* 0x0000002f292e7227 */ /* 0x000fc800078e00ff */
[----:B------:R-:W-:Y:S01]  /*dc70*/  @!P6 IMAD.IADD R6, R6, 0x1, -R45 ;  /* 0x000000010606e824 */ /* 0x000fe200078e0a2d */
[C---:B------:R-:W-:Y:S01]  /*dc80*/  ISETP.GT.U32.AND P6, PT, R45.reuse, R4, PT ;  /* 0x000000042d00720c */ /* 0x040fe20003fc4070 */
[----:B------:R-:W-:Y:S01]  /*dc90*/  @!P1 IMAD.MOV R7, RZ, RZ, -R7 ;  /* 0x000000ffff079224 */ /* 0x000fe200078e0a07 */
[----:B------:R-:W-:Y:S01]  /*dca0*/  ISETP.GT.U32.AND P1, PT, R45, R5, PT ;  /* 0x000000052d00720c */ /* 0x000fe20003f24070 */
[----:B------:R-:W-:Y:S01]  /*dcb0*/  IMAD.HI.U32 R48, R41, R28, RZ ;  /* 0x0000001c29307227 */ /* 0x000fe200078e00ff */
[C---:B------:R-:W-:Y:S02]  /*dcc0*/  ISETP.GT.U32.AND P0, PT, R45.reuse, R6, PT ;  /* 0x000000062d00720c */ /* 0x040fe40003f04070 */
[----:B------:R0:W-:Y:S01]  /*dcd0*/  STL [R1+0x168], R7 ;  /* 0x0001680701007387 */ /* 0x0001e20000100800 */
[----:B------:R-:W-:Y:S02]  /*dce0*/  IMAD.MOV R46, RZ, RZ, -R46 ;  /* 0x000000ffff2e7224 */ /* 0x000fe400078e0a2e */
[----:B------:R-:W-:Y:S01]  /*dcf0*/  @!P2 IMAD.IADD R42, R42, 0x1, -R45 ;  /* 0x000000012a2aa824 */ /* 0x000fe200078e0a2d */
[----:B------:R-:W-:Y:S01]  /*dd00*/  ISETP.GT.U32.AND P2, PT, R45, R44, PT ;  /* 0x0000002c2d00720c */ /* 0x000fe20003f44070 */
[----:B------:R-:W-:-:S04]  /*dd10*/  IMAD.HI.U32 R49, R41, R29, RZ ;  /* 0x0000001d29317227 */ /* 0x000fc800078e00ff */
        /* <DEDUP_REMOVED lines=9> */
[----:B------:R0:W-:Y:S01]  /*ddb0*/  STL [R1+0x160], R7 ;  /* 0x0001600701007387 */ /* 0x0001e20000100800 */
[--C-:B------:R-:W-:Y:S01]  /*ddc0*/  @!P1 IMAD.IADD R5, R5, 0x1, -R45.reuse ;  /* 0x0000000105059824 */ /* 0x100fe200078e0a2d */
[C---:B------:R-:W-:Y:S01]  /*ddd0*/  ISETP.GT.U32.AND P1, PT, R45.reuse, R48, PT ;  /* 0x000000302d00720c */ /* 0x040fe20003f24070 */
[--C-:B------:R-:W-:Y:S01]  /*dde0*/  @!P2 IMAD.IADD R44, R44, 0x1, -R45.reuse ;  /* 0x000000012c2ca824 */ /* 0x100fe200078e0a2d */
[----:B------:R-:W-:Y:S01]  /*ddf0*/  ISETP.GT.U32.AND P6, PT, R45, R29, PT ;  /* 0x0000001d2d00720c */ /* 0x000fe20003fc4070 */
[----:B------:R-:W-:Y:S02]  /*de00*/  VIADD R54, R0, 0x26 ;  /* 0x0000002600367836 */ /* 0x000fe40000000000 */
[----:B------:R-:W-:Y:S01]  /*de10*/  @!P0 IMAD.IADD R6, R6, 0x1, -R45 ;  /* 0x0000000106068824 */ /* 0x000fe200078e0a2d */
[----:B------:R-:W-:Y:S01]  /*de20*/  ISETP.GE.AND P0, PT, R51, RZ, PT ;  /* 0x000000ff3300720c */ /* 0x000fe20003f06270 */
[----:B------:R-:W-:Y:S01]  /*de30*/  VIADD R53, R0, 0x25 ;  /* 0x0000002500357836 */ /* 0x000fe20000000000 */
[----:B------:R-:W-:Y:S01]  /*de40*/  IABS R28, R54 ;  /* 0x00000036001c7213 */ /* 0x000fe20000000000 */
[----:B0-----:R-:W-:Y:S01]  /*de50*/  IMAD.MOV.U32 R7, RZ, RZ, R4 ;  /* 0x000000ffff077224 */ /* 0x001fe200078e0004 */
[----:B------:R-:W-:Y:S01]  /*de60*/  ISETP.GT.U32.AND P2, PT, R45, R44, PT ;  /* 0x0000002c2d00720c */ /* 0x000fe20003f44070 */
[----:B------:R-:W-:Y:S01]  /*de70*/  @!P5 IMAD.MOV R6, RZ, RZ, -R6 ;  /* 0x000000ffff06d224 */ /* 0x000fe200078e0a06 */
[----:B------:R-:W-:Y:S01]  /*de80*/  IABS R42, R53 ;  /* 0x00000035002a7213 */ /* 0x000fe20000000000 */
[----:B------:R-:W-:-:S02]  /*de90*/  @!P3 IMAD.MOV R7, RZ, RZ, -R7 ;  /* 0x000000ffff07b224 */ /* 0x000fc400078e0a07 */
[--C-:B------:R-:W-:Y:S01]  /*dea0*/  @!P4 IMAD.IADD R46, R46, 0x1, -R45.reuse ;  /* 0x000000012e2ec824 */ /* 0x100fe200078e0a2d */
[----:B------:R-:W-:Y:S01]  /*deb0*/  ISETP.GE.AND P4, PT, R52, RZ, PT ;  /* 0x000000ff3400720c */ /* 0x000fe20003f86270 */
[----:B------:R-:W-:Y:S01]  /*dec0*/  IMAD.HI.U32 R47, R41, R28, RZ ;  /* 0x0000001c292f7227 */ /* 0x000fe200078e00ff */
[----:B------:R-:W-:Y:S03]  /*ded0*/  STL [R1+0x15c], R7 ;  /* 0x00015c0701007387 */ /* 0x000fe60000100800 */
[----:B------:R-:W-:Y:S01]  /*dee0*/  @!P1 IMAD.IADD R48, R48, 0x1, -R45 ;  /* 0x0000000130309824 */ /* 0x000fe200078e0a2d */
[----:B------:R0:W-:Y:S01]  /*def0*/  STL [R1+0x158], R6 ;  /* 0x0001580601007387 */ /* 0x0001e20000100800 */
[----:B------:R-:W-:Y:S01]  /*df00*/  ISETP.GT.U32.AND P1, PT, R45, R46, PT ;  /* 0x0000002e2d00720c */ /* 0x000fe20003f24070 */
[----:B------:R-:W-:Y:S02]  /*df10*/  IMAD.MOV R47, RZ, RZ, -R47 ;  /* 0x000000ffff2f7224 */ /* 0x000fe400078e0a2f */
[----:B------:R-:W-:Y:S01]  /*df20*/  IMAD.HI.U32 R43, R41, R42, RZ ;  /* 0x0000002a292b7227 */ /* 0x000fe200078e00ff */
[----:B------:R-:W-:-:S03]  /*df30*/  ISETP.GT.U32.AND P5, PT, R45, R48, PT ;  /* 0x000000302d00720c */ /* 0x000fc60003fa4070 */
[----:B------:R-:W-:Y:S01]  /*df40*/  @!P6 IMAD.IADD R29, R29, 0x1, -R45 ;  /* 0x000000011d1de824 */ /* 0x000fe200078e0a2d */
[----:B------:R-:W-:Y:S01]  /*df50*/  ISETP.GE.AND P6, PT, R55, RZ, PT ;  /* 0x000000ff3700720c */ /* 0x000fe20003fc6270 */
[----:B0-----:R-:W-:Y:S02]  /*df60*/  IMAD.MOV.U32 R6, RZ, RZ, R5 ;  /* 0x000000ffff067224 */ /* 0x001fe400078e0005 */
[----:B------:R-:W-:Y:S01]  /*df70*/  VIADD R55, R0, 0x24 ;  /* 0x0000002400377836 */ /* 0x000fe20000000000 */
[C---:B------:R-:W-:Y:S01]  /*df80*/  ISETP.GT.U32.AND P3, PT, R45.reuse, R29, PT ;  /* 0x0000001d2d00720c */ /* 0x040fe20003f64070 */
[----:B------:R-:W-:Y:S02]  /*df90*/  @!P0 IMAD.MOV R6, RZ, RZ, -R6 ;  /* 0x000000ffff068224 */ /* 0x000fe400078e0a06 */
[----:B------:R-:W-:Y:S01]  /*dfa0*/  @!P2 IMAD.IADD R44, R44, 0x1, -R45 ;  /* 0x000000012c2ca824 */ /* 0x000fe200078e0a2d */
[----:B------:R-:W-:Y:S01]  /*dfb0*/  ISETP.GE.AND P2, PT, R50, RZ, PT ;  /* 0x000000ff3200720c */ /* 0x000fe20003f46270 */
[C---:B------:R-:W-:Y:S01]  /*dfc0*/  IMAD R28, R45.reuse, R47, R28 ;  /* 0x0000002f2d1c7224 */ /* 0x040fe200078e021c */
[----:B------:R-:W-:Y:S01]  /*dfd0*/  IABS R5, R55 ;  /* 0x0000003700057213 */ /* 0x000fe20000000000 */
[----:B------:R-:W-:Y:S01]  /*dfe0*/  IMAD.MOV R4, RZ, RZ, -R43 ;  /* 0x000000ffff047224 */ /* 0x000fe200078e0a2b */
[----:B------:R0:W-:Y:S01]  /*dff0*/  STL [R1+0x154], R6 ;  /* 0x0001540601007387 */ /* 0x0001e20000100800 */
[----:B------:R-:W-:Y:S01]  /*e000*/  @!P1 IMAD.IADD R46, R46, 0x1, -R45 ;  /* 0x000000012e2e9824 */ /* 0x000fe200078e0a2d */
[----:B------:R-:W-:Y:S01]  /*e010*/  ISETP.GT.U32.AND P0, PT, R45, R28, PT ;  /* 0x0000001c2d00720c */ /* 0x000fe20003f04070 */
[----:B------:R-:W-:-:S02]  /*e020*/  IMAD.MOV.U32 R7, RZ, RZ, R44 ;  /* 0x000000ffff077224 */ /* 0x000fc400078e002c */
[--C-:B------:R-:W-:Y:S01]  /*e030*/  @!P3 IMAD.IADD R29, R29, 0x1, -R45.reuse ;  /* 0x000000011d1db824 */ /* 0x100fe200078e0a2d */
[----:B------:R-:W-:Y:S01]  /*e040*/  ISETP.GE.AND P3, PT, R54, RZ, PT ;  /* 0x000000ff3600720c */ /* 0x000fe20003f66270 */
[----:B------:R-:W-:Y:S01]  /*e050*/  @!P5 IMAD.IADD R48, R48, 0x1, -R45 ;  /* 0x000000013030d824 */ /* 0x000fe200078e0a2d */
[----:B------:R-:W-:Y:S01]  /*e060*/  ISETP.GE.AND P5, PT, R53, RZ, PT ;  /* 0x000000ff3500720c */ /* 0x000fe20003fa6270 */
[----:B------:R-:W-:Y:S01]  /*e070*/  @!P2 IMAD.MOV R7, RZ, RZ, -R7 ;  /* 0x000000ffff07a224 */ /* 0x000fe200078e0a07 */
[----:B------:R-:W-:Y:S01]  /*e080*/  ISETP.GE.AND P2, PT, R56, RZ, PT ;  /* 0x000000ff3800720c */ /* 0x000fe20003f46270 */
[C---:B0-----:R-:W-:Y:S02]  /*e090*/  IMAD R6, R45.reuse, R4, R42 ;  /* 0x000000042d067224 */ /* 0x041fe400078e022a */
[----:B------:R-:W-:Y:S01]  /*e0a0*/  IMAD.MOV.U32 R4, RZ, RZ, R5 ;  /* 0x000000ffff047224 */ /* 0x000fe200078e0005 */
[----:B------:R0:W-:Y:S01]  /*e0b0*/  STL [R1+0x150], R7 ;  /* 0x0001500701007387 */ /* 0x0001e20000100800 */
[----:B------:R-:W-:Y:S01]  /*e0c0*/  @!P0 IMAD.IADD R28, R28, 0x1, -R45 ;  /* 0x000000011c1c8824 */ /* 0x000fe200078e0a2d */
[----:B------:R-:W-:Y:S01]  /*e0d0*/  ISETP.GT.U32.AND P1, PT, R45, R6, PT ;  /* 0x000000062d00720c */ /* 0x000fe20003f24070 */
[----:B------:R-:W-:Y:S01]  /*e0e0*/  IMAD.HI.U32 R42, R41, R4, RZ ;  /* 0x00000004292a7227 */ /* 0x000fe200078e00ff */
[----:B------:R-:W-:-:S03]  /*e0f0*/  ISETP.GE.AND P0, PT, R55, RZ, PT ;  /* 0x000000ff3700720c */ /* 0x000fc60003f06270 */
[----:B------:R-:W-:Y:S02]  /*e100*/  IMAD.MOV R42, RZ, RZ, -R42 ;  /* 0x000000ffff2a7224 */ /* 0x000fe400078e0a2a */
[----:B------:R-:W-:Y:S02]  /*e110*/  IMAD.MOV.U32 R8, RZ, RZ, R29 ;  /* 0x000000ffff087224 */ /* 0x000fe400078e001d */
[----:B0-----:R-:W-:Y:S02]  /*e120*/  IMAD.MOV.U32 R7, RZ, RZ, R46 ;  /* 0x000000ffff077224 */ /* 0x001fe400078e002e */
[C---:B------:R-:W-:Y:S02]  /*e130*/  IMAD R4, R45.reuse, R42, R4 ;  /* 0x0000002a2d047224 */ /* 0x040fe400078e0204 */
[----:B------:R-:W-:Y:S01]  /*e140*/  @!P1 IMAD.IADD R6, R6, 0x1, -R45 ;  /* 0x0000000106069824 */ /* 0x000fe200078e0a2d */
[----:B------:R-:W-:Y:S01]  /*e150*/  ISETP.GT.U32.AND P1, PT, R45, R28, PT ;  /* 0x0000001c2d00720c */ /* 0x000fe20003f24070 */
[----:B------:R-:W-:-:S02]  /*e160*/  @!P4 IMAD.MOV R7, RZ, RZ, -R7 ;  /* 0x000000ffff07c224 */ /* 0x000fc400078e0a07 */
[----:B------:R-:W-:Y:S01]  /*e170*/  @!P6 IMAD.MOV R8, RZ, RZ, -R8 ;  /* 0x000000ffff08e224 */ /* 0x000fe200078e0a08 */
[C---:B------:R-:W-:Y:S01]  /*e180*/  ISETP.GT.U32.AND P6, PT, R45.reuse, R4, PT ;  /* 0x000000042d00720c */ /* 0x040fe20003fc4070 */
[C---:B------:R-:W-:Y:S01]  /*e190*/  VIADD R56, R0.reuse, 0x23 ;  /* 0x0000002300387836 */ /* 0x040fe20000000000 */
[----:B------:R0:W-:Y:S01]  /*e1a0*/  STL [R1+0x148], R7 ;  /* 0x0001480701007387 */ /* 0x0001e20000100800 */
[----:B------:R-:W-:Y:S01]  /*e1b0*/  ISETP.GT.U32.AND P4, PT, R45, R6, PT ;  /* 0x000000062d00720c */ /* 0x000fe20003f84070 */
[C---:B------:R-:W-:Y:S02]  /*e1c0*/  VIADD R53, R0.reuse, 0x22 ;  /* 0x0000002200357836 */ /* 0x040fe40000000000 */
[----:B------:R-:W-:Y:S01]  /*e1d0*/  IABS R5, R56 ;  /* 0x0000003800057213 */ /* 0x000fe20000000000 */
[----:B------:R-:W-:Y:S01]  /*e1e0*/  STL [R1+0x144], R8 ;  /* 0x0001440801007387 */ /* 0x000fe20000100800 */
        /* <DEDUP_REMOVED lines=9> */
[----:B------:R-:W-:Y:S01]  /*e280*/  IMAD.HI.U32 R42, R41, R5, RZ ;  /* 0x00000005292a7227 */ /* 0x000fe200078e00ff */
[----:B------:R-:W-:Y:S02]  /*e290*/  ISETP.GT.U32.AND P6, PT, R45, R4, PT ;  /* 0x000000042d00720c */ /* 0x000fe40003fc4070 */
[----:B------:R0:W-:Y:S01]  /*e2a0*/  STL [R1+0x140], R7 ;  /* 0x0001400701007387 */ /* 0x0001e20000100800 */
[----:B------:R-:W-:-:S04]  /*e2b0*/  IMAD.HI.U32 R29, R41, R47, RZ ;  /* 0x0000002f291d7227 */ /* 0x000fc800078e00ff */
[----:B------:R-:W-:Y:S02]  /*e2c0*/  IMAD.MOV R42, RZ, RZ, -R42 ;  /* 0x000000ffff2a7224 */ /* 0x000fe400078e0a2a */
[----:B------:R-:W-:Y:S02]  /*e2d0*/  VIADD R56, R0, 0x21 ;  /* 0x0000002100387836 */ /* 0x000fe40000000000 */
[----:B------:R-:W-:Y:S02]  /*e2e0*/  @!P4 IMAD.IADD R6, R6, 0x1, -R45 ;  /* 0x000000010606c824 */ /* 0x000fe400078e0a2d */
[----:B0-----:R-:W-:Y:S01]  /*e2f0*/  IMAD.MOV.U32 R7, RZ, RZ, R28 ;  /* 0x000000ffff077224 */ /* 0x001fe200078e001c */
[----:B------:R-:W-:Y:S01]  /*e300*/  IABS R28, R56 ;  /* 0x00000038001c7213 */ /* 0x000fe20000000000 */
[----:B------:R-:W-:Y:S01]  /*e310*/  IMAD.MOV R29, RZ, RZ, -R29 ;  /* 0x000000ffff1d7224 */ /* 0x000fe200078e0a1d */
[----:B------:R-:W-:Y:S01]  /*e320*/  ISETP.GE.AND P4, PT, R56, RZ, PT ;  /* 0x000000ff3800720c */ /* 0x000fe20003f86270 */
[----:B------:R-:W-:-:S02]  /*e330*/  @!P3 IMAD.MOV R7, RZ, RZ, -R7 ;  /* 0x000000ffff07b224 */ /* 0x000fc400078e0a07 */
[C---:B------:R-:W-:Y:S02]  /*e340*/  IMAD R5, R45.reuse, R42, R5 ;  /* 0x0000002a2d057224 */ /* 0x040fe400078e0205 */
[C---:B------:R-:W-:Y:S01]  /*e350*/  IMAD R47, R45.reuse, R29, R47 ;  /* 0x0000001d2d2f7224 */ /* 0x040fe200078e022f */
[----:B------:R0:W-:Y:S01]  /*e360*/  STL [R1+0x13c], R7 ;  /* 0x00013c0701007387 */ /* 0x0001e20000100800 */
[----:B------:R-:W-:Y:S02]  /*e370*/  @!P6 IMAD.IADD R4, R4, 0x1, -R45 ;  /* 0x000000010404e824 */ /* 0x000fe400078e0a2d */
[C---:B------:R-:W-:Y:S01]  /*e380*/  VIADD R56, R0.reuse, 0x1e ;  /* 0x0000001e00387836 */ /* 0x040fe20000000000 */
[----:B------:R-:W-:Y:S01]  /*e390*/  ISETP.GT.U32.AND P6, PT, R45, R47, PT ;  /* 0x0000002f2d00720c */ /* 0x000fe20003fc4070 */
[C---:B------:R-:W-:Y:S02]  /*e3a0*/  VIADD R53, R0.reuse, 0x20 ;  /* 0x0000002000357836 */ /* 0x040fe40000000000 */
[----:B------:R-:W-:Y:S01]  /*e3b0*/  VIADD R50, R0, 0x1d ;  /* 0x0000001d00327836 */ /* 0x000fe20000000000 */
[----:B------:R-:W-:Y:S01]  /*e3c0*/  IABS R43, R56 ;  /* 0x00000038002b7213 */ /* 0x000fe20000000000 */
[----:B------:R-:W-:Y:S01]  /*e3d0*/  IMAD.HI.U32 R48, R41, R44, RZ ;  /* 0x0000002c29307227 */ /* 0x000fe200078e00ff */
[----:B------:R-:W-:-:S02]  /*e3e0*/  IABS R46, R53 ;  /* 0x00000035002e7213 */ /* 0x000fc40000000000 */
[----:B------:R-:W-:Y:S01]  /*e3f0*/  IABS R42, R50 ;  /* 0x00000032002a7213 */ /* 0x000fe20000000000 */
[----:B0-----:R-:W-:Y:S01]  /*e400*/  IMAD.MOV.U32 R7, RZ, RZ, R6 ;  /* 0x000000ffff077224 */ /* 0x001fe200078e0006 */
[----:B------:R-:W-:Y:S01]  /*e410*/  ISETP.GE.AND P3, PT, R53, RZ, PT ;  /* 0x000000ff3500720c */ /* 0x000fe20003f66270 */
[----:B------:R-:W-:-:S04]  /*e420*/  IMAD.HI.U32 R6, R41, R28, RZ ;  /* 0x0000001c29067227 */ /* 0x000fc800078e00ff */
[----:B------:R-:W-:Y:S01]  /*e430*/  @!P5 IMAD.MOV R7, RZ, RZ, -R7 ;  /* 0x000000ffff07d224 */ /* 0x000fe200078e0a07 */
[----:B------:R-:W-:Y:S01]  /*e440*/  ISETP.GT.U32.AND P5, PT, R45, R5, PT ;  /* 0x000000052d00720c */ /* 0x000fe20003fa4070 */
[----:B------:R-:W-:Y:S02]  /*e450*/  IMAD.MOV R6, RZ, RZ, -R6 ;  /* 0x000000ffff067224 */ /* 0x000fe400078e0a06 */
        /* <DEDUP_REMOVED lines=12> */
[----:B------:R-:W-:Y:S02]  /*e520*/  IMAD.MOV R49, RZ, RZ, -R49 ;  /* 0x000000ffff317224 */ /* 0x000fe400078e0a31 */
[----:B------:R-:W-:Y:S01]  /*e530*/  IMAD R43, R45, R29, R43 ;  /* 0x0000001d2d2b7224 */ /* 0x000fe200078e022b */
[----:B------:R0:W-:Y:S01]  /*e540*/  STL [R1+0x11c], R7 ;  /* 0x00011c0701007387 */ /* 0x0001e20000100800 */
[----:B------:R-:W-:-:S04]  /*e550*/  IMAD.HI.U32 R6, R41, R42, RZ ;  /* 0x0000002a29067227 */ /* 0x000fc800078e00ff */
[--C-:B------:R-:W-:Y:S02]  /*e560*/  @!P5 IMAD.IADD R28, R28, 0x1, -R45.reuse ;  /* 0x000000011c1cd824 */ /* 0x100fe400078e0a2d */
[----:B------:R-:W-:Y:S02]  /*e570*/  IMAD.MOV R48, RZ, RZ, -R48 ;  /* 0x000000ffff307224 */ /* 0x000fe400078e0a30 */
[C---:B------:R-:W-:Y:S01]  /*e580*/  IMAD R46, R45.reuse, R49, R46 ;  /* 0x000000312d2e7224 */ /* 0x040fe200078e022e */
[----:B------:R-:W-:Y:S01]  /*e590*/  ISETP.GT.U32.AND P5, PT, R45, R28, PT ;  /* 0x0000001c2d00720c */ /* 0x000fe20003fa4070 */
[--C-:B------:R-:W-:Y:S02]  /*e5a0*/  @!P6 IMAD.IADD R5, R5, 0x1, -R45.reuse ;  /* 0x000000010505e824 */ /* 0x100fe400078e0a2d */
[----:B------:R-:W-:Y:S01]  /*e5b0*/  @!P0 IMAD.IADD R47, R47, 0x1, -R45 ;  /* 0x000000012f2f8824 */ /* 0x000fe200078e0a2d */
[C---:B------:R-:W-:Y:S01]  /*e5c0*/  ISETP.GT.U32.AND P0, PT, R45.reuse, R43, PT ;  /* 0x0000002b2d00720c */ /* 0x040fe20003f04070 */
[----:B------:R-:W-:Y:S01]  /*e5d0*/  IMAD.MOV R6, RZ, RZ, -R6 ;  /* 0x000000ffff067224 */ /* 0x000fe200078e0a06 */
[C---:B------:R-:W-:Y:S01]  /*e5e0*/  ISETP.GT.U32.AND P6, PT, R45.reuse, R46, PT ;  /* 0x0000002e2d00720c */ /* 0x040fe20003fc4070 */
[----:B------:R-:W-:-:S02]  /*e5f0*/  IMAD R44, R45, R48, R44 ;  /* 0x000000302d2c7224 */ /* 0x000fc400078e022c */
[----:B0-----:R-:W-:Y:S02]  /*e600*/  IMAD.MOV.U32 R7, RZ, RZ, R5 ;  /* 0x000000ffff077224 */ /* 0x001fe400078e0005 */
[C---:B------:R-:W-:Y:S02]  /*e610*/  VIADD R52, R0.reuse, 0x1c ;  /* 0x0000001c00347836 */ /* 0x040fe40000000000 */
[C---:B------:R-:W-:Y:S02]  /*e620*/  IMAD R42, R45.reuse, R6, R42 ;  /* 0x000000062d2a7224 */ /* 0x040fe400078e022a */
[----:B------:R-:W-:Y:S01]  /*e630*/  @!P2 IMAD.MOV R7, RZ, RZ, -R7 ;  /* 0x000000ffff07a224 */ /* 0x000fe200078e0a07 */
[C---:B------:R-:W-:Y:S01]  /*e640*/  ISETP.GT.U32.AND P2, PT, R45.reuse, R44, PT ;  /* 0x0000002c2d00720c */ /* 0x040fe20003f44070 */
[----:B------:R-:W-:Y:S01]  /*e650*/  VIADD R54, R0, 0x1a ;  /* 0x0000001a00367836 */ /* 0x000fe20000000000 */
[----:B------:R-:W-:Y:S01]  /*e660*/  IABS R29, R52 ;  /* 0x00000034001d7213 */ /* 0x000fe20000000000 */
[--C-:B------:R-:W-:Y:S01]  /*e670*/  @!P5 IMAD.IADD R28, R28, 0x1, -R45.reuse ;  /* 0x000000011c1cd824 */ /* 0x100fe200078e0a2d */
[----:B------:R0:W-:Y:S01]  /*e680*/  STL [R1+0x124], R7 ;  /* 0x0001240701007387 */ /* 0x0001e20000100800 */
[----:B------:R-:W-:Y:S01]  /*e690*/  ISETP.GT.U32.AND P5, PT, R45, R42, PT ;  /* 0x0000002a2d00720c */ /* 0x000fe20003fa4070 */
[----:B------:R-:W-:Y:S01]  /*e6a0*/  VIADD R53, R0, 0x1b ;  /* 0x0000001b00357836 */ /* 0x000fe20000000000 */
[----:B------:R-:W-:Y:S01]  /*e6b0*/  IABS R4, R54 ;  /* 0x0000003600047213 */ /* 0x000fe20000000000 */
[----:B------:R-:W-:-:S02]  /*e6c0*/  @!P0 IMAD.IADD R43, R43, 0x1, -R45 ;  /* 0x000000012b2b8824 */ /* 0x000fc400078e0a2d */
[----:B------:R-:W-:Y:S01]  /*e6d0*/  IMAD.HI.U32 R49, R41, R29, RZ ;  /* 0x0000001d29317227 */ /* 0x000fe200078e00ff */
[----:B------:R-:W-:-:S03]  /*e6e0*/  IABS R6, R53 ;  /* 0x0000003500067213 */ /* 0x000fc60000000000 */
[----:B0-----:R-:W-:Y:S02]  /*e6f0*/  IMAD.MOV.U32 R7, RZ, RZ, R47 ;  /* 0x000000ffff077224 */ /* 0x001fe400078e002f */
[----:B------:R-:W-:Y:S01]  /*e700*/  @!P6 IMAD.IADD R46, R46, 0x1, -R45 ;  /* 0x000000012e2ee824 */ /* 0x000fe200078e0a2d */
[----:B------:R-:W-:Y:S01]  /*e710*/  ISETP.GE.AND P6, PT, R55, RZ, PT ;  /* 0x000000ff3700720c */ /* 0x000fe20003fc6270 */
[----:B------:R-:W-:Y:S01]  /*e720*/  @!P1 IMAD.MOV R7, RZ, RZ, -R7 ;  /* 0x000000ffff079224 */ /* 0x000fe200078e0a07 */
[----:B------:R-:W-:Y:S01]  /*e730*/  ISETP.GT.U32.AND P1, PT, R45, R43, PT ;  /* 0x0000002b2d00720c */ /* 0x000fe20003f24070 */
[----:B------:R-:W-:Y:S02]  /*e740*/  IMAD.MOV R49, RZ, RZ, -R49 ;  /* 0x000000ffff317224 */ /* 0x000fe400078e0a31 */
[----:B------:R-:W-:Y:S01]  /*e750*/  IMAD.HI.U32 R5, R41, R4, RZ ;  /* 0x0000000429057227 */ /* 0x000fe200078e00ff */
[----:B------:R0:W-:Y:S03]  /*e760*/  STL [R1+0x30], R7 ;  /* 0x0000300701007387 */ /* 0x0001e60000100800 */
[----:B------:R-:W-:Y:S01]  /*e770*/  @!P2 IMAD.IADD R44, R44, 0x1, -R45 ;  /* 0x000000012c2ca824 */ /* 0x000fe200078e0a2d */
[----:B------:R-:W-:Y:S01]  /*e780*/  ISETP.GT.U32.AND P2, PT, R45, R46, PT ;  /* 0x0000002e2d00720c */ /* 0x000fe20003f44070 */
[----:B------:R-:W-:-:S03]  /*e790*/  IMAD.HI.U32 R48, R41, R6, RZ ;  /* 0x0000000629307227 */ /* 0x000fc600078e00ff */
[C---:B------:R-:W-:Y:S01]  /*e7a0*/  ISETP.GT.U32.AND P0, PT, R45.reuse, R44, PT ;  /* 0x0000002c2d00720c */ /* 0x040fe20003f04070 */
[C---:B------:R-:W-:Y:S02]  /*e7b0*/  IMAD R29, R45.reuse, R49, R29 ;  /* 0x000000312d1d7224 */ /* 0x040fe400078e021d */
[----:B------:R-:W-:Y:S02]  /*e7c0*/  IMAD.MOV R5, RZ, RZ, -R5 ;  /* 0x000000ffff057224 */ /* 0x000fe400078e0a05 */
[----:B0-----:R-:W-:Y:S02]  /*e7d0*/  IMAD.MOV.U32 R7, RZ, RZ, R28 ;  /* 0x000000ffff077224 */ /* 0x001fe400078e001c */
[----:B------:R-:W-:Y:S02]  /*e7e0*/  @!P5 IMAD.IADD R42, R42, 0x1, -R45 ;  /* 0x000000012a2ad824 */ /* 0x000fe400078e0a2d */
[----:B------:R-:W-:Y:S02]  /*e7f0*/  IMAD.MOV R48, RZ, RZ, -R48 ;  /* 0x000000ffff307224 */ /* 0x000fe400078e0a30 */
[C---:B------:R-:W-:Y:S01]  /*e800*/  IMAD R4, R45.reuse, R5, R4 ;  /* 0x000000052d047224 */ /* 0x040fe200078e0204 */
[C---:B------:R-:W-:Y:S01]  /*e810*/  ISETP.GT.U32.AND P5, PT, R45.reuse, R42, PT ;  /* 0x0000002a2d00720c */ /* 0x040fe20003fa4070 */
[----:B------:R-:W-:Y:S01]  /*e820*/  @!P4 IMAD.MOV R7, RZ, RZ, -R7 ;  /* 0x000000ffff07c224 */ /* 0x000fe200078e0a07 */
[C---:B------:R-:W-:Y:S01]  /*e830*/  ISETP.GT.U32.AND P4, PT, R45.reuse, R29, PT ;  /* 0x0000001d2d00720c */ /* 0x040fe20003f84070 */
[----:B------:R-:W-:-:S02]  /*e840*/  IMAD R6, R45, R48, R6 ;  /* 0x000000302d067224 */ /* 0x000fc400078e0206 */
[--C-:B------:R-:W-:Y:S01]  /*e850*/  @!P1 IMAD.IADD R43, R43, 0x1, -R45.reuse ;  /* 0x000000012b2b9824 */ /* 0x100fe200078e0a2d */
[C---:B------:R-:W-:Y:S01]  /*e860*/  ISETP.GT.U32.AND P1, PT, R45.reuse, R4, PT ;  /* 0x000000042d00720c */ /* 0x040fe20003f24070 */
[--C-:B------:R-:W-:Y:S01]  /*e870*/  @!P2 IMAD.IADD R46, R46, 0x1, -R45.reuse ;  /* 0x000000012e2ea824 */ /* 0x100fe200078e0a2d */
[----:B------:R-:W-:Y:S01]  /*e880*/  ISETP.GT.U32.AND P2, PT, R45, R6, PT ;  /* 0x000000062d00720c */ /* 0x000fe20003f44070 */
[----:B------:R-:W-:Y:S01]  /*e890*/  VIADD R55, R0, 0x19 ;  /* 0x0000001900377836 */ /* 0x000fe20000000000 */
[----:B------:R0:W-:Y:S01]  /*e8a0*/  STL [R1+0x68], R7 ;  /* 0x0000680701007387 */ /* 0x0001e20000100800 */
[--C-:B------:R-:W-:Y:S01]  /*e8b0*/  @!P0 IMAD.IADD R44, R44, 0x1, -R45.reuse ;  /* 0x000000012c2c8824 */ /* 0x100fe200078e0a2d */
[----:B------:R-:W-:Y:S01]  /*e8c0*/  ISETP.GE.AND P0, PT, R56, RZ, PT ;  /* 0x000000ff3800720c */ /* 0x000fe20003f06270 */
[----:B------:R-:W-:Y:S01]  /*e8d0*/  IMAD.MOV.U32 R8, RZ, RZ, R46 ;  /* 0x000000ffff087224 */ /* 0x000fe200078e002e */
[----:B------:R-:W-:Y:S01]  /*e8e0*/  IABS R28, R55 ;  /* 0x00000037001c7213 */ /* 0x000fe20000000000 */
[--C-:B------:R-:W-:Y:S01]  /*e8f0*/  @!P4 IMAD.IADD R29, R29, 0x1, -R45.reuse ;  /* 0x000000011d1dc824 */ /* 0x100fe200078e0a2d */
[----:B------:R-:W-:Y:S01]  /*e900*/  ISETP.GE.AND P4, PT, R52, RZ, PT ;  /* 0x000000ff3400720c */ /* 0x000fe20003f86270 */
[----:B------:R-:W-:Y:S01]  /*e910*/  @!P5 IMAD.IADD R42, R42, 0x1, -R45 ;  /* 0x000000012a2ad824 */ /* 0x000fe200078e0a2d */
[----:B------:R-:W-:Y:S01]  /*e920*/  ISETP.GE.AND P5, PT, R50, RZ, PT ;  /* 0x000000ff3200720c */ /* 0x000fe20003fa6270 */
[----:B------:R-:W-:-:S02]  /*e930*/  VIADD R56, R0, 0x18 ;  /* 0x0000001800387836 */ /* 0x000fc40000000000 */
[----:B0-----:R-:W-:Y:S02]  /*e940*/  IMAD.MOV.U32 R7, RZ, RZ, R44 ;  /* 0x000000ffff077224 */ /* 0x001fe400078e002c */
[----:B------:R-:W-:Y:S01]  /*e950*/  @!P1 IMAD.IADD R4, R4, 0x1, -R45 ;  /* 0x0000000104049824 */ /* 0x000fe200078e0a2d */
[C---:B------:R-:W-:Y:S01]  /*e960*/  ISETP.GT.U32.AND P1, PT, R45.reuse, R29, PT ;  /* 0x0000001d2d00720c */ /* 0x040fe20003f24070 */
[----:B------:R-:W-:Y:S02]  /*e970*/  @!P3 IMAD.MOV R8, RZ, RZ, -R8 ;  /* 0x000000ffff08b224 */ /* 0x000fe400078e0a08 */
[----:B------:R-:W-:Y:S01]  /*e980*/  @!P6 IMAD.MOV R7, RZ, RZ, -R7 ;  /* 0x000000ffff07e224 */ /* 0x000fe200078e0a07 */
[----:B------:R-:W-:Y:S01]  /*e990*/  ISETP.GT.U32.AND P3, PT, R45, R4, PT ;  /* 0x000000042d00720c */ /* 0x000fe20003f64070 */
[----:B------:R-:W-:Y:S01]  /*e9a0*/  IMAD.MOV.U32 R5, RZ, RZ, R28 ;  /* 0x000000ffff057224 */ /* 0x000fe200078e001c */
[----:B------:R-:W-:Y:S01]  /*e9b0*/  IABS R28, R56 ;  /* 0x00000038001c7213 */ /* 0x000fe20000000000 */
[----:B------:R-:W-:Y:S01]  /*e9c0*/  @!P2 IMAD.IADD R6, R6, 0x1, -R45 ;  /* 0x000000010606a824 */ /* 0x000fe200078e0a2d */
[----:B------:R0:W-:Y:S01]  /*e9d0*/  STL [R1+0x90], R8 ;  /* 0x0000900801007387 */ /* 0x0001e20000100800 */
[----:B------:R-:W-:Y:S01]  /*e9e0*/  ISETP.GE.AND P2, PT, R53, RZ, PT ;  /* 0x000000ff3500720c */ /* 0x000fe20003f46270 */
[----:B------:R-:W-:-:S02]  /*e9f0*/  VIADD R53, R0, 0x17 ;  /* 0x0000001700357836 */ /* 0x000fc40000000000 */
[----:B------:R1:W-:Y:S01]  /*ea00*/  STL [R1+0xc4], R7 ;  /* 0x0000c40701007387 */ /* 0x0003e20000100800 */
[----:B------:R-:W-:Y:S01]  /*ea10*/  ISETP.GT.U32.AND P6, PT, R45, R6, PT ;  /* 0x000000062d00720c */ /* 0x000fe20003fc4070 */
[----:B------:R-:W-:Y:S01]  /*ea20*/  IMAD.HI.U32 R46, R41, R28, RZ ;  /* 0x0000001c292e7227 */ /* 0x000fe200078e00ff */
[----:B------:R-:W-:-:S03]  /*ea30*/  IABS R44, R53 ;  /* 0x00000035002c7213 */ /* 0x000fc60000000000 */
[----:B0-----:R-:W-:Y:S02]  /*ea40*/  IMAD.MOV.U32 R8, RZ, RZ, R43 ;  /* 0x000000ffff087224 */ /* 0x001fe400078e002b */
[----:B------:R-:W-:Y:S02]  /*ea50*/  IMAD.MOV R46, RZ, RZ, -R46 ;  /* 0x000000ffff2e7224 */ /* 0x000fe400078e0a2e */
[----:B-1----:R-:W-:Y:S02]  /*ea60*/  IMAD.MOV.U32 R7, RZ, RZ, R42 ;  /* 0x000000ffff077224 */ /* 0x002fe400078e002a */
[----:B------:R-:W-:Y:S01]  /*ea70*/  @!P0 IMAD.MOV R8, RZ, RZ, -R8 ;  /* 0x000000ffff088224 */ /* 0x000fe200078e0a08 */
[----:B------:R-:W-:Y:S01]  /*ea80*/  ISETP.GE.AND P0, PT, R54, RZ, PT ;  /* 0x000000ff3600720c */ /* 0x000fe20003f06270 */
[----:B------:R-:W-:Y:S02]  /*ea90*/  @!P5 IMAD.MOV R7, RZ, RZ, -R7 ;  /* 0x000000ffff07d224 */ /* 0x000fe400078e0a07 */
[----:B------:R-:W-:Y:S01]  /*eaa0*/  @!P1 IMAD.IADD R29, R29, 0x1, -R45 ;  /* 0x000000011d1d9824 */ /* 0x000fe200078e0a2d */
[----:B------:R-:W-:Y:S01]  /*eab0*/  STL [R1+0xcc], R8 ;  /* 0x0000cc0801007387 */ /* 0x000fe20000100800 */
[----:B------:R-:W-:Y:S01]  /*eac0*/  IMAD.HI.U32 R47, R41, R5, RZ ;  /* 0x00000005292f7227 */ /* 0x000fe200078e00ff */
[----:B------:R-:W-:-:S02]  /*ead0*/  ISETP.GE.AND P1, PT, R55, RZ, PT ;  /* 0x000000ff3700720c */ /* 0x000fc40003f26270 */
[----:B------:R0:W-:Y:S01]  /*eae0*/  STL [R1+0x104], R7 ;  /* 0x0001040701007387 */ /* 0x0001e20000100800 */
[----:B------:R-:W-:Y:S02]  /*eaf0*/  IMAD R46, R45, R46, R28 ;  /* 0x0000002e2d2e7224 */ /* 0x000fe400078e021c */
[----:B------:R-:W-:-:S04]  /*eb00*/  IMAD.HI.U32 R28, R41, R44, RZ ;  /* 0x0000002c291c7227 */ /* 0x000fc800078e00ff */
[----:B------:R-:W-:Y:S02]  /*eb10*/  IMAD.MOV R47, RZ, RZ, -R47 ;  /* 0x000000ffff2f7224 */ /* 0x000fe400078e0a2f */
[----:B------:R-:W-:Y:S01]  /*eb20*/  @!P6 IMAD.IADD R6, R6, 0x1, -R45 ;  /* 0x000000010606e824 */ /* 0x000fe200078e0a2d */
[C---:B------:R-:W-:Y:S01]  /*eb30*/  ISETP.GT.U32.AND P6, PT, R45.reuse, R46, PT ;  /* 0x0000002e2d00720c */ /* 0x040fe20003fc4070 */
[----:B0-----:R-:W-:Y:S02]  /*eb40*/  IMAD.MOV.U32 R7, RZ, RZ, R29 ;  /* 0x000000ffff077224 */ /* 0x001fe400078e001d */
[----:B------:R-:W-:Y:S02]  /*eb50*/  IMAD.MOV R28, RZ, RZ, -R28 ;  /* 0x000000ffff1c7224 */ /* 0x000fe400078e0a1c */
[----:B------:R-:W-:Y:S02]  /*eb60*/  @!P4 IMAD.MOV R7, RZ, RZ, -R7 ;  /* 0x000000ffff07c224 */ /* 0x000fe400078e0a07 */
[----:B------:R-:W-:-:S02]  /*eb70*/  IMAD R5, R45, R47, R5 ;  /* 0x0000002f2d057224 */ /* 0x000fc400078e0205 */
[C---:B------:R-:W-:Y:S01]  /*eb80*/  IMAD R44, R45.reuse, R28, R44 ;  /* 0x0000001c2d2c7224 */ /* 0x040fe200078e022c */
[----:B------:R0:W-:Y:S01]  /*eb90*/  STL [R1+0xf4], R7 ;  /* 0x0000f40701007387 */ /* 0x0001e20000100800 */
[----:B------:R-:W-:Y:S01]  /*eba0*/  VIADD R55, R0, 0x16 ;  /* 0x0000001600377836 */ /* 0x000fe20000000000 */
[C---:B------:R-:W-:Y:S01]  /*ebb0*/  ISETP.GT.U32.AND P5, PT, R45.reuse, R5, PT ;  /* 0x000000052d00720c */ /* 0x040fe20003fa4070 */
[--C-:B------:R-:W-:Y:S02]  /*ebc0*/  @!P6 IMAD.IADD R46, R46, 0x1, -R45.reuse ;  /* 0x000000012e2ee824 */ /* 0x100fe400078e0a2d */
[----:B------:R-:W-:Y:S01]  /*ebd0*/  @!P3 IMAD.IADD R4, R4, 0x1, -R45 ;  /* 0x000000010404b824 */ /* 0x000fe200078e0a2d */
[----:B------:R-:W-:Y:S01]  /*ebe0*/  IABS R42, R55 ;  /* 0x00000037002a7213 */ /* 0x000fe20000000000 */
[----:B------:R-:W-:Y:S01]  /*ebf0*/  VIADD R54, R0, 0x10 ;  /* 0x0000001000367836 */ /* 0x000fe20000000000 */
[----:B------:R-:W-:Y:S01]  /*ec00*/  ISETP.GE.AND P3, PT, R56, RZ, PT ;  /* 0x000000ff3800720c */ /* 0x000fe20003f66270 */
[----:B------:R-:W-:Y:S01]  /*ec10*/  VIADD R56, R0, 0x15 ;  /* 0x0000001500387836 */ /* 0x000fe20000000000 */
[----:B------:R-:W-:Y:S01]  /*ec20*/  ISETP.GT.U32.AND P6, PT, R45, R46, PT ;  /* 0x0000002e2d00720c */ /* 0x000fe20003fc4070 */
[----:B0-----:R-:W-:Y:S01]  /*ec30*/  IMAD.MOV.U32 R7, RZ, RZ, R6 ;  /* 0x000000ffff077224 */ /* 0x001fe200078e0006 */
[----:B------:R-:W-:Y:S01]  /*ec40*/  IABS R47, R54 ;  /* 0x00000036002f7213 */ /* 0x000fe20000000000 */
[----:B------:R-:W-:Y:S01]  /*ec50*/  IMAD.HI.U32 R6, R41, R42, RZ ;  /* 0x0000002a29067227 */ /* 0x000fe200078e00ff */
[----:B------:R-:W-:-:S03]  /*ec60*/  IABS R43, R56 ;  /* 0x00000038002b7213 */ /* 0x000fc60000000000 */
[----:B------:R-:W-:Y:S01]  /*ec70*/  @!P2 IMAD.MOV R7, RZ, RZ, -R7 ;  /* 0x000000ffff07a224 */ /* 0x000fe200078e0a07 */
[----:B------:R-:W-:Y:S01]  /*ec80*/  ISETP.GT.U32.AND P2, PT, R45, R44, PT ;  /* 0x0000002c2d00720c */ /* 0x000fe20003f44070 */
[----:B------:R-:W-:Y:S01]  /*ec90*/  @!P5 IMAD.IADD R5, R5, 0x1, -R45 ;  /* 0x000000010505d824 */ /* 0x000fe200078e0a2d */
[----:B------:R-:W-:Y:S01]  /*eca0*/  ISETP.GE.AND P5, PT, R53, RZ, PT ;  /* 0x000000ff3500720c */ /* 0x000fe20003fa6270 */
[----:B------:R-:W-:Y:S01]  /*ecb0*/  @!P0 IMAD.MOV R4, RZ, RZ, -R4 ;  /* 0x000000ffff048224 */ /* 0x000fe200078e0a04 */
[----:B------:R-:W-:Y:S01]  /*ecc0*/  STL [R1+0xe4], R7 ;  /* 0x0000e40701007387 */ /* 0x000fe20000100800 */
[----:B------:R-:W-:Y:S01]  /*ecd0*/  VIADD R53, R0, 0x14 ;  /* 0x0000001400357836 */ /* 0x000fe20000000000 */
[----:B------:R-:W-:Y:S01]  /*ece0*/  ISETP.GT.U32.AND P4, PT, R45, R5, PT ;  /* 0x000000052d00720c */ /* 0x000fe20003f84070 */
[----:B------:R-:W-:Y:S01]  /*ecf0*/  IMAD.MOV R6, RZ, RZ, -R6 ;  /* 0x000000ffff067224 */ /* 0x000fe200078e0a06 */
[----:B------:R0:W-:Y:S01]  /*ed00*/  STL [R1+0xe8], R4 ;  /* 0x0000e80401007387 */ /* 0x0001e20000100800 */
[----:B------:R-:W-:Y:S01]  /*ed10*/  IMAD.HI.U32 R29, R41, R43, RZ ;  /* 0x0000002b291d7227 */ /* 0x000fe200078e00ff */
[----:B------:R-:W-:-:S03]  /*ed20*/  ISETP.GE.AND P0, PT, R55, RZ, PT ;  /* 0x000000ff3700720c */ /* 0x000fc60003f06270 */
[--C-:B------:R-:W-:Y:S02]  /*ed30*/  @!P2 IMAD.IADD R44, R44, 0x1, -R45.reuse ;  /* 0x000000012c2ca824 */ /* 0x100fe400078e0a2d */
[C---:B------:R-:W-:Y:S02]  /*ed40*/  IMAD R42, R45.reuse, R6, R42 ;  /* 0x000000062d2a7224 */ /* 0x040fe400078e022a */
[----:B------:R-:W-:Y:S01]  /*ed50*/  @!P6 IMAD.IADD R46, R46, 0x1, -R45 ;  /* 0x000000012e2ee824 */ /* 0x000fe200078e0a2d */
[----:B0-----:R-:W-:Y:S01]  /*ed60*/  IABS R4, R53 ;  /* 0x0000003500047213 */ /* 0x001fe20000000000 */
[----:B------:R-:W-:Y:S01]  /*ed70*/  IMAD.MOV R29, RZ, RZ, -R29 ;  /* 0x000000ffff1d7224 */ /* 0x000fe200078e0a1d */
[----:B------:R-:W-:Y:S01]  /*ed80*/  ISETP.GT.U32.AND P2, PT, R45, R44, PT ;  /* 0x0000002c2d00720c */ /* 0x000fe20003f44070 */
[----:B------:R-:W-:Y:S01]  /*ed90*/  @!P4 IMAD.IADD R5, R5, 0x1, -R45 ;  /* 0x000000010505c824 */ /* 0x000fe200078e0a2d */
[----:B------:R-:W-:Y:S01]  /*eda0*/  ISETP.GT.U32.AND P6, PT, R45, R42, PT ;  /* 0x0000002a2d00720c */ /* 0x000fe20003fc4070 */
[----:B------:R-:W-:Y:S01]  /*edb0*/  IMAD.HI.U32 R28, R41, R4, RZ ;  /* 0x00000004291c7227 */ /* 0x000fe200078e00ff */
[----:B------:R-:W-:-:S03]  /*edc0*/  ISETP.GE.AND P4, PT, R56, RZ, PT ;  /* 0x000000ff3800720c */ /* 0x000fc60003f86270 */
[----:B------:R-:W-:Y:S02]  /*edd0*/  IMAD.MOV R28, RZ, RZ, -R28 ;  /* 0x000000ffff1c7224 */ /* 0x000fe400078e0a1c */
[C---:B------:R-:W-:Y:S02]  /*ede0*/  IMAD R43, R45.reuse, R29, R43 ;  /* 0x0000001d2d2b7224 */ /* 0x040fe400078e022b */
[C---:B------:R-:W-:Y:S02]  /*edf0*/  IMAD R4, R45.reuse, R28, R4 ;  /* 0x0000001c2d047224 */ /* 0x040fe400078e0204 */
[----:B------:R-:W-:Y:S01]  /*ee00*/  @!P2 IMAD.IADD R44, R44, 0x1, -R45 ;  /* 0x000000012c2ca824 */ /* 0x000fe200078e0a2d */
[----:B------:R-:W-:Y:S01]  /*ee10*/  ISETP.GT.U32.AND P2, PT, R45, R43, PT ;  /* 0x0000002b2d00720c */ /* 0x000fe20003f44070 */
[----:B------:R-:W-:Y:S02]  /*ee20*/  IMAD.MOV.U32 R8, RZ, RZ, R46 ;  /* 0x000000ffff087224 */ /* 0x000fe400078e002e */
[----:B------:R-:W-:Y:S01]  /*ee30*/  @!P1 IMAD.MOV R5, RZ, RZ, -R5 ;  /* 0x000000ffff059224 */ /* 0x000fe200078e0a05 */
[----:B------:R-:W-:Y:S01]  /*ee40*/  ISETP.GE.AND P1, PT, R53, RZ, PT ;  /* 0x000000ff3500720c */ /* 0x000fe20003f26270 */
[----:B------:R-:W-:-:S02]  /*ee50*/  VIADD R53, R0, 0x12 ;  /* 0x0000001200357836 */ /* 0x000fc40000000000 */
[--C-:B------:R-:W-:Y:S01]  /*ee60*/  @!P6 IMAD.IADD R42, R42, 0x1, -R45.reuse ;  /* 0x000000012a2ae824 */ /* 0x100fe200078e0a2d */
[----:B------:R0:W-:Y:S01]  /*ee70*/  STL [R1+0xe0], R5 ;  /* 0x0000e00501007387 */ /* 0x0001e20000100800 */
[----:B------:R-:W-:Y:S01]  /*ee80*/  @!P3 IMAD.MOV R8, RZ, RZ, -R8 ;  /* 0x000000ffff08b224 */ /* 0x000fe200078e0a08 */
[C---:B------:R-:W-:Y:S01]  /*ee90*/  ISETP.GT.U32.AND P3, PT, R45.reuse, R4, PT ;  /* 0x000000042d00720c */ /* 0x040fe20003f64070 */
[----:B------:R-:W-:Y:S01]  /*eea0*/  VIADD R56, R0, 0x13 ;  /* 0x0000001300387836 */ /* 0x000fe20000000000 */
[----:B------:R-:W-:Y:S01]  /*eeb0*/  IABS R6, R53 ;  /* 0x0000003500067213 */ /* 0x000fe20000000000 */
[----:B------:R-:W-:Y:S01]  /*eec0*/  IMAD.MOV.U32 R7, RZ, RZ, R44 ;  /* 0x000000ffff077224 */ /* 0x000fe200078e002c */
[----:B------:R-:W-:Y:S01]  /*eed0*/  ISETP.GT.U32.AND P6, PT, R45, R42, PT ;  /* 0x0000002a2d00720c */ /* 0x000fe20003fc4070 */
[----:B------:R-:W-:Y:S01]  /*eee0*/  @!P2 IMAD.IADD R43, R43, 0x1, -R45 ;  /* 0x000000012b2ba824 */ /* 0x000fe200078e0a2d */
[----:B------:R-:W-:Y:S01]  /*eef0*/  STL [R1+0xa0], R8 ;  /* 0x0000a00801007387 */ /* 0x000fe20000100800 */
[----:B------:R-:W-:Y:S01]  /*ef00*/  IMAD.HI.U32 R28, R41, R6, RZ ;  /* 0x00000006291c7227 */ /* 0x000fe200078e00ff */
[----:B0-----:R-:W-:-:S03]  /*ef10*/  IABS R5, R56 ;  /* 0x0000003800057213 */ /* 0x001fc60000000000 */
[----:B------:R-:W-:Y:S01]  /*ef20*/  @!P5 IMAD.MOV R7, RZ, RZ, -R7 ;  /* 0x000000ffff07d224 */ /* 0x000fe200078e0a07 */
[----:B------:R-:W-:Y:S01]  /*ef30*/  ISETP.GE.AND P5, PT, R56, RZ, PT ;  /* 0x000000ff3800720c */ /* 0x000fe20003fa6270 */
[----:B------:R-:W-:Y:S02]  /*ef40*/  IMAD.MOV R28, RZ, RZ, -R28 ;  /* 0x000000ffff1c7224 */ /* 0x000fe400078e0a1c */
[----:B------:R-:W-:Y:S01]  /*ef50*/  VIADD R56, R0, 0x11 ;  /* 0x0000001100387836 */ /* 0x000fe20000000000 */
[----:B------:R0:W-:Y:S01]  /*ef60*/  STL [R1+0xa8], R7 ;  /* 0x0000a80701007387 */ /* 0x0001e20000100800 */
[----:B------:R-:W-:Y:S01]  /*ef70*/  @!P3 IMAD.IADD R4, R4, 0x1, -R45 ;  /* 0x000000010404b824 */ /* 0x000fe200078e0a2d */
[----:B------:R-:W-:Y:S01]  /*ef80*/  ISETP.GT.U32.AND P3, PT, R45, R43, PT ;  /* 0x0000002b2d00720c */ /* 0x000fe20003f64070 */
[----:B------:R-:W-:-:S04]  /*ef90*/  IMAD.HI.U32 R29, R41, R5, RZ ;  /* 0x00000005291d7227 */ /* 0x000fc800078e00ff */
[----:B------:R-:W-:Y:S01]  /*efa0*/  @!P6 IMAD.IADD R42, R42, 0x1, -R45 ;  /* 0x000000012a2ae824 */ /* 0x000fe200078e0a2d */
[----:B------:R-:W-:Y:S01]  /*efb0*/  ISETP.GE.AND P6, PT, R53, RZ, PT ;  /* 0x000000ff3500720c */ /* 0x000fe20003fc6270 */
[----:B------:R-:W-:Y:S01]  /*efc0*/  IMAD R6, R45, R28, R6 ;  /* 0x0000001c2d067224 */ /* 0x000fe200078e0206 */
[----:B------:R-:W-:Y:S01]  /*efd0*/  IABS R28, R56 ;  /* 0x00000038001c7213 */ /* 0x000fe20000000000 */
[----:B------:R-:W-:Y:S02]  /*efe0*/  IMAD.MOV R29, RZ, RZ, -R29 ;  /* 0x000000ffff1d7224 */ /* 0x000fe400078e0a1d */
[----:B0-----:R-:W-:Y:S02]  /*eff0*/  IMAD.MOV.U32 R7, RZ, RZ, R42 ;  /* 0x000000ffff077224 */ /* 0x001fe400078e002a */
[----:B------:R-:W-:-:S04]  /*f000*/  IMAD.HI.U32 R46, R41, R28, RZ ;  /* 0x0000001c292e7227 */ /* 0x000fc800078e00ff */
[C---:B------:R-:W-:Y:S02]  /*f010*/  IMAD R5, R45.reuse, R29, R5 ;  /* 0x0000001d2d057224 */ /* 0x040fe400078e0205 */
[----:B------:R-:W-:Y:S01]  /*f020*/  @!P0 IMAD.MOV R7, RZ, RZ, -R7 ;  /* 0x000000ffff078224 */ /* 0x000fe200078e0a07 */
[----:B------:R-:W-:Y:S01]  /*f030*/  ISETP.GT.U32.AND P0, PT, R45, R4, PT ;  /* 0x000000042d00720c */ /* 0x000fe20003f04070 */
[----:B------:R-:W-:Y:S01]  /*f040*/  IMAD.HI.U32 R44, R41, R47, RZ ;  /* 0x0000002f292c7227 */ /* 0x000fe200078e00ff */
[----:B------:R-:W-:Y:S02]  /*f050*/  ISETP.GT.U32.AND P2, PT, R45, R5, PT ;  /* 0x000000052d00720c */ /* 0x000fe40003f44070 */
[----:B------:R0:W-:Y:S01]  /*f060*/  STL [R1+0x9c], R7 ;  /* 0x00009c0701007387 */ /* 0x0001e20000100800 */
[----:B------:R-:W-:Y:S02]  /*f070*/  IMAD.MOV R46, RZ, RZ, -R46 ;  /* 0x000000ffff2e7224 */ /* 0x000fe400078e0a2e */
[----:B------:R-:W-:Y:S01]  /*f080*/  @!P3 IMAD.IADD R43, R43, 0x1, -R45 ;  /* 0x000000012b2bb824 */ /* 0x000fe200078e0a2d */
[----:B------:R-:W-:Y:S01]  /*f090*/  ISETP.GT.U32.AND P3, PT, R45, R6, PT ;  /* 0x000000062d00720c */ /* 0x000fe20003f64070 */
[----:B------:R-:W-:-:S02]  /*f0a0*/  IMAD.MOV R44, RZ, RZ, -R44 ;  /* 0x000000ffff2c7224 */ /* 0x000fc400078e0a2c */
[C---:B------:R-:W-:Y:S01]  /*f0b0*/  IMAD R28, R45.reuse, R46, R28 ;  /* 0x0000002e2d1c7224 */ /* 0x040fe200078e021c */
[----:B------:R-:W-:Y:S01]  /*f0c0*/  IABS R46, R2 ;  /* 0x00000002002e7213 */ /* 0x000fe20000000000 */
[C---:B------:R-:W-:Y:S02]  /*f0d0*/  IMAD R47, R45.reuse, R44, R47 ;  /* 0x0000002c2d2f7224 */ /* 0x040fe400078e022f */
[----:B0-----:R-:W-:Y:S02]  /*f0e0*/  IMAD.MOV.U32 R7, RZ, RZ, R43 ;  /* 0x000000ffff077224 */ /* 0x001fe400078e002b */
[----:B------:R-:W-:Y:S01]  /*f0f0*/  @!P0 IMAD.IADD R4, R4, 0x1, -R45 ;  /* 0x0000000104048824 */ /* 0x000fe200078e0a2d */
[C---:B------:R-:W-:Y:S01]  /*f100*/  ISETP.GT.U32.AND P0, PT, R45.reuse, R47, PT ;  /* 0x0000002f2d00720c */ /* 0x040fe20003f04070 */
[----:B------:R-:W-:Y:S01]  /*f110*/  @!P4 IMAD.MOV R7, RZ, RZ, -R7 ;  /* 0x000000ffff07c224 */ /* 0x000fe200078e0a07 */
[----:B------:R-:W-:Y:S01]  /*f120*/  ISETP.GT.U32.AND P4, PT, R45, R28, PT ;  /* 0x0000001c2d00720c */ /* 0x000fe20003f84070 */
[----:B------:R-:W-:-:S02]  /*f130*/  @!P2 IMAD.IADD R5, R5, 0x1, -R45 ;  /* 0x000000010505a824 */ /* 0x000fc400078e0a2d */
[--C-:B------:R-:W-:Y:S01]  /*f140*/  @!P3 IMAD.IADD R6, R6, 0x1, -R45.reuse ;  /* 0x000000010606b824 */ /* 0x100fe200078e0a2d */
[----:B------:R-:W-:Y:S01]  /*f150*/  STL [R1+0x98], R7 ;  /* 0x0000980701007387 */ /* 0x000fe20000100800 */
[----:B------:R-:W-:Y:S01]  /*f160*/  @!P1 IMAD.MOV R4, RZ, RZ, -R4 ;  /* 0x000000ffff049224 */ /* 0x000fe200078e0a04 */
[----:B------:R-:W-:Y:S01]  /*f170*/  ISETP.GT.U32.AND P2, PT, R45, R5, PT ;  /* 0x000000052d00720c */ /* 0x000fe20003f44070 */
[----:B------:R-:W-:Y:S01]  /*f180*/  VIADD R55, R0, 0xf ;  /* 0x0000000f00377836 */ /* 0x000fe20000000000 */
[----:B------:R-:W-:Y:S01]  /*f190*/  ISETP.GE.AND P3, PT, R54, RZ, PT ;  /* 0x000000ff3600720c */ /* 0x000fe20003f66270 */
[----:B------:R-:W-:Y:S01]  /*f1a0*/  VIADD R53, R0, 0xe ;  /* 0x0000000e00357836 */ /* 0x000fe20000000000 */
[----:B------:R0:W-:Y:S01]  /*f1b0*/  STL [R1+0x88], R4 ;  /* 0x0000880401007387 */ /* 0x0001e20000100800 */
[--C-:B------:R-:W-:Y:S01]  /*f1c0*/  @!P0 IMAD.IADD R47, R47, 0x1, -R45.reuse ;  /* 0x000000012f2f8824 */ /* 0x100fe200078e0a2d */
[----:B------:R-:W-:Y:S01]  /*f1d0*/  IABS R48, R55 ;  /* 0x0000003700307213 */ /* 0x000fe20000000000 */
[----:B------:R-:W-:Y:S01]  /*f1e0*/  @!P4 IMAD.IADD R28, R28, 0x1, -R45 ;  /* 0x000000011c1cc824 */ /* 0x000fe200078e0a2d */
[----:B------:R-:W-:Y:S01]  /*f1f0*/  ISETP.GT.U32.AND P4, PT, R45, R6, PT ;  /* 0x000000062d00720c */ /* 0x000fe20003f84070 */
[----:B------:R-:W-:Y:S01]  /*f200*/  VIADD R59, R0, 0xc ;  /* 0x0000000c003b7836 */ /* 0x000fe20000000000 */
[----:B------:R-:W-:Y:S01]  /*f210*/  IABS R29, R53 ;  /* 0x00000035001d7213 */ /* 0x000fe20000000000 */
[----:B------:R-:W-:Y:S01]  /*f220*/  IMAD.HI.U32 R42, R41, R48, RZ ;  /* 0x00000030292a7227 */ /* 0x000fe200078e00ff */
[----:B------:R-:W-:-:S02]  /*f230*/  ISETP.GT.U32.AND P0, PT, R45, R28, PT ;  /* 0x0000001c2d00720c */ /* 0x000fc40003f04070 */
[----:B------:R-:W-:Y:S01]  /*f240*/  ISETP.GT.U32.AND P1, PT, R45, R47, PT ;  /* 0x0000002f2d00720c */ /* 0x000fe20003f24070 */
[----:B------:R-:W-:Y:S01]  /*f250*/  @!P2 IMAD.IADD R5, R5, 0x1, -R45 ;  /* 0x000000010505a824 */ /* 0x000fe200078e0a2d */
[----:B------:R-:W-:Y:S01]  /*f260*/  ISETP.GE.AND P2, PT, R56, RZ, PT ;  /* 0x000000ff3800720c */ /* 0x000fe20003f46270 */
[----:B------:R-:W-:Y:S02]  /*f270*/  IMAD.MOV R43, RZ, RZ, -R42 ;  /* 0x000000ffff2b7224 */ /* 0x000fe400078e0a2a */
[----:B0-----:R-:W-:Y:S02]  /*f280*/  IMAD.MOV.U32 R4, RZ, RZ, R5 ;  /* 0x000000ffff047224 */ /* 0x001fe400078e0005 */
[--C-:B------:R-:W-:Y:S01]  /*f290*/  @!P4 IMAD.IADD R6, R6, 0x1, -R45.reuse ;  /* 0x000000010606c824 */ /* 0x100fe200078e0a2d */
[----:B------:R-:W-:Y:S01]  /*f2a0*/  ISETP.GE.AND P4, PT, R55, RZ, PT ;  /* 0x000000ff3700720c */ /* 0x000fe20003f86270 */
[----:B------:R-:W-:Y:S01]  /*f2b0*/  @!P5 IMAD.MOV R4, RZ, RZ, -R4 ;  /* 0x000000ffff04d224 */ /* 0x000fe200078e0a04 */
[----:B------:R-:W0:Y:S01]  /*f2c0*/  I2F.RP R55, R46 ;  /* 0x0000002e00377306 */ /* 0x000e220000209400 */
[----:B------:R-:W-:-:S02]  /*f2d0*/  @!P0 IMAD.IADD R28, R28, 0x1, -R45 ;  /* 0x000000011c1c8824 */ /* 0x000fc400078e0a2d */
[----:B------:R-:W-:Y:S01]  /*f2e0*/  IMAD.MOV.U32 R15, RZ, RZ, R6 ;  /* 0x000000ffff0f7224 */ /* 0x000fe200078e0006 */
[----:B------:R-:W-:Y:S01]  /*f2f0*/  STL [R1+0x70], R4 ;  /* 0x0000700401007387 */ /* 0x000fe20000100800 */
[----:B------:R-:W-:Y:S02]  /*f300*/  IMAD.MOV.U32 R7, RZ, RZ, R28 ;  /* 0x000000ffff077224 */ /* 0x000fe400078e001c */
[----:B------:R-:W-:Y:S02]  /*f310*/  @!P6 IMAD.MOV R15, RZ, RZ, -R15 ;  /* 0x000000ffff0fe224 */ /* 0x000fe400078e0a0f */
[----:B------:R-:W-:Y:S02]  /*f320*/  @!P2 IMAD.MOV R7, RZ, RZ, -R7 ;  /* 0x000000ffff07a224 */ /* 0x000fe400078e0a07 */
[----:B------:R-:W-:Y:S01]  /*f330*/  IMAD.HI.U32 R42, R41, R29, RZ ;  /* 0x0000001d292a7227 */ /* 0x000fe200078e00ff */
[----:B------:R-:W-:Y:S03]  /*f340*/  STL [R1+0x2c], R15 ;  /* 0x00002c0f01007387 */ /* 0x000fe60000100800 */
[----:B------:R-:W-:Y:S01]  /*f350*/  IMAD.MOV R42, RZ, RZ, -R42 ;  /* 0x000000ffff2a7224 */ /* 0x000fe200078e0a2a */
[----:B------:R1:W-:Y:S01]  /*f360*/  STL [R1+0x28], R7 ;  /* 0x0000280701007387 */ /* 0x0003e20000100800 */
[C---:B------:R-:W-:Y:S01]  /*f370*/  IMAD R48, R45.reuse, R43, R48 ;  /* 0x0000002b2d307224 */ /* 0x040fe200078e0230 */
[----:B------:R-:W-:Y:S01]  /*f380*/  IABS R43, R59 ;  /* 0x0000003b002b7213 */ /* 0x000fe20000000000 */
[C---:B------:R-:W-:Y:S01]  /*f390*/  IMAD R49, R45.reuse, R42, R29 ;  /* 0x0000002a2d317224 */ /* 0x040fe200078e021d */
[----:B------:R-:W2:Y:S01]  /*f3a0*/  LDL R60, [R1+0x3c] ;  /* 0x00003c00013c7983 */ /* 0x000ea20000100800 */
[C---:B------:R-:W-:Y:S01]  /*f3b0*/  VIADD R56, R0.reuse, 0xd ;  /* 0x0000000d00387836 */ /* 0x040fe20000000000 */
[----:B------:R-:W-:Y:S01]  /*f3c0*/  ISETP.GT.U32.AND P5, PT, R45, R48, PT ;  /* 0x000000302d00720c */ /* 0x000fe20003fa4070 */
[----:B------:R-:W-:Y:S01]  /*f3d0*/  IMAD.HI.U32 R51, R41, R43, RZ ;  /* 0x0000002b29337227 */ /* 0x000fe200078e00ff */
[----:B------:R-:W-:Y:S01]  /*f3e0*/  ISETP.GT.U32.AND P0, PT, R45, R49, PT ;  /* 0x000000312d00720c */ /* 0x000fe20003f04070 */
[----:B0-----:R-:W0:Y:S01]  /*f3f0*/  MUFU.RCP R55, R55 ;  /* 0x0000003700377308 */ /* 0x001e220000001000 */
[----:B-1----:R-:W3:Y:S01]  /*f400*/  LDL R7, [R1+0x1e0] ;  /* 0x0001e00001077983 */ /* 0x002ee20000100800 */
[----:B------:R-:W-:Y:S01]  /*f410*/  IMAD.MOV R51, RZ, RZ, -R51 ;  /* 0x000000ffff337224 */ /* 0x000fe200078e0a33 */
[----:B------:R-:W-:Y:S01]  /*f420*/  IABS R44, R56 ;  /* 0x00000038002c7213 */ /* 0x000fe20000000000 */
[----:B------:R-:W-:-:S02]  /*f430*/  VIADD R14, R0, 0xa ;  /* 0x0000000a000e7836 */ /* 0x000fc40000000000 */
[----:B------:R-:W-:Y:S01]  /*f440*/  @!P1 IMAD.IADD R47, R47, 0x1, -R45 ;  /* 0x000000012f2f9824 */ /* 0x000fe200078e0a2d */
[----:B------:R-:W-:Y:S01]  /*f450*/  ISETP.GE.AND P1, PT, R53, RZ, PT ;  /* 0x000000ff3500720c */ /* 0x000fe20003f26270 */
[----:B------:R-:W-:Y:S01]  /*f460*/  IMAD R51, R45, R51, R43 ;  /* 0x000000332d337224 */ /* 0x000fe200078e022b */
[----:B------:R-:W-:Y:S01]  /*f470*/  IABS R53, R14 ;  /* 0x0000000e00357213 */ /* 0x000fe20000000000 */
[--C-:B------:R-:W-:Y:S02]  /*f480*/  @!P5 IMAD.IADD R48, R48, 0x1, -R45.reuse ;  /* 0x000000013030d824 */ /* 0x100fe400078e0a2d */
[----:B------:R-:W-:Y:S02]  /*f490*/  @!P0 IMAD.IADD R49, R49, 0x1, -R45 ;  /* 0x0000000131318824 */ /* 0x000fe400078e0a2d */
[----:B------:R-:W-:Y:S01]  /*f4a0*/  IMAD.HI.U32 R50, R41, R44, RZ ;  /* 0x0000002c29327227 */ /* 0x000fe200078e00ff */
[C---:B------:R-:W-:Y:S02]  /*f4b0*/  ISETP.GT.U32.AND P5, PT, R45.reuse, R48, PT ;  /* 0x000000302d00720c */ /* 0x040fe40003fa4070 */
[----:B------:R-:W-:Y:S01]  /*f4c0*/  ISETP.GT.U32.AND P0, PT, R45, R49, PT ;  /* 0x000000312d00720c */ /* 0x000fe20003f04070 */
[----:B------:R-:W-:-:S04]  /*f4d0*/  IMAD.HI.U32 R4, R41, R53, RZ ;  /* 0x0000003529047227 */ /* 0x000fc800078e00ff */
[----:B------:R-:W-:Y:S02]  /*f4e0*/  IMAD.MOV R50, RZ, RZ, -R50 ;  /* 0x000000ffff327224 */ /* 0x000fe400078e0a32 */
[----:B------:R-:W-:Y:S02]  /*f4f0*/  VIADD R61, R0, 0xb ;  /* 0x0000000b003d7836 */ /* 0x000fe40000000000 */
[----:B------:R-:W-:Y:S02]  /*f500*/  IMAD.MOV R4, RZ, RZ, -R4 ;  /* 0x000000ffff047224 */ /* 0x000fe400078e0a04 */
[----:B------:R-:W-:Y:S01]  /*f510*/  IMAD R50, R45, R50, R44 ;  /* 0x000000322d327224 */ /* 0x000fe200078e022c */
[----:B------:R-:W-:Y:S01]  /*f520*/  IABS R52, R61 ;  /* 0x0000003d00347213 */ /* 0x000fe20000000000 */
[----:B------:R-:W-:Y:S01]  /*f530*/  @!P0 IMAD.IADD R49, R49, 0x1, -R45 ;  /* 0x0000000131318824 */ /* 0x000fe200078e0a2d */
[C---:B------:R-:W-:Y:S01]  /*f540*/  ISETP.GT.U32.AND P0, PT, R45.reuse, R51, PT ;  /* 0x000000332d00720c */ /* 0x040fe20003f04070 */
[----:B------:R-:W-:-:S02]  /*f550*/  IMAD R53, R45, R4, R53 ;  /* 0x000000042d357224 */ /* 0x000fc400078e0235 */
[----:B------:R-:W-:Y:S01]  /*f560*/  @!P5 IMAD.IADD R48, R48, 0x1, -R45 ;  /* 0x000000013030d824 */ /* 0x000fe200078e0a2d */
[----:B------:R-:W-:Y:S01]  /*f570*/  ISETP.GT.U32.AND P5, PT, R45, R50, PT ;  /* 0x000000322d00720c */ /* 0x000fe20003fa4070 */
[----:B------:R-:W-:-:S04]  /*f580*/  IMAD.HI.U32 R42, R41, R52, RZ ;  /* 0x00000034292a7227 */ /* 0x000fc800078e00ff */
[----:B------:R-:W-:Y:S02]  /*f590*/  IMAD.MOV R42, RZ, RZ, -R42 ;  /* 0x000000ffff2a7224 */ /* 0x000fe400078e0a2a */
[C---:B------:R-:W-:Y:S02]  /*f5a0*/  VIADD R12, R0.reuse, 0x8 ;  /* 0x00000008000c7836 */ /* 0x040fe40000000000 */
[--C-:B------:R-:W-:Y:S01]  /*f5b0*/  @!P0 IMAD.IADD R51, R51, 0x1, -R45.reuse ;  /* 0x0000000133338824 */ /* 0x100fe200078e0a2d */
[C---:B------:R-:W-:Y:S01]  /*f5c0*/  ISETP.GT.U32.AND P0, PT, R45.reuse, R53, PT ;  /* 0x000000352d00720c */ /* 0x040fe20003f04070 */
[C---:B------:R-:W-:Y:S01]  /*f5d0*/  VIADD R11, R0.reuse, 0x7 ;  /* 0x00000007000b7836 */ /* 0x040fe20000000000 */
[----:B------:R-:W-:Y:S01]  /*f5e0*/  IABS R44, R12 ;  /* 0x0000000c002c7213 */ /* 0x000fe20000000000 */
[C---:B------:R-:W-:Y:S02]  /*f5f0*/  IMAD R52, R45.reuse, R42, R52 ;  /* 0x0000002a2d347224 */ /* 0x040fe400078e0234 */
[----:B------:R-:W-:Y:S01]  /*f600*/  VIADD R13, R0, 0x9 ;  /* 0x00000009000d7836 */ /* 0x000fe20000000000 */
[----:B------:R-:W-:Y:S01]  /*f610*/  IABS R43, R11 ;  /* 0x0000000b002b7213 */ /* 0x000fe20000000000 */
[----:B------:R-:W-:Y:S01]  /*f620*/  @!P5 IMAD.IADD R50, R50, 0x1, -R45 ;  /* 0x000000013232d824 */ /* 0x000fe200078e0a2d */
[----:B------:R-:W-:Y:S01]  /*f630*/  ISETP.GT.U32.AND P5, PT, R45, R52, PT ;  /* 0x000000342d00720c */ /* 0x000fe20003fa4070 */
[----:B------:R-:W-:Y:S01]  /*f640*/  IMAD.HI.U32 R5, R41, R44, RZ ;  /* 0x0000002c29057227 */ /* 0x000fe200078e00ff */
[----:B------:R-:W-:-:S03]  /*f650*/  IABS R54, R13 ;  /* 0x0000000d00367213 */ /* 0x000fc60000000000 */
[----:B------:R-:W-:Y:S01]  /*f660*/  @!P0 IMAD.IADD R53, R53, 0x1, -R45 ;  /* 0x0000000135358824 */ /* 0x000fe200078e0a2d */
[----:B------:R-:W-:Y:S01]  /*f670*/  ISETP.GT.U32.AND P0, PT, R45, R51, PT ;  /* 0x000000332d00720c */ /* 0x000fe20003f04070 */
[----:B------:R-:W-:-:S04]  /*f680*/  IMAD.HI.U32 R4, R41, R43, RZ ;  /* 0x0000002b29047227 */ /* 0x000fc800078e00ff */
[----:B------:R-:W-:Y:S02]  /*f690*/  IMAD.MOV R5, RZ, RZ, -R5 ;  /* 0x000000ffff057224 */ /* 0x000fe400078e0a05 */
[C---:B------:R-:W-:Y:S02]  /*f6a0*/  VIADD R9, R0.reuse, 0x5 ;  /* 0x0000000500097836 */ /* 0x040fe40000000000 */
[----:B------:R-:W-:Y:S02]  /*f6b0*/  IMAD.MOV R4, RZ, RZ, -R4 ;  /* 0x000000ffff047224 */ /* 0x000fe400078e0a04 */
[----:B------:R-:W-:Y:S02]  /*f6c0*/  VIADD R10, R0, 0x6 ;  /* 0x00000006000a7836 */ /* 0x000fe40000000000 */
[----:B------:R-:W-:-:S04]  /*f6d0*/  IMAD.HI.U32 R29, R41, R54, RZ ;  /* 0x00000036291d7227 */ /* 0x000fc800078e00ff */
[C---:B------:R-:W-:Y:S01]  /*f6e0*/  IMAD R44, R45.reuse, R5, R44 ;  /* 0x000000052d2c7224 */ /* 0x040fe200078e022c */
[----:B------:R-:W-:Y:S01]  /*f6f0*/  IABS R5, R9 ;  /* 0x0000000900057213 */ /* 0x000fe20000000000 */
[C---:B------:R-:W-:Y:S01]  /*f700*/  IMAD R43, R45.reuse, R4, R43 ;  /* 0x000000042d2b7224 */ /* 0x040fe200078e022b */
[----:B------:R-:W-:Y:S01]  /*f710*/  IABS R4, R10 ;  /* 0x0000000a00047213 */ /* 0x000fe20000000000 */
[----:B------:R-:W-:Y:S02]  /*f720*/  IMAD.MOV R29, RZ, RZ, -R29 ;  /* 0x000000ffff1d7224 */ /* 0x000fe400078e0a1d */
[--C-:B------:R-:W-:Y:S01]  /*f730*/  @!P5 IMAD.IADD R52, R52, 0x1, -R45.reuse ;  /* 0x000000013434d824 */ /* 0x100fe200078e0a2d */
[----:B------:R-:W-:Y:S01]  /*f740*/  ISETP.GT.U32.AND P5, PT, R45, R50, PT ;  /* 0x000000322d00720c */ /* 0x000fe20003fa4070 */
[----:B------:R-:W-:Y:S01]  /*f750*/  @!P0 IMAD.IADD R51, R51, 0x1, -R45 ;  /* 0x0000000133338824 */ /* 0x000fe200078e0a2d */
[----:B------:R-:W-:Y:S01]  /*f760*/  ISETP.GT.U32.AND P0, PT, R45, R44, PT ;  /* 0x0000002c2d00720c */ /* 0x000fe20003f04070 */
[----:B------:R-:W-:-:S02]  /*f770*/  VIADD R8, R0, 0x4 ;  /* 0x0000000400087836 */ /* 0x000fc40000000000 */
[----:B------:R-:W-:-:S04]  /*f780*/  IMAD.HI.U32 R28, R41, R5, RZ ;  /* 0x00000005291c7227 */ /* 0x000fc800078e00ff */
[----:B------:R-:W-:Y:S02]  /*f790*/  IMAD R54, R45, R29, R54 ;  /* 0x0000001d2d367224 */ /* 0x000fe400078e0236 */
[----:B------:R-:W-:-:S04]  /*f7a0*/  IMAD.HI.U32 R6, R41, R4, RZ ;  /* 0x0000000429067227 */ /* 0x000fc800078e00ff */
[----:B0-----:R-:W-:Y:S01]  /*f7b0*/  VIADD R29, R55, 0xffffffe ;  /* 0x0ffffffe371d7836 */ /* 0x001fe20000000000 */
[----:B------:R-:W-:Y:S01]  /*f7c0*/  IABS R55, R8 ;  /* 0x0000000800377213 */ /* 0x000fe20000000000 */
[----:B------:R-:W-:Y:S02]  /*f7d0*/  IMAD.MOV R28, RZ, RZ, -R28 ;  /* 0x000000ffff1c7224 */ /* 0x000fe400078e0a1c */
[----:B------:R-:W-:Y:S02]  /*f7e0*/  IMAD.MOV R6, RZ, RZ, -R6 ;  /* 0x000000ffff067224 */ /* 0x000fe400078e0a06 */
[----:B------:R-:W0:Y:S01]  /*f7f0*/  F2I.FTZ.U32.TRUNC.NTZ R29, R29 ;  /* 0x0000001d001d7305 */ /* 0x000e22000021f000 */
[C---:B------:R-:W-:Y:S02]  /*f800*/  IMAD R5, R45.reuse, R28, R5 ;  /* 0x0000001c2d057224 */ /* 0x040fe400078e0205 */
[----:B------:R-:W-:Y:S02]  /*f810*/  IMAD R4, R45, R6, R4 ;  /* 0x000000062d047224 */ /* 0x000fe400078e0204 */
[----:B------:R-:W-:-:S02]  /*f820*/  IMAD.MOV.U32 R6, RZ, RZ, R55 ;  /* 0x000000ffff067224 */ /* 0x000fc400078e0037 */
[--C-:B------:R-:W-:Y:S01]  /*f830*/  @!P5 IMAD.IADD R50, R50, 0x1, -R45.reuse ;  /* 0x000000013232d824 */ /* 0x100fe200078e0a2d */
[C---:B------:R-:W-:Y:S01]  /*f840*/  ISETP.GT.U32.AND P5, PT, R45.reuse, R54, PT ;  /* 0x000000362d00720c */ /* 0x040fe20003fa4070 */
[----:B------:R-:W-:Y:S01]  /*f850*/  @!P0 IMAD.IADD R44, R44, 0x1, -R45 ;  /* 0x000000012c2c8824 */ /* 0x000fe200078e0a2d */
[----:B------:R-:W-:Y:S01]  /*f860*/  ISETP.GT.U32.AND P0, PT, R45, R5, PT ;  /* 0x000000052d00720c */ /* 0x000fe20003f04070 */
[----:B------:R-:W-:Y:S01]  /*f870*/  IMAD.HI.U32 R28, R41, R6, RZ ;  /* 0x00000006291c7227 */ /* 0x000fe200078e00ff */
[----:B------:R-:W-:-:S03]  /*f880*/  ISETP.GT.U32.AND P6, PT, R45, R53, PT ;  /* 0x000000352d00720c */ /* 0x000fc60003fc4070 */
[----:B------:R-:W-:Y:S02]  /*f890*/  VIADD R57, R0, 0x3 ;  /* 0x0000000300397836 */ /* 0x000fe40000000000 */
[----:B------:R-:W-:Y:S02]  /*f8a0*/  IMAD.MOV R28, RZ, RZ, -R28 ;  /* 0x000000ffff1c7224 */ /* 0x000fe400078e0a1c */
[----:B0-----:R-:W-:Y:S01]  /*f8b0*/  IMAD.MOV R55, RZ, RZ, -R29 ;  /* 0x000000ffff377224 */ /* 0x001fe200078e0a1d */
[----:B------:R-:W-:Y:S01]  /*f8c0*/  IABS R42, R57 ;  /* 0x00000039002a7213 */ /* 0x000fe20000000000 */
[----:B------:R-:W-:Y:S02]  /*f8d0*/  IMAD R6, R45, R28, R6 ;  /* 0x0000001c2d067224 */ /* 0x000fe400078e0206 */
[--C-:B------:R-:W-:Y:S01]  /*f8e0*/  @!P5 IMAD.IADD R54, R54, 0x1, -R45.reuse ;  /* 0x000000013636d824 */ /* 0x100fe200078e0a2d */
[----:B------:R-:W-:Y:S01]  /*f8f0*/  ISETP.GE.AND P5, PT, R56, RZ, PT ;  /* 0x000000ff3800720c */ /* 0x000fe20003fa6270 */
[----:B------:R-:W-:Y:S01]  /*f900*/  @!P0 IMAD.IADD R5, R5, 0x1, -R45 ;  /* 0x0000000105058824 */ /* 0x000fe200078e0a2d */
[----:B------:R-:W-:Y:S01]  /*f910*/  ISETP.GT.U32.AND P0, PT, R45, R6, PT ;  /* 0x000000062d00720c */ /* 0x000fe20003f04070 */
[----:B------:R-:W-:-:S02]  /*f920*/  IMAD.MOV.U32 R56, RZ, RZ, R55 ;  /* 0x000000ffff387224 */ /* 0x000fc400078e0037 */
[----:B------:R-:W-:-:S04]  /*f930*/  IMAD.HI.U32 R55, R41, R42, RZ ;  /* 0x0000002a29377227 */ /* 0x000fc800078e00ff */
[----:B------:R-:W-:Y:S02]  /*f940*/  IMAD.MOV R55, RZ, RZ, -R55 ;  /* 0x000000ffff377224 */ /* 0x000fe400078e0a37 */
[--C-:B------:R-:W-:Y:S01]  /*f950*/  @!P6 IMAD.IADD R53, R53, 0x1, -R45.reuse ;  /* 0x000000013535e824 */ /* 0x100fe200078e0a2d */
[C---:B------:R-:W-:Y:S01]  /*f960*/  ISETP.GT.U32.AND P6, PT, R45.reuse, R4, PT ;  /* 0x000000042d00720c */ /* 0x040fe20003fc4070 */
[C---:B------:R-:W-:Y:S01]  /*f970*/  IMAD R42, R45.reuse, R55, R42 ;  /* 0x000000372d2a7224 */ /* 0x040fe200078e022a */
[----:B------:R-:W-:Y:S01]  /*f980*/  ISETP.GT.U32.AND P2, PT, R45, R52, PT ;  /* 0x000000342d00720c */ /* 0x000fe20003f44070 */
[----:B------:R-:W-:-:S03]  /*f990*/  @!P0 IMAD.IADD R6, R6, 0x1, -R45 ;  /* 0x0000000106068824 */ /* 0x000fc600078e0a2d */
[----:B------:R-:W-:Y:S01]  /*f9a0*/  ISETP.GT.U32.AND P0, PT, R45, R42, PT ;  /* 0x0000002a2d00720c */ /* 0x000fe20003f04070 */
[----:B------:R-:W-:Y:S02]  /*f9b0*/  IMAD R56, R56, R46, RZ ;  /* 0x0000002e38387224 */ /* 0x000fe400078e02ff */
[----:B------:R-:W-:-:S04]  /*f9c0*/  IMAD.MOV.U32 R28, RZ, RZ, RZ ;  /* 0x000000ffff1c7224 */ /* 0x000fc800078e00ff */
[--C-:B------:R-:W-:Y:S01]  /*f9d0*/  @!P6 IMAD.IADD R4, R4, 0x1, -R45.reuse ;  /* 0x000000010404e824 */ /* 0x100fe200078e0a2d */
[----:B------:R-:W-:Y:S01]  /*f9e0*/  ISETP.GE.AND P6, PT, R61, RZ, PT ;  /* 0x000000ff3d00720c */ /* 0x000fe20003fc6270 */
[----:B------:R-:W-:Y:S01]  /*f9f0*/  @!P2 IMAD.IADD R52, R52, 0x1, -R45 ;  /* 0x000000013434a824 */ /* 0x000fe200078e0a2d */
[----:B------:R-:W-:Y:S01]  /*fa00*/  ISETP.GT.U32.AND P2, PT, R45, R43, PT ;  /* 0x0000002b2d00720c */ /* 0x000fe20003f44070 */
[----:B------:R-:W-:-:S04]  /*fa10*/  IMAD.HI.U32 R56, R29, R56, R28 ;  /* 0x000000381d387227 */ /* 0x000fc800078e001c */
[----:B------:R-:W-:Y:S02]  /*fa20*/  @!P0 IMAD.IADD R42, R42, 0x1, -R45 ;  /* 0x000000012a2a8824 */ /* 0x000fe400078e0a2d */
[----:B------:R-:W-:-:S03]  /*fa30*/  @!P5 IMAD.MOV R50, RZ, RZ, -R50 ;  /* 0x000000ffff32d224 */ /* 0x000fc600078e0a32 */
[C---:B------:R-:W-:Y:S01]  /*fa40*/  ISETP.GT.U32.AND P5, PT, R45.reuse, R42, PT ;  /* 0x0000002a2d00720c */ /* 0x040fe20003fa4070 */
[----:B------:R-:W-:Y:S01]  /*fa50*/  @!P6 IMAD.MOV R52, RZ, RZ, -R52 ;  /* 0x000000ffff34e224 */ /* 0x000fe200078e0a34 */
[----:B------:R-:W-:Y:S01]  /*fa60*/  ISETP.GT.U32.AND P6, PT, R45, R6, PT ;  /* 0x000000062d00720c */ /* 0x000fe20003fc4070 */
[----:B------:R-:W-:Y:S01]  /*fa70*/  @!P2 IMAD.IADD R43, R43, 0x1, -R45 ;  /* 0x000000012b2ba824 */ /* 0x000fe200078e0a2d */
[----:B------:R-:W-:Y:S01]  /*fa80*/  ISETP.GE.AND P2, PT, R59, RZ, PT ;  /* 0x000000ff3b00720c */ /* 0x000fe20003f46270 */
[C---:B------:R-:W-:Y:S02]  /*fa90*/  VIADD R58, R0.reuse, 0x2 ;  /* 0x00000002003a7836 */ /* 0x040fe40000000000 */
[----:B------:R-:W-:Y:S01]  /*faa0*/  VIADD R59, R0, 0x1 ;  /* 0x00000001003b7836 */ /* 0x000fe20000000000 */
[----:B------:R-:W-:Y:S02]  /*fab0*/  ISETP.GT.U32.AND P0, PT, R45, R54, PT ;  /* 0x000000362d00720c */ /* 0x000fe40003f04070 */
[----:B------:R-:W-:-:S03]  /*fac0*/  IABS R28, R58 ;  /* 0x0000003a001c7213 */ /* 0x000fc60000000000 */
[--C-:B------:R-:W-:Y:S01]  /*fad0*/  @!P5 IMAD.IADD R42, R42, 0x1, -R45.reuse ;  /* 0x000000012a2ad824 */ /* 0x100fe200078e0a2d */
[----:B------:R-:W-:Y:S01]  /*fae0*/  IABS R29, R59 ;  /* 0x0000003b001d7213 */ /* 0x000fe20000000000 */
[----:B------:R-:W-:Y:S01]  /*faf0*/  @!P6 IMAD.IADD R6, R6, 0x1, -R45 ;  /* 0x000000010606e824 */ /* 0x000fe200078e0a2d */
[----:B------:R-:W-:Y:S01]  /*fb00*/  IABS R55, R0 ;  /* 0x0000000000377213 */ /* 0x000fe20000000000 */
[----:B------:R-:W-:Y:S01]  /*fb10*/  @!P2 IMAD.MOV R51, RZ, RZ, -R51 ;  /* 0x000000ffff33a224 */ /* 0x000fe200078e0a33 */
[----:B------:R-:W-:Y:S01]  /*fb20*/  ISETP.GE.AND P6, PT, R13, RZ, PT ;  /* 0x000000ff0d00720c */ /* 0x000fe20003fc6270 */
[----:B------:R-:W-:Y:S01]  /*fb30*/  @!P3 IMAD.MOV R47, RZ, RZ, -R47 ;  /* 0x000000ffff2fb224 */ /* 0x000fe200078e0a2f */
[C---:B------:R-:W-:Y:S01]  /*fb40*/  ISETP.GT.U32.AND P2, PT, R45.reuse, R5, PT ;  /* 0x000000052d00720c */ /* 0x040fe20003f44070 */
[----:B------:R-:W-:Y:S01]  /*fb50*/  @!P1 IMAD.MOV R49, RZ, RZ, -R49 ;  /* 0x000000ffff319224 */ /* 0x000fe200078e0a31 */
[----:B------:R-:W-:Y:S01]  /*fb60*/  ISETP.GT.U32.AND P3, PT, R45, R44, PT ;  /* 0x0000002c2d00720c */ /* 0x000fe20003f64070 */
[----:B------:R-:W-:Y:S01]  /*fb70*/  IMAD.HI.U32 R19, R41, R28, RZ ;  /* 0x0000001c29137227 */ /* 0x000fe200078e00ff */
[----:B------:R-:W-:-:S03]  /*fb80*/  ISETP.GT.U32.AND P1, PT, R45, R43, PT ;  /* 0x0000002b2d00720c */ /* 0x000fc60003f24070 */
[----:B------:R-:W-:-:S04]  /*fb90*/  IMAD.HI.U32 R18, R41, R29, RZ ;  /* 0x0000001d29127227 */ /* 0x000fc800078e00ff */
[----:B------:R-:W-:-:S04]  /*fba0*/  IMAD.HI.U32 R17, R41, R55, RZ ;  /* 0x0000003729117227 */ /* 0x000fc800078e00ff */
[----:B------:R-:W-:Y:S01]  /*fbb0*/  @!P4 IMAD.MOV R48, RZ, RZ, -R48 ;  /* 0x000000ffff30c224 */ /* 0x000fe200078e0a30 */
[C---:B------:R-:W-:Y:S01]  /*fbc0*/  ISETP.GT.U32.AND P4, PT, R45.reuse, R4, PT ;  /* 0x000000042d00720c */ /* 0x040fe20003f84070 */
[----:B------:R-:W-:Y:S02]  /*fbd0*/  IMAD.MOV R41, RZ, RZ, -R19 ;  /* 0x000000ffff297224 */ /* 0x000fe400078e0a13 */
[----:B------:R-:W-:Y:S02]  /*fbe0*/  IMAD.MOV R18, RZ, RZ, -R18 ;  /* 0x000000ffff127224 */ /* 0x000fe400078e0a12 */
[----:B------:R-:W-:Y:S02]  /*fbf0*/  IMAD.MOV R17, RZ, RZ, -R17 ;  /* 0x000000ffff117224 */ /* 0x000fe400078e0a11 */
[----:B------:R-:W-:Y:S02]  /*fc00*/  @!P0 IMAD.IADD R54, R54, 0x1, -R45 ;  /* 0x0000000136368824 */ /* 0x000fe400078e0a2d */
[----:B------:R-:W-:-:S02]  /*fc10*/  IMAD R41, R45, R41, R28 ;  /* 0x000000292d297224 */ /* 0x000fc400078e021c */
[C---:B------:R-:W-:Y:S02]  /*fc20*/  IMAD R29, R45.reuse, R18, R29 ;  /* 0x000000122d1d7224 */ /* 0x040fe400078e021d */
[----:B------:R-:W-:Y:S02]  /*fc30*/  IMAD R28, R45, R17, R55 ;  /* 0x000000112d1c7224 */ /* 0x000fe400078e0237 */
[----:B------:R-:W-:Y:S02]  /*fc40*/  @!P6 IMAD.MOV R54, RZ, RZ, -R54 ;  /* 0x000000ffff36e224 */ /* 0x000fe400078e0a36 */
[--C-:B------:R-:W-:Y:S01]  /*fc50*/  @!P2 IMAD.IADD R5, R5, 0x1, -R45.reuse ;  /* 0x000000010505a824 */ /* 0x100fe200078e0a2d */
[----:B------:R-:W-:Y:S01]  /*fc60*/  ISETP.GE.AND P2, PT, R14, RZ, PT ;  /* 0x000000ff0e00720c */ /* 0x000fe20003f46270 */
[--C-:B------:R-:W-:Y:S01]  /*fc70*/  @!P3 IMAD.IADD R44, R44, 0x1, -R45.reuse ;  /* 0x000000012c2cb824 */ /* 0x100fe200078e0a2d */
[----:B------:R-:W-:Y:S01]  /*fc80*/  ISETP.GT.U32.AND P0, PT, R45, R41, PT ;  /* 0x000000292d00720c */ /* 0x000fe20003f04070 */
[--C-:B------:R-:W-:Y:S01]  /*fc90*/  @!P1 IMAD.IADD R43, R43, 0x1, -R45.reuse ;  /* 0x000000012b2b9824 */ /* 0x100fe200078e0a2d */
[C---:B------:R-:W-:Y:S01]  /*fca0*/  ISETP.GT.U32.AND P3, PT, R45.reuse, R29, PT ;  /* 0x0000001d2d00720c */ /* 0x040fe20003f64070 */
[----:B------:R-:W0:Y:S01]  /*fcb0*/  S2R R14, SR_TID.X ;  /* 0x00000000000e7919 */ /* 0x000e220000002100 */
[----:B------:R-:W-:Y:S01]  /*fcc0*/  ISETP.GT.U32.AND P1, PT, R45, R28, PT ;  /* 0x0000001c2d00720c */ /* 0x000fe20003f24070 */
[----:B------:R-:W-:-:S08]  /*fcd0*/  @!P4 IMAD.IADD R4, R4, 0x1, -R45 ;  /* 0x000000010404c824 */ /* 0x000fd000078e0a2d */
[--C-:B------:R-:W-:Y:S02]  /*fce0*/  @!P0 IMAD.IADD R41, R41, 0x1, -R45.reuse ;  /* 0x0000000129298824 */ /* 0x100fe400078e0a2d */
[--C-:B------:R-:W-:Y:S02]  /*fcf0*/  @!P3 IMAD.IADD R29, R29, 0x1, -R45.reuse ;  /* 0x000000011d1db824 */ /* 0x100fe400078e0a2d */
[----:B------:R-:W-:Y:S01]  /*fd00*/  @!P1 IMAD.IADD R28, R28, 0x1, -R45 ;  /* 0x000000011c1c9824 */ /* 0x000fe200078e0a2d */
[----:B--2---:R-:W-:Y:S02]  /*fd10*/  IABS R15, R60 ;  /* 0x0000003c000f7213 */ /* 0x004fe40000000000 */
[----:B---3--:R-:W-:-:S05]  /*fd20*/  IABS R61, R7 ;  /* 0x00000007003d7213 */ /* 0x008fca0000000000 */
[----:B------:R-:W-:-:S04]  /*fd30*/  IMAD.HI.U32 R16, R56, R61, RZ ;  /* 0x0000003d38107227 */ /* 0x000fc800078e00ff */
[----:B------:R-:W-:-:S04]  /*fd40*/  IMAD.HI.U32 R56, R56, R15, RZ ;  /* 0x0000000f38387227 */ /* 0x000fc800078e00ff */
[----:B------:R-:W-:-:S04]  /*fd50*/  IMAD.MOV R56, RZ, RZ, -R56 ;  /* 0x000000ffff387224 */ /* 0x000fc800078e0a38 */
[----:B------:R-:W-:-:S05]  /*fd60*/  IMAD R56, R46, R56, R15 ;  /* 0x000000382e387224 */ /* 0x000fca00078e020f */
[----:B------:R-:W-:Y:S01]  /*fd70*/  ISETP.GT.U32.AND P5, PT, R46, R56, PT ;  /* 0x000000382e00720c */ /* 0x000fe20003fa4070 */
[----:B------:R-:W-:-:S04]  /*fd80*/  IMAD.MOV R16, RZ, RZ, -R16 ;  /* 0x000000ffff107224 */ /* 0x000fc800078e0a10 */
[----:B------:R-:W-:-:S08]  /*fd90*/  IMAD R55, R46, R16, R61 ;  /* 0x000000102e377224 */ /* 0x000fd000078e023d */
[----:B------:R-:W-:-:S05]  /*fda0*/  @!P5 IMAD.IADD R56, R56, 0x1, -R46 ;  /* 0x000000013838d824 */ /* 0x000fca00078e0a2e */
[C---:B------:R-:W-:Y:S02]  /*fdb0*/  ISETP.GT.U32.AND P6, PT, R46.reuse, R56, PT ;  /* 0x000000382e00720c */ /* 0x040fe40003fc4070 */
[----:B------:R-:W-:Y:S01]  /*fdc0*/  ISETP.GT.U32.AND P4, PT, R46, R55, PT ;  /* 0x000000372e00720c */ /* 0x000fe20003f84070 */
[----:B------:R-:W-:Y:S01]  /*fdd0*/  @!P2 IMAD.MOV R53, RZ, RZ, -R53 ;  /* 0x000000ffff35a224 */ /* 0x000fe200078e0a35 */
[C---:B------:R-:W-:Y:S02]  /*fde0*/  ISETP.GT.U32.AND P1, PT, R45.reuse, R41, PT ;  /* 0x000000292d00720c */ /* 0x040fe40003f24070 */
[----:B------:R-:W-:-:S07]  /*fdf0*/  ISETP.GT.U32.AND P2, PT, R45, R28, PT ;  /* 0x0000001c2d00720c */ /* 0x000fce0003f44070 */
[--C-:B------:R-:W-:Y:S01]  /*fe00*/  @!P6 IMAD.IADD R56, R56, 0x1, -R46.reuse ;  /* 0x000000013838e824 */ /* 0x100fe200078e0a2e */
[----:B------:R-:W-:Y:S02]  /*fe10*/  ISETP.GE.AND P6, PT, R60, RZ, PT ;  /* 0x000000ff3c00720c */ /* 0x000fe40003fc6270 */
[----:B------:R-:W1:Y:S01]  /*fe20*/  LDC R60, c[0x0][0x230] ;  /* 0x00008c00ff3c7b82 */ /* 0x000e620000000800 */
[----:B------:R-:W-:Y:S01]  /*fe30*/  @!P4 IMAD.IADD R55, R55, 0x1, -R46 ;  /* 0x000000013737c824 */ /* 0x000fe200078e0a2e */
[----:B------:R-:W-:Y:S02]  /*fe40*/  ISETP.GT.U32.AND P4, PT, R45, R29, PT ;  /* 0x0000001d2d00720c */ /* 0x000fe40003f84070 */
[----:B------:R-:W-:Y:S02]  /*fe50*/  ISETP.GE.AND P3, PT, R11, RZ, PT ;  /* 0x000000ff0b00720c */ /* 0x000fe40003f66270 */
[----:B------:R-:W-:Y:S01]  /*fe60*/  ISETP.GT.U32.AND P5, PT, R46, R55, PT ;  /* 0x000000372e00720c */ /* 0x000fe20003fa4070 */
[----:B------:R-:W-:-:S02]  /*fe70*/  @!P1 IMAD.IADD R41, R41, 0x1, -R45 ;  /* 0x0000000129299824 */ /* 0x000fc400078e0a2d */
[----:B------:R-:W-:-:S06]  /*fe80*/  @!P2 IMAD.IADD R28, R28, 0x1, -R45 ;  /* 0x000000011c1ca824 */ /* 0x000fcc00078e0a2d */
[----:B------:R-:W-:Y:S01]  /*fe90*/  @!P4 IMAD.IADD R29, R29, 0x1, -R45 ;  /* 0x000000011d1dc824 */ /* 0x000fe200078e0a2d */
[----:B0-----:R-:W-:Y:S01]  /*fea0*/  SHF.R.S32.HI R45, RZ, 0x2, R14 ;  /* 0x00000002ff2d7819 */ /* 0x001fe2000001140e */
[----:B------:R-:W-:-:S03]  /*feb0*/  @!P3 IMAD.MOV R43, RZ, RZ, -R43 ;  /* 0x000000ffff2bb224 */ /* 0x000fc600078e0a2b */
[----:B------:R-:W-:Y:S01]  /*fec0*/  SGXT R45, R45, 0x1 ;  /* 0x000000012d2d781a */ /* 0x000fe20000000200 */
[----:B------:R-:W-:Y:S02]  /*fed0*/  @!P5 IMAD.IADD R55, R55, 0x1, -R46 ;  /* 0x000000013737d824 */ /* 0x000fe400078e0a2e */
[----:B-1----:R-:W-:Y:S01]  /*fee0*/  VIADD R60, R60, 0x1f ;  /* 0x0000001f3c3c7836 */ /* 0x002fe20000000000 */
[----:B------:R-:W-:Y:S02]  /*fef0*/  ISETP.GE.AND P3, PT, R7, RZ, PT ;  /* 0x000000ff0700720c */ /* 0x000fe40003f66270 */
[C---:B------:R-:W-:Y:S02]  /*ff00*/  LOP3.LUT R46, R14.reuse, 0x3, RZ, 0xc0, !PT ;  /* 0x000000030e2e7812 */ /* 0x040fe400078ec0ff */
[----:B------:R-:W-:Y:S02]  /*ff10*/  LOP3.LUT R45, R45, 0x90, RZ, 0xc0, !PT ;  /* 0x000000902d2d7812 */ /* 0x000fe400078ec0ff */
[----:B------:R-:W-:Y:S01]  /*ff20*/  SHF.R.S32.HI R61, RZ, 0x1f, R60 ;  /* 0x0000001fff3d7819 */ /* 0x000fe2000001143c */
[----:B------:R-:W-:Y:S01]  /*ff30*/  IMAD.SHL.U32 R7, R14, 0x2, RZ ;  /* 0x000000020e077824 */ /* 0x000fe200078e00ff */
[----:B------:R-:W-:Y:S01]  /*ff40*/  ISETP.GE.AND P4, PT, R8, RZ, PT ;  /* 0x000000ff0800720c */ /* 0x000fe20003f86270 */
[----:B------:R-:W-:Y:S01]  /*ff50*/  IMAD R45, R46, 0x20, R45 ;  /* 0x000000202e2d7824 */ /* 0x000fe200078e022d */
[----:B------:R-:W-:Y:S01]  /*ff60*/  LEA.HI R8, R61, R60, RZ, 0x5 ;  /* 0x0000003c3d087211 */ /* 0x000fe200078f28ff */
[----:B------:R-:W-:Y:S01]  /*ff70*/  IMAD.SHL.U32 R8, R14, 0x10, RZ ;  /* 0x000000100e087824 */ /* 0x000fe200078e00ff */
[----:B------:R-:W-:-:S02]  /*ff80*/  SHF.R.U32.HI R61, RZ, 0x2, R14 ;  /* 0x00000002ff3d7819 */ /* 0x000fc4000001160e */
[----:B------:R-:W-:Y:S01]  /*ff90*/  LOP3.LUT R45, R45, 0x10, R7, 0x78, !PT ;  /* 0x000000102d2d7812 */ /* 0x000fe200078e7807 */
[----:B------:R-:W-:Y:S01]  /*ffa0*/  IMAD R46, R46, 0x110, RZ ;  /* 0x000001102e2e7824 */ /* 0x000fe200078e02ff */
[----:B------:R-:W-:Y:S01]  /*ffb0*/  SGXT.U32 R7, R61, 0x3 ;  /* 0x000000033d07781a */ /* 0x000fe20000000000 */
[----:B------:R-:W-:Y:S01]  /*ffc0*/  @!P6 IMAD.MOV R56, RZ, RZ, -R56 ;  /* 0x000000ffff38e224 */ /* 0x000fe200078e0a38 */
[----:B------:R-:W-:Y:S01]  /*ffd0*/  ISETP.GE.AND P0, PT, R12, RZ, PT ;  /* 0x000000ff0c00720c */ /* 0x000fe20003f06270 */
[----:B------:R-:W-:Y:S01]  /*ffe0*/  @!P3 IMAD.MOV R55, RZ, RZ, -R55 ;  /* 0x000000ffff37b224 */ /* 0x000fe200078e0a37 */
[----:B------:R-:W-:Y:S02]  /*fff0*/  LOP3.LUT R61, R8, 0x100, RZ, 0xc0, !PT ;  /* 0x00000100083d7812 */ /* 0x000fe400078ec0ff */
[----:B------:R-:W-:Y:S02]  /*10000*/  ISETP.NE.AND P6, PT, R2, RZ, PT ;  /* 0x000000ff0200720c */ /* 0x000fe40003fc5270 */
[----:B------:R-:W-:-:S02]  /*10010*/  LOP3.LUT R2, RZ, R2, RZ, 0x33, !PT ;  /* 0x00000002ff027212 */ /* 0x000fc400078e33ff */
[----:B------:R-:W-:Y:S02]  /*10020*/  IADD3 R8, R45, UR4, R61 ;  /* 0x000000042d087c10 */ /* 0x000fe4000fffe03d */
[----:B------:R-:W-:Y:S02]  /*10030*/  LOP3.LUT R7, R46, R7, RZ, 0xfc, !PT ;  /* 0x000000072e077212 */ /* 0x000fe400078efcff */
[C---:B------:R-:W-:Y:S01]  /*10040*/  SEL R7, R2.reuse, R55, !P6 ;  /* 0x0000003702077207 */ /* 0x040fe20007000000 */
[----:B------:R0:W-:Y:S01]  /*10050*/  STL [R1+0x1e4], R8 ;  /* 0x0001e40801007387 */ /* 0x0001e20000100800 */
[----:B------:R-:W-:-:S03]  /*10060*/  SEL R2, R2, R56, !P6 ;  /* 0x0000003802027207 */ /* 0x000fc60007000000 */
[----:B------:R-:W2:Y:S01]  /*10070*/  LDL.LU R13, [R1+0x220] ;  /* 0x00022000010d7983 */ /* 0x000ea20000300800 */
[----:B------:R-:W-:-:S03]  /*10080*/  @!P0 IMAD.MOV R44, RZ, RZ, -R44 ;  /* 0x000000ffff2c8224 */ /* 0x000fc600078e0a2c */
[----:B------:R1:W-:Y:S01]  /*10090*/  STL [R1+0x400], R7 ;  /* 0x0004000701007387 */ /* 0x0003e20000100800 */
[----:B------:R-:W-:-:S03]  /*100a0*/  ISETP.GE.AND P0, PT, R10, RZ, PT ;  /* 0x000000ff0a00720c */ /* 0x000fc60003f06270 */
[----:B------:R-:W3:Y:S01]  /*100b0*/  LDL.LU R12, [R1+0x21c] ;  /* 0x00021c00010c7983 */ /* 0x000ee20000300800 */
[----:B------:R-:W-:-:S03]  /*100c0*/  ISETP.GE.AND P1, PT, R9, RZ, PT ;  /* 0x000000ff0900720c */ /* 0x000fc60003f26270 */
[----:B------:R4:W-:Y:S04]  /*100d0*/  STL [R1+0x3fc], R2 ;  /* 0x0003fc0201007387 */ /* 0x0009e80000100800 */
[----:B------:R-:W3:Y:S04]  /*100e0*/  LDL.LU R11, [R1+0x218] ;  /* 0x00021800010b7983 */ /* 0x000ee80000300800 */
[----:B------:R-:W3:Y:S04]  /*100f0*/  LDL.LU R10, [R1+0x214] ;  /* 0x00021400010a7983 */ /* 0x000ee80000300800 */
[----:B------:R-:W2:Y:S01]  /*10100*/  LDL.LU R9, [R1+0x1b0] ;  /* 0x0001b00001097983 */ /* 0x000ea20000300800 */
[----:B------:R-:W-:-:S03]  /*10110*/  ISETP.GE.AND P2, PT, R57, RZ, PT ;  /* 0x000000ff3900720c */ /* 0x000fc60003f46270 */
[----:B0-----:R-:W3:Y:S01]  /*10120*/  LDL.LU R8, [R1+0x1b4] ;  /* 0x0001b40001087983 */ /* 0x001ee20000300800 */
[----:B------:R-:W-:-:S03]  /*10130*/  ISETP.GE.AND P5, PT, R58, RZ, PT ;  /* 0x000000ff3a00720c */ /* 0x000fc60003fa6270 */
[----:B-1----:R-:W3:Y:S01]  /*10140*/  LDL.LU R7, [R1+0x1bc] ;  /* 0x0001bc0001077983 */ /* 0x002ee20000300800 */
[----:B------:R-:W-:-:S03]  /*10150*/  ISETP.GE.AND P3, PT, R59, RZ, PT ;  /* 0x000000ff3b00720c */ /* 0x000fc60003f66270 */
[----:B------:R-:W3:Y:S04]  /*10160*/  LDL.LU R57, [R1+0x1c0] ;  /* 0x0001c00001397983 */ /* 0x000ee80000300800 */
[----:B------:R-:W3:Y:S04]  /*10170*/  LDL.LU R58, [R1+0x1c4] ;  /* 0x0001c400013a7983 */ /* 0x000ee80000300800 */
[----:B------:R-:W3:Y:S04]  /*10180*/  LDL.LU R59, [R1+0x1c8] ;  /* 0x0001c800013b7983 */ /* 0x000ee80000300800 */
[----:B------:R-:W3:Y:S01]  /*10190*/  LDL.LU R60, [R1+0x1cc] ;  /* 0x0001cc00013c7983 */ /* 0x000ee20000300800 */
[----:B------:R-:W-:Y:S01]  /*101a0*/  LOP3.LUT R14, R14, 0x1f, RZ, 0xc0, !PT ;  /* 0x0000001f0e0e7812 */ /* 0x000fe200078ec0ff */
[----:B------:R-:W-:Y:S01]  /*101b0*/  @!P1 IMAD.MOV R5, RZ, RZ, -R5 ;  /* 0x000000ffff059224 */ /* 0x000fe200078e0a05 */
[----:B------:R-:W-:-:S03]  /*101c0*/  ISETP.NE.AND P1, PT, R3, RZ, PT ;  /* 0x000000ff0300720c */ /* 0x000fc60003f25270 */
[----:B------:R-:W-:Y:S01]  /*101d0*/  IMAD R14, R14, UR5, RZ ;  /* 0x000000050e0e7c24 */ /* 0x000fe2000f8e02ff */
[----:B------:R-:W-:Y:S01]  /*101e0*/  LOP3.LUT R3, RZ, R3, RZ, 0x33, !PT ;  /* 0x00000003ff037212 */ /* 0x000fe200078e33ff */
[----:B------:R-:W-:Y:S01]  /*101f0*/  @!P4 IMAD.MOV R6, RZ, RZ, -R6 ;  /* 0x000000ffff06c224 */ /* 0x000fe200078e0a06 */
[----:B------:R2:W-:Y:S01]  /*10200*/  STL [R1+0x1644], R0 ;  /* 0x0016440001007387 */ /* 0x0005e20000100800 */
[----:B------:R-:W-:Y:S01]  /*10210*/  @!P0 IMAD.MOV R4, RZ, RZ, -R4 ;  /* 0x000000ffff048224 */ /* 0x000fe200078e0a04 */
[----:B----4-:R-:W-:Y:S01]  /*10220*/  IADD3 R2, P4, R14, UR6, RZ ;  /* 0x000000060e027c10 */ /* 0x010fe2000ff9e0ff */
[----:B------:R-:W-:Y:S01]  /*10230*/  ULDC UR6, c[0x0][0x240] ;  /* 0x0000900000067ab9 */ /* 0x000fe20000000800 */
[----:B------:R-:W-:Y:S01]  /*10240*/  ISETP.GE.AND P0, PT, R0, RZ, PT ;  /* 0x000000ff0000720c */ /* 0x000fe20003f06270 */
[----:B------:R-:W-:Y:S04]  /*10250*/  STL [R1+0x404], R14 ;  /* 0x0004040e01007387 */ /* 0x000fe80000100800 */
[----:B------:R0:W-:Y:S01]  /*10260*/  STL [R1+0x1688], R2 ;  /* 0x0016880201007387 */ /* 0x0001e20000100800 */
[----:B--2---:R-:W-:-:S02]  /*10270*/  SEL R0, R3, R9, !P1 ;  /* 0x0000000903007207 */ /* 0x004fc40004800000 */
[----:B---3--:R-:W-:-:S03]  /*10280*/  SEL R8, R3, R8, !P1 ;  /* 0x0000000803087207 */ /* 0x008fc60004800000 */
[----:B------:R1:W-:Y:S01]  /*10290*/  STL [R1+0x1b0], R0 ;  /* 0x0001b00001007387 */ /* 0x0003e20000100800 */
[----:B0-----:R-:W-:-:S03]  /*102a0*/  SEL R2, R3, R7, !P1 ;  /* 0x0000000703027207 */ /* 0x001fc60004800000 */
[----:B------:R-:W-:Y:S01]  /*102b0*/  STL [R1+0x1b4], R8 ;  /* 0x0001b40801007387 */ /* 0x000fe20000100800 */
[----:B-1----:R-:W-:-:S03]  /*102c0*/  SEL R0, R3, R57, !P1 ;  /* 0x0000003903007207 */ /* 0x002fc60004800000 */
[----:B------:R0:W-:Y:S01]  /*102d0*/  STL [R1+0x1bc], R2 ;  /* 0x0001bc0201007387 */ /* 0x0001e20000100800 */
[----:B------:R-:W-:-:S03]  /*102e0*/  SEL R7, R3, R58, !P1 ;  /* 0x0000003a03077207 */ /* 0x000fc60004800000 */
[----:B------:R1:W-:Y:S01]  /*102f0*/  STL [R1+0x1c0], R0 ;  /* 0x0001c00001007387 */ /* 0x0003e20000100800 */
[----:B0-----:R-:W-:-:S03]  /*10300*/  SEL R2, R3, R59, !P1 ;  /* 0x0000003b03027207 */ /* 0x001fc60004800000 */
[----:B------:R0:W-:Y:S01]  /*10310*/  STL [R1+0x1c4], R7 ;  /* 0x0001c40701007387 */ /* 0x0001e20000100800 */
[----:B-1----:R-:W-:-:S03]  /*10320*/  SEL R0, R3, R60, !P1 ;  /* 0x0000003c03007207 */ /* 0x002fc60004800000 */
[----:B------:R-:W2:Y:S04]  /*10330*/  LDL.LU R32, [R1+0x1d0] ;  /* 0x0001d00001207983 */ /* 0x000ea80000300800 */
[----:B------:R1:W-:Y:S04]  /*10340*/  STL [R1+0x1c8], R2 ;  /* 0x0001c80201007387 */ /* 0x0003e80000100800 */
[----:B------:R-:W3:Y:S04]  /*10350*/  LDL.LU R31, [R1+0x1d4] ;  /* 0x0001d400011f7983 */ /* 0x000ee80000300800 */
[----:B------:R4:W-:Y:S04]  /*10360*/  STL [R1+0x1cc], R0 ;  /* 0x0001cc0001007387 */ /* 0x0009e80000100800 */
[----:B------:R-:W3:Y:S04]  /*10370*/  LDL.LU R30, [R1+0x1d8] ;  /* 0x0001d800011e7983 */ /* 0x000ee80000300800 */
        /* <DEDUP_REMOVED lines=11> */
[----:B------:R-:W3:Y:S01]  /*10430*/  LDL.LU R16, [R1+0x184] ;  /* 0x0001840001107983 */ /* 0x000ee20000300800 */
[----:B------:R-:W-:-:S03]  /*10440*/  SEL R45, R3, R13, !P1 ;  /* 0x0000000d032d7207 */ /* 0x000fc60004800000 */
[----:B------:R-:W3:Y:S01]  /*10450*/  LDL.LU R15, [R1+0x180] ;  /* 0x00018000010f7983 */ /* 0x000ee20000300800 */
[----:B------:R-:W-:-:S03]  /*10460*/  SEL R46, R3, R12, !P1 ;  /* 0x0000000c032e7207 */ /* 0x000fc60004800000 */
[----:B------:R-:W3:Y:S01]  /*10470*/  LDL.LU R14, [R1+0x178] ;  /* 0x00017800010e7983 */ /* 0x000ee20000300800 */
[----:B------:R-:W-:-:S03]  /*10480*/  SEL R55, R3, R11, !P1 ;  /* 0x0000000b03377207 */ /* 0x000fc60004800000 */
[----:B------:R-:W3:Y:S01]  /*10490*/  LDL.LU R13, [R1+0x16c] ;  /* 0x00016c00010d7983 */ /* 0x000ee20000300800 */
[----:B------:R-:W-:-:S03]  /*104a0*/  SEL R56, R3, R10, !P1 ;  /* 0x0000000a03387207 */ /* 0x000fc60004800000 */
[----:B------:R-:W3:Y:S04]  /*104b0*/  LDL.LU R12, [R1+0x164] ;  /* 0x00016400010c7983 */ /* 0x000ee80000300800 */
[----:B------:R-:W3:Y:S04]  /*104c0*/  LDL.LU R11, [R1+0x14c] ;  /* 0x00014c00010b7983 */ /* 0x000ee80000300800 */
[----:B------:R-:W3:Y:S04]  /*104d0*/  LDL.LU R10, [R1+0x138] ;  /* 0x00013800010a7983 */ /* 0x000ee80000300800 */
[----:B------:R-:W3:Y:S04]  /*104e0*/  LDL.LU R9, [R1+0x130] ;  /* 0x0001300001097983 */ /* 0x000ee80000300800 */
[----:B------:R-:W3:Y:S04]  /*104f0*/  LDL.LU R8, [R1+0x12c] ;  /* 0x00012c0001087983 */ /* 0x000ee80000300800 */
[----:B0-----:R-:W3:Y:S04]  /*10500*/  LDL.LU R7, [R1+0x120] ;  /* 0x0001200001077983 */ /* 0x001ee80000300800 */
[----:B------:R-:W3:Y:S04]  /*10510*/  LDL.LU R57, [R1+0x118] ;  /* 0x0001180001397983 */ /* 0x000ee80000300800 */
[----:B------:R-:W3:Y:S04]  /*10520*/  LDL.LU R58, [R1+0x114] ;  /* 0x00011400013a7983 */ /* 0x000ee80000300800 */
[----:B------:R-:W3:Y:S04]  /*10530*/  LDL.LU R59, [R1+0x24] ;  /* 0x00002400013b7983 */ /* 0x000ee80000300800 */
[----:B------:R-:W3:Y:S04]  /*10540*/  LDL.LU R60, [R1+0x20] ;  /* 0x00002000013c7983 */ /* 0x000ee80000300800 */
[----:B-1----:R-:W3:Y:S04]  /*10550*/  LDL.LU R2, [R1+0x1c] ;  /* 0x00001c0001027983 */ /* 0x002ee80000300800 */
[----:B----4-:R-:W4:Y:S04]  /*10560*/  LDL.LU R0, [R1+0x18] ;  /* 0x0000180001007983 */ /* 0x010f280000300800 */
[----:B------:R-:W4:Y:S01]  /*10570*/  LDL.LU R61, [R1+0x14] ;  /* 0x00001400013d7983 */ /* 0x000f220000300800 */
[----:B--2---:R-:W-:-:S05]  /*10580*/  SEL R32, R3, R32, !P1 ;  /* 0x0000002003207207 */ /* 0x004fca0004800000 */
[----:B------:R0:W-:Y:S01]  /*10590*/  STL [R1+0x1d0], R32 ;  /* 0x0001d02001007387 */ /* 0x0001e20000100800 */
[----:B---3--:R-:W-:-:S03]  /*105a0*/  SEL R31, R3, R31, !P1 ;  /* 0x0000001f031f7207 */ /* 0x008fc60004800000 */
[----:B0-----:R-:W2:Y:S01]  /*105b0*/  LDL.LU R32, [R1+0x1774] ;  /* 0x0017740001207983 */ /* 0x001ea20000300800 */
[----:B------:R-:W-:-:S03]  /*105c0*/  SEL R30, R3, R30, !P1 ;  /* 0x0000001e031e7207 */ /* 0x000fc60004800000 */
[----:B------:R0:W-:Y:S01]  /*105d0*/  STL [R1+0x1d4], R31 ;  /* 0x0001d41f01007387 */ /* 0x0001e20000100800 */
[C---:B------:R-:W-:Y:S02]  /*105e0*/  SEL R27, R3.reuse, R27, !P1 ;  /* 0x0000001b031b7207 */ /* 0x040fe40004800000 */
[C---:B------:R-:W-:Y:S01]  /*105f0*/  SEL R26, R3.reuse, R26, !P1 ;  /* 0x0000001a031a7207 */ /* 0x040fe20004800000 */
[----:B0-----:R-:W3:Y:S01]  /*10600*/  LDL.LU R31, [R1+0x1770] ;  /* 0x00177000011f7983 */ /* 0x001ee20000300800 */
[----:B------:R-:W-:-:S03]  /*10610*/  SEL R25, R3, R25, !P1 ;  /* 0x0000001903197207 */ /* 0x000fc60004800000 */
[----:B------:R0:W-:Y:S01]  /*10620*/  STL [R1+0x1d8], R30 ;  /* 0x0001d81e01007387 */ /* 0x0001e20000100800 */
[C---:B------:R-:W-:Y:S02]  /*10630*/  SEL R24, R3.reuse, R24, !P1 ;  /* 0x0000001803187207 */ /* 0x040fe40004800000 */
[C---:B------:R-:W-:Y:S01]  /*10640*/  SEL R23, R3.reuse, R23, !P1 ;  /* 0x0000001703177207 */ /* 0x040fe20004800000 */
[----:B0-----:R-:W2:Y:S04]  /*10650*/  LDL.LU R30, [R1+0x176c] ;  /* 0x00176c00011e7983 */ /* 0x001ea80000300800 */
[----:B------:R0:W-:Y:S01]  /*10660*/  STL [R1+0x1dc], R27 ;  /* 0x0001dc1b01007387 */ /* 0x0001e20000100800 */
[C---:B------:R-:W-:Y:S02]  /*10670*/  SEL R22, R3.reuse, R22, !P1 ;  /* 0x0000001603167207 */ /* 0x040fe40004800000 */
[C---:B------:R-:W-:Y:S01]  /*10680*/  SEL R21, R3.reuse, R21, !P1 ;  /* 0x0000001503157207 */ /* 0x040fe20004800000 */
[----:B0-----:R-:W3:Y:S04]  /*10690*/  LDL.LU R27, [R1+0x1768] ;  /* 0x00176800011b7983 */ /* 0x001ee80000300800 */
[----:B------:R0:W-:Y:S01]  /*106a0*/  STL [R1+0x1e8], R26 ;  /* 0x0001e81a01007387 */ /* 0x0001e20000100800 */
[----:B------:R-:W-:-:S03]  /*106b0*/  SEL R20, R3, R20, !P1 ;  /* 0x0000001403147207 */ /* 0x000fc60004800000 */
[----:B0-----:R-:W2:Y:S04]  /*106c0*/  LDL.LU R26, [R1+0x1764] ;  /* 0x00176400011a7983 */ /* 0x001ea80000300800 */
[----:B------:R0:W-:Y:S01]  /*106d0*/  STL [R1+0x1f0], R25 ;  /* 0x0001f01901007387 */ /* 0x0001e20000100800 */
[----:B------:R-:W-:-:S03]  /*106e0*/  SEL R19, R3, R19, !P1 ;  /* 0x0000001303137207 */ /* 0x000fc60004800000 */
        /* <DEDUP_REMOVED lines=49> */
[----:B------:R0:W-:Y:S04]  /*10a00*/  STL [R1+0x23c], R8 ;  /* 0x00023c0801007387 */ /* 0x0001e80000100800 */
[----:B0-----:R-:W2:Y:S04]  /*10a10*/  LDL.LU R8, [R1+0x171c] ;  /* 0x00171c0001087983 */ /* 0x001ea80000300800 */
[----:B------:R0:W-:Y:S04]  /*10a20*/  STL [R1+0x240], R7 ;  /* 0x0002400701007387 */ /* 0x0001e80000100800 */
[----:B0-----:R-:W3:Y:S04]  /*10a30*/  LDL.LU R7, [R1+0x1718] ;  /* 0x0017180001077983 */ /* 0x001ee80000300800 */
[----:B------:R0:W-:Y:S04]  /*10a40*/  STL [R1+0x244], R57 ;  /* 0x0002443901007387 */ /* 0x0001e80000100800 */
[----:B0-----:R-:W2:Y:S04]  /*10a50*/  LDL.LU R57, [R1+0x1714] ;  /* 0x0017140001397983 */ /* 0x001ea80000300800 */
[----:B------:R0:W-:Y:S04]  /*10a60*/  STL [R1+0x2c0], R58 ;  /* 0x0002c03a01007387 */ /* 0x0001e80000100800 */
[----:B0-----:R-:W3:Y:S04]  /*10a70*/  LDL.LU R58, [R1+0x1710] ;  /* 0x00171000013a7983 */ /* 0x001ee80000300800 */
[----:B------:R0:W-:Y:S04]  /*10a80*/  STL [R1+0x2bc], R59 ;  /* 0x0002bc3b01007387 */ /* 0x0001e80000100800 */
[----:B0-----:R-:W3:Y:S04]  /*10a90*/  LDL.LU R59, [R1+0x170c] ;  /* 0x00170c00013b7983 */ /* 0x001ee80000300800 */
[----:B------:R0:W-:Y:S04]  /*10aa0*/  STL [R1+0x2b8], R60 ;  /* 0x0002b83c01007387 */ /* 0x0001e80000100800 */
[----:B0-----:R-:W3:Y:S01]  /*10ab0*/  LDL.LU R60, [R1+0x1708] ;  /* 0x00170800013c7983 */ /* 0x001ee20000300800 */
[----:B------:R-:W-:-:S05]  /*10ac0*/  SEL R2, R3, R2, !P1 ;  /* 0x0000000203027207 */ /* 0x000fca0004800000 */
[----:B------:R4:W-:Y:S02]  /*10ad0*/  STL [R1+0x2b0], R2 ;  /* 0x0002b00201007387 */ /* 0x0009e40000100800 */
[C---:B----4-:R-:W-:Y:S02]  /*10ae0*/  SEL R2, R3.reuse, R0, !P1 ;  /* 0x0000000003027207 */ /* 0x050fe40004800000 */
[----:B------:R-:W-:-:S03]  /*10af0*/  SEL R0, R3, R61, !P1 ;  /* 0x0000003d03007207 */ /* 0x000fc60004800000 */
[----:B------:R-:W-:Y:S04]  /*10b00*/  STL [R1+0x2ac], R2 ;  /* 0x0002ac0201007387 */ /* 0x000fe80000100800 */
[----:B------:R3:W-:Y:S01]  /*10b10*/  STL [R1+0x2a8], R0 ;  /* 0x0002a80001007387 */ /* 0x0007e20000100800 */
[C---:B--2---:R-:W-:Y:S02]  /*10b20*/  SEL R57, R3.reuse, R57, !P1 ;  /* 0x0000003903397207 */ /* 0x044fe40004800000 */
[C---:B---3--:R-:W-:Y:S02]  /*10b30*/  SEL R0, R3.reuse, R58, !P1 ;  /* 0x0000003a03007207 */ /* 0x048fe40004800000 */
[C---:B------:R-:W-:Y:S02]  /*10b40*/  SEL R2, R3.reuse, R59, !P1 ;  /* 0x0000003b03027207 */ /* 0x040fe40004800000 */
[----:B------:R-:W-:-:S05]  /*10b50*/  SEL R60, R3, R60, !P1 ;  /* 0x0000003c033c7207 */ /* 0x000fca0004800000 */
[----:B------:R-:W-:Y:S04]  /*10b60*/  STL [R1+0x2a4], R60 ;  /* 0x0002a43c01007387 */ /* 0x000fe80000100800 */
[----:B------:R0:W-:Y:S04]  /*10b70*/  STL [R1+0x2a0], R2 ;  /* 0x0002a00201007387 */ /* 0x0001e80000100800 */
[----:B------:R1:W-:Y:S01]  /*10b80*/  STL [R1+0x29c], R0 ;  /* 0x00029c0001007387 */ /* 0x0003e20000100800 */
[C---:B0-----:R-:W-:Y:S02]  /*10b90*/  SEL R2, R3.reuse, R7, !P1 ;  /* 0x0000000703027207 */ /* 0x041fe40004800000 */
[----:B------:R-:W-:-:S02]  /*10ba0*/  SEL R7, R3, R9, !P1 ;  /* 0x0000000903077207 */ /* 0x000fc40004800000 */
[C---:B-1----:R-:W-:Y:S01]  /*10bb0*/  SEL R0, R3.reuse, R8, !P1 ;  /* 0x0000000803007207 */ /* 0x042fe20004800000 */
[----:B------:R-:W-:Y:S04]  /*10bc0*/  STL [R1+0x298], R57 ;  /* 0x0002983901007387 */ /* 0x000fe80000100800 */
[----:B------:R0:W-:Y:S04]  /*10bd0*/  STL [R1+0x294], R2 ;  /* 0x0002940201007387 */ /* 0x0001e80000100800 */
[----:B------:R1:W-:Y:S04]  /*10be0*/  STL [R1+0x290], R0 ;  /* 0x0002900001007387 */ /* 0x0003e80000100800 */
[----:B------:R2:W-:Y:S01]  /*10bf0*/  STL [R1+0x28c], R7 ;  /* 0x00028c0701007387 */ /* 0x0005e20000100800 */
[----:B0-----:R-:W-:-:S02]  /*10c00*/  SEL R2, R3, R10, !P1 ;  /* 0x0000000a03027207 */ /* 0x001fc40004800000 */
[----:B-1----:R-:W-:-:S03]  /*10c10*/  SEL R0, R3, R11, !P1 ;  /* 0x0000000b03007207 */ /* 0x002fc60004800000 */
[----:B------:R0:W-:Y:S01]  /*10c20*/  STL [R1+0x288], R2 ;  /* 0x0002880201007387 */ /* 0x0001e20000100800 */
[----:B--2---:R-:W-:-:S03]  /*10c30*/  SEL R7, R3, R12, !P1 ;  /* 0x0000000c03077207 */ /* 0x004fc60004800000 */
[----:B------:R1:W-:Y:S04]  /*10c40*/  STL [R1+0x284], R0 ;  /* 0x0002840001007387 */ /* 0x0003e80000100800 */
[----:B------:R2:W-:Y:S01]  /*10c50*/  STL [R1+0x280], R7 ;  /* 0x0002800701007387 */ /* 0x0005e20000100800 */
[C---:B0-----:R-:W-:Y:S02]  /*10c60*/  SEL R2, R3.reuse, R13, !P1 ;  /* 0x0000000d03027207 */ /* 0x041fe40004800000 */
        /* <DEDUP_REMOVED lines=10> */
[----:B------:R-:W-:Y:S01]  /*10d10*/  STL [R1+0x268], R7 ;  /* 0x0002680701007387 */ /* 0x000fe20000100800 */
[----:B0-----:R-:W-:-:S03]  /*10d20*/  SEL R2, R3, R19, !P1 ;  /* 0x0000001303027207 */ /* 0x001fc60004800000 */
[----:B------:R-:W2:Y:S01]  /*10d30*/  LDL.LU R12, [R1+0x2c4] ;  /* 0x0002c400010c7983 */ /* 0x000ea20000300800 */
[----:B-1----:R-:W-:-:S03]  /*10d40*/  SEL R0, R3, R20, !P1 ;  /* 0x0000001403007207 */ /* 0x002fc60004800000 */
[----:B------:R0:W-:Y:S04]  /*10d50*/  STL [R1+0x264], R2 ;  /* 0x0002640201007387 */ /* 0x0001e80000100800 */
[----:B------:R-:W3:Y:S04]  /*10d60*/  LDL.LU R59, [R1+0x2c8] ;  /* 0x0002c800013b7983 */ /* 0x000ee80000300800 */
[----:B------:R1:W-:Y:S04]  /*10d70*/  STL [R1+0x25c], R0 ;  /* 0x00025c0001007387 */ /* 0x0003e80000100800 */
[----:B------:R-:W4:Y:S01]  /*10d80*/  LDL.LU R58, [R1+0x2e8] ;  /* 0x0002e800013a7983 */ /* 0x000f220000300800 */
[----:B0-----:R-:W-:-:S02]  /*10d90*/  SEL R2, R3, R21, !P1 ;  /* 0x0000001503027207 */ /* 0x001fc40004800000 */
[----:B-1----:R-:W-:-:S03]  /*10da0*/  SEL R0, R3, R22, !P1 ;  /* 0x0000001603007207 */ /* 0x002fc60004800000 */
[----:B------:R0:W-:Y:S04]  /*10db0*/  STL [R1+0x254], R2 ;  /* 0x0002540201007387 */ /* 0x0001e80000100800 */
[----:B------:R1:W-:Y:S04]  /*10dc0*/  STL [R1+0x250], R0 ;  /* 0x0002500001007387 */ /* 0x0003e80000100800 */
[----:B------:R-:W4:Y:S01]  /*10dd0*/  LDL.LU R57, [R1+0x2ec] ;  /* 0x0002ec0001397983 */ /* 0x000f220000300800 */
[C---:B0-----:R-:W-:Y:S02]  /*10de0*/  SEL R2, R3.reuse, R23, !P1 ;  /* 0x0000001703027207 */ /* 0x041fe40004800000 */
[----:B-1----:R-:W-:-:S03]  /*10df0*/  SEL R0, R3, R24, !P1 ;  /* 0x0000001803007207 */ /* 0x002fc60004800000 */
[----:B------:R0:W-:Y:S04]  /*10e00*/  STL [R1+0x24c], R2 ;  /* 0x00024c0201007387 */ /* 0x0001e80000100800 */
[----:B------:R1:W-:Y:S04]  /*10e10*/  STL [R1+0x248], R0 ;  /* 0x0002480001007387 */ /* 0x0003e80000100800 */
[----:B------:R-:W4:Y:S01]  /*10e20*/  LDL.LU R7, [R1+0x2f0] ;  /* 0x0002f00001077983 */ /* 0x000f220000300800 */
[C---:B0-----:R-:W-:Y:S02]  /*10e30*/  SEL R2, R3.reuse, R25, !P1 ;  /* 0x0000001903027207 */ /* 0x041fe40004800000 */
[----:B-1----:R-:W-:-:S03]  /*10e40*/  SEL R0, R3, R26, !P1 ;  /* 0x0000001a03007207 */ /* 0x002fc60004800000 */
[----:B------:R0:W-:Y:S04]  /*10e50*/  STL [R1+0x234], R2 ;  /* 0x0002340201007387 */ /* 0x0001e80000100800 */
[----:B------:R-:W4:Y:S01]  /*10e60*/  LDL.LU R8, [R1+0x2fc] ;  /* 0x0002fc0001087983 */ /* 0x000f220000300800 */
[----:B0-----:R-:W-:-:S03]  /*10e70*/  SEL R2, R3, R27, !P1 ;  /* 0x0000001b03027207 */ /* 0x001fc60004800000 */
        /* <DEDUP_REMOVED lines=12> */
[C---:B------:R-:W-:Y:S02]  /*10f40*/  SEL R13, R3.reuse, R35, !P1 ;  /* 0x00000023030d7207 */ /* 0x040fe40004800000 */
[C---:B0-----:R-:W-:Y:S01]  /*10f50*/  SEL R0, R3.reuse, R34, !P1 ;  /* 0x0000002203007207 */ /* 0x041fe20004800000 */
[----:B------:R0:W-:Y:S04]  /*10f60*/  STL [R1+0x164], R2 ;  /* 0x0001640201007387 */ /* 0x0001e80000100800 */
[----:B------:R1:W-:Y:S04]  /*10f70*/  STL [R1+0x14c], R0 ;  /* 0x00014c0001007387 */ /* 0x0003e80000100800 */
[----:B0-----:R-:W4:Y:S01]  /*10f80*/  LDL.LU R2, [R1+0x31c] ;  /* 0x00031c0001027983 */ /* 0x001f220000300800 */
[----:B-1----:R-:W-:-:S03]  /*10f90*/  SEL R0, R3, R36, !P1 ;  /* 0x0000002403007207 */ /* 0x002fc60004800000 */
[----:B------:R0:W-:Y:S04]  /*10fa0*/  STL [R1+0x138], R13 ;  /* 0x0001380d01007387 */ /* 0x0001e80000100800 */
[----:B------:R1:W-:Y:S01]  /*10fb0*/  STL [R1+0x130], R0 ;  /* 0x0001300001007387 */ /* 0x0003e20000100800 */
[----:B0-----:R-:W-:-:S03]  /*10fc0*/  SEL R13, R3, R37, !P1 ;  /* 0x00000025030d7207 */ /* 0x001fc60004800000 */
[----:B-1----:R-:W4:Y:S01]  /*10fd0*/  LDL.LU R0, [R1+0x320] ;  /* 0x0003200001007983 */ /* 0x002f220000300800 */
[----:B------:R-:W-:-:S03]  /*10fe0*/  SEL R14, R3, R38, !P1 ;  /* 0x00000026030e7207 */ /* 0x000fc60004800000 */
[----:B------:R0:W-:Y:S04]  /*10ff0*/  STL [R1+0x12c], R13 ;  /* 0x00012c0d01007387 */ /* 0x0001e80000100800 */
[----:B------:R-:W4:Y:S04]  /*11000*/  LDL.LU R61, [R1+0x338] ;  /* 0x00033800013d7983 */ /* 0x000f280000300800 */
[----:B------:R1:W-:Y:S01]  /*11010*/  STL [R1+0x120], R14 ;  /* 0x0001200e01007387 */ /* 0x0003e20000100800 */
[----:B0-----:R-:W-:-:S03]  /*11020*/  SEL R13, R3, R39, !P1 ;  /* 0x00000027030d7207 */ /* 0x001fc60004800000 */
[----:B------:R-:W4:Y:S04]  /*11030*/  LDL.LU R60, [R1+0x33c] ;  /* 0x00033c00013c7983 */ /* 0x000f280000300800 */
[----:B------:R2:W-:Y:S01]  /*11040*/  STL [R1+0x118], R13 ;  /* 0x0001180d01007387 */ /* 0x0005e20000100800 */
[----:B-1----:R-:W-:-:S05]  /*11050*/  SEL R14, R3, R40, !P1 ;  /* 0x00000028030e7207 */ /* 0x002fca0004800000 */
[----:B------:R-:W-:Y:S04]  /*11060*/  STL [R1+0x114], R14 ;  /* 0x0001140e01007387 */ /* 0x000fe80000100800 */
[----:B------:R-:W4:Y:S01]  /*11070*/  LDL.LU R19, [R1+0x34c] ;  /* 0x00034c0001137983 */ /* 0x000f220000300800 */
[----:B--2---:R-:W-:-:S05]  /*11080*/  SEL R13, R3, R12, !P1 ;  /* 0x0000000c030d7207 */ /* 0x004fca0004800000 */
[----:B------:R-:W-:Y:S01]  /*11090*/  STL [R1+0x2c4], R13 ;  /* 0x0002c40d01007387 */ /* 0x000fe20000100800 */
[----:B---3--:R-:W-:-:S03]  /*110a0*/  SEL R12, R3, R59, !P1 ;  /* 0x0000003b030c7207 */ /* 0x008fc60004800000 */
[----:B------:R-:W2:Y:S04]  /*110b0*/  LDL.LU R59, [R1+0x350] ;  /* 0x00035000013b7983 */ /* 0x000ea80000300800 */
[----:B------:R4:W-:Y:S04]  /*110c0*/  STL [R1+0x2c8], R12 ;  /* 0x0002c80c01007387 */ /* 0x0009e80000100800 */
[----:B------:R-:W3:Y:S01]  /*110d0*/  LDL.LU R18, [R1+0x354] ;  /* 0x0003540001127983 */ /* 0x000ee20000300800 */
[----:B----4-:R-:W-:-:S03]  /*110e0*/  SEL R12, R3, R58, !P1 ;  /* 0x0000003a030c7207 */ /* 0x010fc60004800000 */
[----:B------:R-:W4:Y:S01]  /*110f0*/  LDL.LU R58, [R1+0x35c] ;  /* 0x00035c00013a7983 */ /* 0x000f220000300800 */
[----:B------:R-:W-:-:S03]  /*11100*/  SEL R13, R3, R57, !P1 ;  /* 0x00000039030d7207 */ /* 0x000fc60004800000 */
[----:B------:R0:W-:Y:S04]  /*11110*/  STL [R1+0x2e8], R12 ;  /* 0x0002e80c01007387 */ /* 0x0001e80000100800 */
[----:B------:R-:W4:Y:S04]  /*11120*/  LDL.LU R57, [R1+0x36c] ;  /* 0x00036c0001397983 */ /* 0x000f280000300800 */
[----:B------:R-:W-:Y:S04]  /*11130*/  STL [R1+0x2ec], R13 ;  /* 0x0002ec0d01007387 */ /* 0x000fe80000100800 */
[----:B------:R-:W4:Y:S01]  /*11140*/  LDL.LU R17, [R1+0x370] ;  /* 0x0003700001117983 */ /* 0x000f220000300800 */
[----:B0-----:R-:W-:-:S03]  /*11150*/  SEL R12, R3, R7, !P1 ;  /* 0x00000007030c7207 */ /* 0x001fc60004800000 */
[----:B------:R-:W4:Y:S04]  /*11160*/  LDL.LU R7, [R1+0x378] ;  /* 0x0003780001077983 */ /* 0x000f280000300800 */
[----:B------:R0:W-:Y:S04]  /*11170*/  STL [R1+0x2f0], R12 ;  /* 0x0002f00c01007387 */ /* 0x0001e80000100800 */
[----:B------:R-:W4:Y:S01]  /*11180*/  LDL.LU R16, [R1+0x37c] ;  /* 0x00037c0001107983 */ /* 0x000f220000300800 */
[----:B0-----:R-:W-:-:S03]  /*11190*/  SEL R12, R3, R8, !P1 ;  /* 0x00000008030c7207 */ /* 0x001fc60004800000 */
[----:B------:R-:W4:Y:S04]  /*111a0*/  LDL.LU R8, [R1+0x390] ;  /* 0x0003900001087983 */ /* 0x000f280000300800 */
[----:B------:R0:W-:Y:S01]  /*111b0*/  STL [R1+0x2fc], R12 ;  /* 0x0002fc0c01007387 */ /* 0x0001e20000100800 */
[----:B------:R-:W-:-:S03]  /*111c0*/  SEL R13, R3, R9, !P1 ;  /* 0x00000009030d7207 */ /* 0x000fc60004800000 */
        /* <DEDUP_REMOVED lines=9> */
[----:B------:R0:W-:Y:S02]  /*11260*/  STL [R1+0x318], R12 ;  /* 0x0003180c01007387 */ /* 0x0001e40000100800 */
[C---:B0-----:R-:W-:Y:S02]  /*11270*/  SEL R12, R3.reuse, R2, !P1 ;  /* 0x00000002030c7207 */ /* 0x041fe40004800000 */
[----:B------:R-:W4:Y:S04]  /*11280*/  LDL.LU R2, [R1+0x3c8] ;  /* 0x0003c80001027983 */ /* 0x000f280000300800 */
[----:B------:R0:W-:Y:S01]  /*11290*/  STL [R1+0x31c], R12 ;  /* 0x00031c0c01007387 */ /* 0x0001e20000100800 */
[----:B------:R-:W-:-:S03]  /*112a0*/  SEL R13, R3, R0, !P1 ;  /* 0x00000000030d7207 */ /* 0x000fc60004800000 */
[----:B------:R-:W4:Y:S04]  /*112b0*/  LDL.LU R0, [R1+0x3cc] ;  /* 0x0003cc0001007983 */ /* 0x000f280000300800 */
[----:B------:R1:W-:Y:S01]  /*112c0*/  STL [R1+0x320], R13 ;  /* 0x0003200d01007387 */ /* 0x0003e20000100800 */
[----:B0-----:R-:W-:-:S03]  /*112d0*/  SEL R12, R3, R61, !P1 ;  /* 0x0000003d030c7207 */ /* 0x001fc60004800000 */
[----:B------:R-:W4:Y:S04]  /*112e0*/  LDL.LU R61, [R1+0x3d0] ;  /* 0x0003d000013d7983 */ /* 0x000f280000300800 */
[----:B------:R0:W-:Y:S01]  /*112f0*/  STL [R1+0x338], R12 ;  /* 0x0003380c01007387 */ /* 0x0001e20000100800 */
[----:B------:R-:W-:-:S03]  /*11300*/  SEL R20, R3, R60, !P1 ;  /* 0x0000003c03147207 */ /* 0x000fc60004800000 */
[----:B-1----:R-:W4:Y:S04]  /*11310*/  LDL.LU R13, [R1+0x3d8] ;  /* 0x0003d800010d7983 */ /* 0x002f280000300800 */
[----:B0-----:R-:W4:Y:S04]  /*11320*/  LDL.LU R12, [R1+0x3e4] ;  /* 0x0003e400010c7983 */ /* 0x001f280000300800 */
[----:B------:R2:W-:Y:S04]  /*11330*/  STL [R1+0x33c], R20 ;  /* 0x00033c1401007387 */ /* 0x0005e80000100800 */
[----:B------:R-:W4:Y:S01]  /*11340*/  LDL.LU R60, [R1+0x3e0] ;  /* 0x0003e000013c7983 */ /* 0x000f220000300800 */
[----:B------:R-:W-:-:S02]  /*11350*/  SEL R19, R3, R19, !P1 ;  /* 0x0000001303137207 */ /* 0x000fc40004800000 */
[C---:B--2---:R-:W-:Y:S02]  /*11360*/  SEL R20, R3.reuse, R59, !P1 ;  /* 0x0000003b03147207 */ /* 0x044fe40004800000 */
[----:B------:R-:W2:Y:S04]  /*11370*/  LDL.LU R59, [R1+0x3dc] ;  /* 0x0003dc00013b7983 */ /* 0x000ea80000300800 */
[----:B------:R3:W-:Y:S04]  /*11380*/  STL [R1+0x34c], R19 ;  /* 0x00034c1301007387 */ /* 0x0007e80000100800 */
[----:B------:R-:W-:Y:S01]  /*11390*/  STL [R1+0x350], R20 ;  /* 0x0003501401007387 */ /* 0x000fe20000100800 */
[----:B---3--:R-:W-:-:S02]  /*113a0*/  SEL R19, R3, R18, !P1 ;  /* 0x0000001203137207 */ /* 0x008fc40004800000 */
[C---:B----4-:R-:W-:Y:S02]  /*113b0*/  SEL R18, R3.reuse, R58, !P1 ;  /* 0x0000003a03127207 */ /* 0x050fe40004800000 */
[----:B------:R-:W3:Y:S04]  /*113c0*/  LDL.LU R58, [R1+0x3d4] ;  /* 0x0003d400013a7983 */ /* 0x000ee80000300800 */
[----:B------:R0:W-:Y:S04]  /*113d0*/  STL [R1+0x354], R19 ;  /* 0x0003541301007387 */ /* 0x0001e80000100800 */
[----:B------:R1:W-:Y:S01]  /*113e0*/  STL [R1+0x35c], R18 ;  /* 0x00035c1201007387 */ /* 0x0003e20000100800 */
[----:B0-----:R-:W-:-:S03]  /*113f0*/  SEL R19, R3, R57, !P1 ;  /* 0x0000003903137207 */ /* 0x001fc60004800000 */
[----:B------:R-:W4:Y:S01]  /*11400*/  LDL.LU R57, [R1+0x3c4] ;  /* 0x0003c40001397983 */ /* 0x000f220000300800 */
[C---:B-1----:R-:W-:Y:S02]  /*11410*/  SEL R18, R3.reuse, R17, !P1 ;  /* 0x0000001103127207 */ /* 0x042fe40004800000 */
[C---:B------:R-:W-:Y:S01]  /*11420*/  SEL R17, R3.reuse, R7, !P1 ;  /* 0x0000000703117207 */ /* 0x040fe20004800000 */
[----:B------:R-:W-:Y:S04]  /*11430*/  STL [R1+0x36c], R19 ;  /* 0x00036c1301007387 */ /* 0x000fe80000100800 */
[----:B------:R-:W4:Y:S01]  /*11440*/  LDL.LU R7, [R1+0x3c0] ;  /* 0x0003c00001077983 */ /* 0x000f220000300800 */
[----:B------:R-:W-:-:S03]  /*11450*/  SEL R16, R3, R16, !P1 ;  /* 0x0000001003107207 */ /* 0x000fc60004800000 */
[----:B------:R-:W-:Y:S04]  /*11460*/  STL [R1+0x370], R18 ;  /* 0x0003701201007387 */ /* 0x000fe80000100800 */
[----:B------:R0:W-:Y:S02]  /*11470*/  STL [R1+0x378], R17 ;  /* 0x0003781101007387 */ /* 0x0001e40000100800 */
[C---:B0-----:R-:W-:Y:S02]  /*11480*/  SEL R17, R3.reuse, R8, !P1 ;  /* 0x0000000803117207 */ /* 0x041fe40004800000 */
[----:B------:R-:W4:Y:S04]  /*11490*/  LDL.LU R8, [R1+0x3bc] ;  /* 0x0003bc0001087983 */ /* 0x000f280000300800 */
[----:B------:R0:W-:Y:S04]  /*114a0*/  STL [R1+0x37c], R16 ;  /* 0x00037c1001007387 */ /* 0x0001e80000100800 */
[----:B------:R-:W-:Y:S01]  /*114b0*/  STL [R1+0x390], R17 ;  /* 0x0003901101007387 */ /* 0x000fe20000100800 */
[----:B------:R-:W-:-:S02]  /*114c0*/  SEL R15, R3, R15, !P1 ;  /* 0x0000000f030f7207 */ /* 0x000fc40004800000 */
[C---:B0-----:R-:W-:Y:S02]  /*114d0*/  SEL R16, R3.reuse, R9, !P1 ;  /* 0x0000000903107207 */ /* 0x041fe40004800000 */
[----:B------:R-:W4:Y:S04]  /*114e0*/  LDL.LU R9, [R1+0x3b0] ;  /* 0x0003b00001097983 */ /* 0x000f280000300800 */
[----:B------:R0:W-:Y:S02]  /*114f0*/  STL [R1+0x398], R16 ;  /* 0x0003981001007387 */ /* 0x0001e40000100800 */
[C---:B0-----:R-:W-:Y:S02]  /*11500*/  SEL R16, R3.reuse, R10, !P1 ;  /* 0x0000000a03107207 */ /* 0x041fe40004800000 */
[----:B------:R-:W4:Y:S04]  /*11510*/  LDL.LU R10, [R1+0x3a8] ;  /* 0x0003a800010a7983 */ /* 0x000f280000300800 */
[----:B------:R0:W-:Y:S04]  /*11520*/  STL [R1+0x3a4], R15 ;  /* 0x0003a40f01007387 */ /* 0x0001e80000100800 */
[----:B------:R-:W-:Y:S01]  /*11530*/  STL [R1+0x3ac], R16 ;  /* 0x0003ac1001007387 */ /* 0x000fe20000100800 */
[----:B0-----:R-:W-:-:S02]  /*11540*/  SEL R15, R3, R14, !P1 ;  /* 0x0000000e030f7207 */ /* 0x001fc40004800000 */
[C---:B------:R-:W-:Y:S02]  /*11550*/  SEL R14, R3.reuse, R11, !P1 ;  /* 0x0000000b030e7207 */ /* 0x040fe40004800000 */
[----:B------:R-:W4:Y:S04]  /*11560*/  LDL.LU R11, [R1+0x3a0] ;  /* 0x0003a000010b7983 */ /* 0x000f280000300800 */
[----:B------:R0:W-:Y:S04]  /*11570*/  STL [R1+0x3b4], R15 ;  /* 0x0003b40f01007387 */ /* 0x0001e80000100800 */
[----:B------:R1:W-:Y:S01]  /*11580*/  STL [R1+0x3b8], R14 ;  /* 0x0003b80e01007387 */ /* 0x0003e20000100800 */
[----:B0-----:R-:W-:-:S03]  /*11590*/  SEL R15, R3, R2, !P1 ;  /* 0x00000002030f7207 */ /* 0x001fc60004800000 */
[----:B------:R-:W4:Y:S01]  /*115a0*/  LDL.LU R2, [R1+0x39c] ;  /* 0x00039c0001027983 */ /* 0x000f220000300800 */
[----:B-1----:R-:W-:-:S03]  /*115b0*/  SEL R14, R3, R0, !P1 ;  /* 0x00000000030e7207 */ /* 0x002fc60004800000 */
[----:B------:R0:W-:Y:S04]  /*115c0*/  STL [R1+0x3c8], R15 ;  /* 0x0003c80f01007387 */ /* 0x0001e80000100800 */
[----:B------:R-:W4:Y:S04]  /*115d0*/  LDL.LU R0, [R1+0x394] ;  /* 0x0003940001007983 */ /* 0x000f280000300800 */
[----:B------:R1:W-:Y:S01]  /*115e0*/  STL [R1+0x3cc], R14 ;  /* 0x0003cc0e01007387 */ /* 0x0003e20000100800 */
[----:B0-----:R-:W-:-:S03]  /*115f0*/  SEL R15, R3, R61, !P1 ;  /* 0x0000003d030f7207 */ /* 0x001fc60004800000 */
[----:B------:R-:W4:Y:S01]  /*11600*/  LDL.LU R61, [R1+0x38c] ;  /* 0x00038c00013d7983 */ /* 0x000f220000300800 */
[C---:B-1----:R-:W-:Y:S02]  /*11610*/  SEL R14, R3.reuse, R13, !P1 ;  /* 0x0000000d030e7207 */ /* 0x042fe40004800000 */
[C---:B------:R-:W-:Y:S01]  /*11620*/  SEL R13, R3.reuse, R12, !P1 ;  /* 0x0000000c030d7207 */ /* 0x040fe20004800000 */
[----:B------:R-:W-:Y:S01]  /*11630*/  STL [R1+0x3d0], R15 ;  /* 0x0003d00f01007387 */ /* 0x000fe20000100800 */
[----:B------:R-:W-:-:S03]  /*11640*/  SEL R12, R3, R60, !P1 ;  /* 0x0000003c030c7207 */ /* 0x000fc60004800000 */
[----:B------:R-:W-:Y:S04]  /*11650*/  STL [R1+0x3d8], R14 ;  /* 0x0003d80e01007387 */ /* 0x000fe80000100800 */
[----:B------:R-:W4:Y:S04]  /*11660*/  LDL.LU R19, [R1+0x388] ;  /* 0x0003880001137983 */ /* 0x000f280000300800 */
[----:B------:R-:W-:Y:S04]  /*11670*/  STL [R1+0x3f8], R13 ;  /* 0x0003f80d01007387 */ /* 0x000fe80000100800 */
[----:B------:R-:W4:Y:S04]  /*11680*/  LDL.LU R60, [R1+0x384] ;  /* 0x00038400013c7983 */ /* 0x000f280000300800 */
[----:B------:R2:W-:Y:S04]  /*11690*/  STL [R1+0x3f4], R12 ;  /* 0x0003f40c01007387 */ /* 0x0005e80000100800 */
[----:B------:R-:W4:Y:S01]  /*116a0*/  LDL.LU R18, [R1+0x380] ;  /* 0x0003800001127983 */ /* 0x000f220000300800 */
[----:B--2---:R-:W-:-:S03]  /*116b0*/  SEL R12, R3, R59, !P1 ;  /* 0x0000003b030c7207 */ /* 0x004fc60004800000 */
[----:B------:R-:W2:Y:S04]  /*116c0*/  LDL.LU R59, [R1+0x374] ;  /* 0x00037400013b7983 */ /* 0x000ea80000300800 */
[----:B------:R4:W-:Y:S01]  /*116d0*/  STL [R1+0x3f0], R12 ;  /* 0x0003f00c01007387 */ /* 0x0009e20000100800 */
[----:B---3--:R-:W-:-:S03]  /*116e0*/  SEL R13, R3, R58, !P1 ;  /* 0x0000003a030d7207 */ /* 0x008fc60004800000 */
[----:B------:R-:W3:Y:S04]  /*116f0*/  LDL.LU R58, [R1+0x368] ;  /* 0x00036800013a7983 */ /* 0x000ee80000300800 */
[----:B------:R-:W-:Y:S04]  /*11700*/  STL [R1+0x3ec], R13 ;  /* 0x0003ec0d01007387 */ /* 0x000fe80000100800 */
[----:B------:R-:W3:Y:S01]  /*11710*/  LDL.LU R17, [R1+0x364] ;  /* 0x0003640001117983 */ /* 0x000ee20000300800 */
[----:B----4-:R-:W-:-:S03]  /*11720*/  SEL R12, R3, R57, !P1 ;  /* 0x00000039030c7207 */ /* 0x010fc60004800000 */
        /* <DEDUP_REMOVED lines=21> */
[----:B------:R-:W4:Y:S01]  /*11880*/  LDL.LU R2, [R1+0x310] ;  /* 0x0003100001027983 */ /* 0x000f220000300800 */
[----:B0-----:R-:W-:-:S03]  /*11890*/  SEL R12, R3, R0, !P1 ;  /* 0x00000000030c7207 */ /* 0x001fc60004800000 */
[----:B------:R0:W-:Y:S04]  /*118a0*/  STL [R1+0x3c0], R13 ;  /* 0x0003c00d01007387 */ /* 0x0001e80000100800 */
[----:B------:R-:W4:Y:S01]  /*118b0*/  LDL.LU R0, [R1+0x30c] ;  /* 0x00030c0001007983 */ /* 0x000f220000300800 */
[----:B------:R-:W-:-:S03]  /*118c0*/  SEL R20, R3, R61, !P1 ;  /* 0x0000003d03147207 */ /* 0x000fc60004800000 */
[----:B------:R1:W-:Y:S04]  /*118d0*/  STL [R1+0x3bc], R12 ;  /* 0x0003bc0c01007387 */ /* 0x0003e80000100800 */
[----:B0-----:R-:W4:Y:S04]  /*118e0*/  LDL.LU R13, [R1+0x330] ;  /* 0x00033000010d7983 */ /* 0x001f280000300800 */
[----:B-1----:R-:W4:Y:S04]  /*118f0*/  LDL.LU R12, [R1+0x32c] ;  /* 0x00032c00010c7983 */ /* 0x002f280000300800 */
[----:B------:R0:W-:Y:S04]  /*11900*/  STL [R1+0x3b0], R20 ;  /* 0x0003b01401007387 */ /* 0x0001e80000100800 */
[----:B------:R-:W4:Y:S01]  /*11910*/  LDL.LU R61, [R1+0x304] ;  /* 0x00030400013d7983 */ /* 0x000f220000300800 */
[----:B------:R-:W-:-:S02]  /*11920*/  SEL R19, R3, R19, !P1 ;  /* 0x0000001303137207 */ /* 0x000fc40004800000 */
[C---:B0-----:R-:W-:Y:S02]  /*11930*/  SEL R20, R3.reuse, R60, !P1 ;  /* 0x0000003c03147207 */ /* 0x041fe40004800000 */
[----:B------:R-:W4:Y:S04]  /*11940*/  LDL.LU R60, [R1+0x2f8] ;  /* 0x0002f800013c7983 */ /* 0x000f280000300800 */
[----:B------:R0:W-:Y:S04]  /*11950*/  STL [R1+0x3a8], R19 ;  /* 0x0003a81301007387 */ /* 0x0001e80000100800 */
[----:B------:R-:W-:Y:S01]  /*11960*/  STL [R1+0x3a0], R20 ;  /* 0x0003a01401007387 */ /* 0x000fe20000100800 */
[----:B0-----:R-:W-:-:S02]  /*11970*/  SEL R19, R3, R18, !P1 ;  /* 0x0000001203137207 */ /* 0x001fc40004800000 */
[C---:B--2---:R-:W-:Y:S02]  /*11980*/  SEL R18, R3.reuse, R59, !P1 ;  /* 0x0000003b03127207 */ /* 0x044fe40004800000 */
[----:B------:R-:W2:Y:S04]  /*11990*/  LDL.LU R59, [R1+0x2f4] ;  /* 0x0002f400013b7983 */ /* 0x000ea80000300800 */
[----:B------:R3:W-:Y:S04]  /*119a0*/  STL [R1+0x39c], R19 ;  /* 0x00039c1301007387 */ /* 0x0007e80000100800 */
[----:B------:R0:W-:Y:S01]  /*119b0*/  STL [R1+0x394], R18 ;  /* 0x0003941201007387 */ /* 0x0001e20000100800 */
[----:B---3--:R-:W-:-:S03]  /*119c0*/  SEL R19, R3, R58, !P1 ;  /* 0x0000003a03137207 */ /* 0x008fc60004800000 */
[----:B------:R-:W3:Y:S01]  /*119d0*/  LDL.LU R58, [R1+0x2e0] ;  /* 0x0002e000013a7983 */ /* 0x000ee20000300800 */
[----:B0-----:R-:W-:-:S03]  /*119e0*/  SEL R18, R3, R17, !P1 ;  /* 0x0000001103127207 */ /* 0x001fc60004800000 */
[----:B------:R-:W-:Y:S01]  /*119f0*/  STL [R1+0x38c], R19 ;  /* 0x00038c1301007387 */ /* 0x000fe20000100800 */
[----:B----4-:R-:W-:-:S03]  /*11a00*/  SEL R17, R3, R57, !P1 ;  /* 0x0000003903117207 */ /* 0x010fc60004800000 */
[----:B------:R-:W4:Y:S04]  /*11a10*/  LDL.LU R57, [R1+0x2dc] ;  /* 0x0002dc0001397983 */ /* 0x000f280000300800 */
[----:B------:R-:W-:Y:S01]  /*11a20*/  STL [R1+0x388], R18 ;  /* 0x0003881201007387 */ /* 0x000fe20000100800 */
[----:B------:R-:W-:-:S03]  /*11a30*/  SEL R16, R3, R16, !P1 ;  /* 0x0000001003107207 */ /* 0x000fc60004800000 */
[----:B------:R0:W-:Y:S02]  /*11a40*/  STL [R1+0x384], R17 ;  /* 0x0003841101007387 */ /* 0x0001e40000100800 */
[C---:B0-----:R-:W-:Y:S02]  /*11a50*/  SEL R17, R3.reuse, R7, !P1 ;  /* 0x0000000703117207 */ /* 0x041fe40004800000 */
[----:B------:R-:W4:Y:S04]  /*11a60*/  LDL.LU R7, [R1+0x2cc] ;  /* 0x0002cc0001077983 */ /* 0x000f280000300800 */
[----:B------:R0:W-:Y:S04]  /*11a70*/  STL [R1+0x380], R16 ;  /* 0x0003801001007387 */ /* 0x0001e80000100800 */
[----:B------:R-:W-:Y:S01]  /*11a80*/  STL [R1+0x374], R17 ;  /* 0x0003741101007387 */ /* 0x000fe20000100800 */
[----:B0-----:R-:W-:-:S03]  /*11a90*/  SEL R16, R3, R8, !P1 ;  /* 0x0000000803107207 */ /* 0x001fc60004800000 */
[----:B------:R-:W4:Y:S01]  /*11aa0*/  LDL.LU R8, [R1+0x2b4] ;  /* 0x0002b40001087983 */ /* 0x000f220000300800 */
[----:B------:R-:W-:-:S03]  /*11ab0*/  SEL R15, R3, R15, !P1 ;  /* 0x0000000f030f7207 */ /* 0x000fc60004800000 */
        /* <DEDUP_REMOVED lines=11> */
[----:B------:R-:W4:Y:S04]  /*11b70*/  LDL.LU R11, [R1+0x2d8] ;  /* 0x0002d800010b7983 */ /* 0x000f280000300800 */
[----:B------:R0:W-:Y:S01]  /*11b80*/  STL [R1+0x344], R15 ;  /* 0x0003440f01007387 */ /* 0x0001e20000100800 */
[----:B-1----:R-:W-:-:S03]  /*11b90*/  SEL R14, R3, R2, !P1 ;  /* 0x00000002030e7207 */ /* 0x002fc60004800000 */
[----:B------:R-:W4:Y:S04]  /*11ba0*/  LDL.LU R2, [R1+0x2d0] ;  /* 0x0002d00001027983 */ /* 0x000f280000300800 */
[----:B------:R1:W-:Y:S01]  /*11bb0*/  STL [R1+0x340], R14 ;  /* 0x0003400e01007387 */ /* 0x0003e20000100800 */
[----:B0-----:R-:W-:-:S03]  /*11bc0*/  SEL R15, R3, R0, !P1 ;  /* 0x00000000030f7207 */ /* 0x001fc60004800000 */
[----:B------:R-:W4:Y:S01]  /*11bd0*/  LDL.LU R0, [R1+0x2d4] ;  /* 0x0002d40001007983 */ /* 0x000f220000300800 */
[----:B-1----:R-:W-:-:S03]  /*11be0*/  SEL R14, R3, R13, !P1 ;  /* 0x0000000d030e7207 */ /* 0x002fc60004800000 */
[----:B------:R-:W-:Y:S01]  /*11bf0*/  STL [R1+0x334], R15 ;  /* 0x0003340f01007387 */ /* 0x000fe20000100800 */
[----:B------:R-:W-:-:S03]  /*11c00*/  SEL R13, R3, R12, !P1 ;  /* 0x0000000c030d7207 */ /* 0x000fc60004800000 */
[----:B------:R-:W-:Y:S04]  /*11c10*/  STL [R1+0x330], R14 ;  /* 0x0003300e01007387 */ /* 0x000fe80000100800 */
[----:B------:R-:W4:Y:S01]  /*11c20*/  LDL.LU R19, [R1+0x2e4] ;  /* 0x0002e40001137983 */ /* 0x000f220000300800 */
[----:B------:R-:W-:-:S03]  /*11c30*/  SEL R12, R3, R61, !P1 ;  /* 0x0000003d030c7207 */ /* 0x000fc60004800000 */
[----:B------:R-:W-:Y:S04]  /*11c40*/  STL [R1+0x32c], R13 ;  /* 0x00032c0d01007387 */ /* 0x000fe80000100800 */
[----:B------:R-:W4:Y:S04]  /*11c50*/  LDL.LU R61, [R1+0x108] ;  /* 0x00010800013d7983 */ /* 0x000f280000300800 */
[----:B------:R0:W-:Y:S04]  /*11c60*/  STL [R1+0x328], R12 ;  /* 0x0003280c01007387 */ /* 0x0001e80000100800 */
[----:B------:R-:W4:Y:S01]  /*11c70*/  LDL.LU R18, [R1+0x100] ;  /* 0x0001000001127983 */ /* 0x000f220000300800 */
[----:B0-----:R-:W-:-:S03]  /*11c80*/  SEL R12, R3, R60, !P1 ;  /* 0x0000003c030c7207 */ /* 0x001fc60004800000 */
[----:B------:R-:W4:Y:S04]  /*11c90*/  LDL.LU R60, [R1+0x34] ;  /* 0x00003400013c7983 */ /* 0x000f280000300800 */
[----:B------:R3:W-:Y:S01]  /*11ca0*/  STL [R1+0x324], R12 ;  /* 0x0003240c01007387 */ /* 0x0007e20000100800 */
[----:B--2---:R-:W-:-:S03]  /*11cb0*/  SEL R13, R3, R59, !P1 ;  /* 0x0000003b030d7207 */ /* 0x004fc60004800000 */
[----:B------:R-:W2:Y:S04]  /*11cc0*/  LDL.LU R59, [R1+0xfc] ;  /* 0x0000fc00013b7983 */ /* 0x000ea80000300800 */
[----:B------:R-:W-:Y:S04]  /*11cd0*/  STL [R1+0x314], R13 ;  /* 0x0003140d01007387 */ /* 0x000fe80000100800 */
[----:B------:R-:W2:Y:S01]  /*11ce0*/  LDL.LU R17, [R1+0xd0] ;  /* 0x0000d00001117983 */ /* 0x000ea20000300800 */
[----:B---3--:R-:W-:-:S03]  /*11cf0*/  SEL R12, R3, R58, !P1 ;  /* 0x0000003a030c7207 */ /* 0x008fc60004800000 */
[----:B------:R-:W3:Y:S04]  /*11d00*/  LDL.LU R58, [R1+0xd4] ;  /* 0x0000d400013a7983 */ /* 0x000ee80000300800 */
[----:B------:R4:W-:Y:S04]  /*11d10*/  STL [R1+0x310], R12 ;  /* 0x0003100c01007387 */ /* 0x0009e80000100800 */
[----:B------:R-:W3:Y:S01]  /*11d20*/  LDL.LU R16, [R1+0xf0] ;  /* 0x0000f00001107983 */ /* 0x000ee20000300800 */
[----:B----4-:R-:W-:-:S03]  /*11d30*/  SEL R12, R3, R57, !P1 ;  /* 0x00000039030c7207 */ /* 0x010fc60004800000 */
        /* <DEDUP_REMOVED lines=21> */
[----:B------:R0:W-:Y:S04]  /*11e90*/  STL [R1+0x2d8], R12 ;  /* 0x0002d80c01007387 */ /* 0x0001e80000100800 */
[----:B-1----:R-:W4:Y:S01]  /*11ea0*/  LDL.LU R13, [R1+0xb8] ;  /* 0x0000b800010d7983 */ /* 0x002f220000300800 */
[----:B------:R-:W-:-:S03]  /*11eb0*/  SEL R0, R3, R0, !P1 ;  /* 0x0000000003007207 */ /* 0x000fc60004800000 */
[----:B0-----:R-:W4:Y:S04]  /*11ec0*/  LDL.LU R12, [R1+0xb4] ;  /* 0x0000b400010c7983 */ /* 0x001f280000300800 */
[----:B------:R0:W-:Y:S01]  /*11ed0*/  STL [R1+0x2d4], R0 ;  /* 0x0002d40001007387 */ /* 0x0001e20000100800 */
[----:B------:R-:W-:-:S03]  /*11ee0*/  SEL R19, R3, R19, !P1 ;  /* 0x0000001303137207 */ /* 0x000fc60004800000 */
[----:B0-----:R-:W4:Y:S01]  /*11ef0*/  LDL.LU R0, [R1+0xb0] ;  /* 0x0000b00001007983 */ /* 0x001f220000300800 */
[----:B------:R-:W-:-:S03]  /*11f00*/  SEL R20, R3, R61, !P1 ;  /* 0x0000003d03147207 */ /* 0x000fc60004800000 */
[----:B------:R-:W4:Y:S04]  /*11f10*/  LDL.LU R61, [R1+0xac] ;  /* 0x0000ac00013d7983 */ /* 0x000f280000300800 */
[----:B------:R0:W-:Y:S04]  /*11f20*/  STL [R1+0x2d0], R19 ;  /* 0x0002d01301007387 */ /* 0x0001e80000100800 */
[----:B------:R-:W-:Y:S01]  /*11f30*/  STL [R1+0x2cc], R20 ;  /* 0x0002cc1401007387 */ /* 0x000fe20000100800 */
[C---:B0-----:R-:W-:Y:S02]  /*11f40*/  SEL R19, R3.reuse, R18, !P1 ;  /* 0x0000001203137207 */ /* 0x041fe40004800000 */
[----:B------:R-:W-:-:S02]  /*11f50*/  SEL R18, R3, R60, !P1 ;  /* 0x0000003c03127207 */ /* 0x000fc40004800000 */
[----:B------:R-:W4:Y:S04]  /*11f60*/  LDL.LU R60, [R1+0xa4] ;  /* 0x0000a400013c7983 */ /* 0x000f280000300800 */
[----:B------:R2:W-:Y:S04]  /*11f70*/  STL [R1+0x2b4], R19 ;  /* 0x0002b41301007387 */ /* 0x0005e80000100800 */
[----:B------:R0:W-:Y:S01]  /*11f80*/  STL [R1+0x110], R18 ;  /* 0x0001101201007387 */ /* 0x0001e20000100800 */
[----:B--2---:R-:W-:-:S03]  /*11f90*/  SEL R19, R3, R59, !P1 ;  /* 0x0000003b03137207 */ /* 0x004fc60004800000 */
[----:B------:R-:W2:Y:S04]  /*11fa0*/  LDL.LU R59, [R1+0x94] ;  /* 0x00009400013b7983 */ /* 0x000ea80000300800 */
[----:B------:R-:W-:Y:S01]  /*11fb0*/  STL [R1+0x10c], R19 ;  /* 0x00010c1301007387 */ /* 0x000fe20000100800 */
[C---:B0-----:R-:W-:Y:S02]  /*11fc0*/  SEL R18, R3.reuse, R17, !P1 ;  /* 0x0000001103127207 */ /* 0x041fe40004800000 */
[C---:B---3--:R-:W-:Y:S02]  /*11fd0*/  SEL R17, R3.reuse, R58, !P1 ;  /* 0x0000003a03117207 */ /* 0x048fe40004800000 */
[----:B------:R-:W3:Y:S04]  /*11fe0*/  LDL.LU R58, [R1+0x8c] ;  /* 0x00008c00013a7983 */ /* 0x000ee80000300800 */
[----:B------:R-:W-:Y:S01]  /*11ff0*/  STL [R1+0x108], R18 ;  /* 0x0001081201007387 */ /* 0x000fe20000100800 */
[----:B------:R-:W-:-:S03]  /*12000*/  SEL R16, R3, R16, !P1 ;  /* 0x0000001003107207 */ /* 0x000fc60004800000 */
[----:B------:R4:W-:Y:S02]  /*12010*/  STL [R1+0x100], R17 ;  /* 0x0001001101007387 */ /* 0x0009e40000100800 */
[C---:B----4-:R-:W-:Y:S02]  /*12020*/  SEL R17, R3.reuse, R57, !P1 ;  /* 0x0000003903117207 */ /* 0x050fe40004800000 */
[----:B------:R-:W4:Y:S04]  /*12030*/  LDL.LU R57, [R1+0x84] ;  /* 0x0000840001397983 */ /* 0x000f280000300800 */
[----:B------:R0:W-:Y:S04]  /*12040*/  STL [R1+0xfc], R16 ;  /* 0x0000fc1001007387 */ /* 0x0001e80000100800 */
[----:B------:R-:W-:Y:S01]  /*12050*/  STL [R1+0xf8], R17 ;  /* 0x0000f81101007387 */ /* 0x000fe20000100800 */
[----:B0-----:R-:W-:-:S03]  /*12060*/  SEL R16, R3, R7, !P1 ;  /* 0x0000000703107207 */ /* 0x001fc60004800000 */
[----:B------:R-:W4:Y:S04]  /*12070*/  LDL.LU R7, [R1+0x80] ;  /* 0x0000800001077983 */ /* 0x000f280000300800 */
[----:B------:R0:W-:Y:S01]  /*12080*/  STL [R1+0xf0], R16 ;  /* 0x0000f01001007387 */ /* 0x0001e20000100800 */
[C---:B------:R-:W-:Y:S02]  /*12090*/  SEL R15, R3.reuse, R15, !P1 ;  /* 0x0000000f030f7207 */ /* 0x040fe40004800000 */
        /* <DEDUP_REMOVED lines=21> */
[----:B------:R-:W4:Y:S04]  /*121f0*/  LDL.LU R19, [R1+0x64] ;  /* 0x0000640001137983 */ /* 0x000f280000300800 */
[----:B------:R-:W-:Y:S01]  /*12200*/  STL [R1+0xb8], R13 ;  /* 0x0000b80d01007387 */ /* 0x000fe20000100800 */
[----:B------:R-:W-:-:S03]  /*12210*/  SEL R12, R3, R0, !P1 ;  /* 0x00000000030c7207 */ /* 0x000fc60004800000 */
        /* <DEDUP_REMOVED lines=10> */
[----:B--2---:R-:W-:-:S03]  /*122c0*/  SEL R12, R3, R59, !P1 ;  /* 0x0000003b030c7207 */ /* 0x004fc60004800000 */
[----:B------:R-:W2:Y:S04]  /*122d0*/  LDL.LU R59, [R1+0x4c] ;  /* 0x00004c00013b7983 */ /* 0x000ea80000300800 */
[----:B------:R3:W-:Y:S04]  /*122e0*/  STL [R1+0xa4], R12 ;  /* 0x0000a40c01007387 */ /* 0x0007e80000100800 */
[----:B------:R-:W2:Y:S01]  /*122f0*/  LDL.LU R16, [R1+0x48] ;  /* 0x0000480001107983 */ /* 0x000ea20000300800 */
[----:B---3--:R-:W-:-:S03]  /*12300*/  SEL R12, R3, R58, !P1 ;  /* 0x0000003a030c7207 */ /* 0x008fc60004800000 */
[----:B------:R-:W3:Y:S04]  /*12310*/  LDL.LU R58, [R1+0x44] ;  /* 0x00004400013a7983 */ /* 0x000ee80000300800 */
[----:B------:R0:W-:Y:S01]  /*12320*/  STL [R1+0x94], R12 ;  /* 0x0000940c01007387 */ /* 0x0001e20000100800 */
[----:B----4-:R-:W-:-:S03]  /*12330*/  SEL R13, R3, R57, !P1 ;  /* 0x00000039030d7207 */ /* 0x010fc60004800000 */
        /* <DEDUP_REMOVED lines=34> */
[----:B0-----:R-:W-:-:S03]  /*12560*/  SEL R19, R3, R60, !P1 ;  /* 0x0000003c03137207 */ /* 0x001fc60004800000 */
[----:B------:R-:W4:Y:S01]  /*12570*/  LDL.LU R60, [R1+0x170] ;  /* 0x00017000013c7983 */ /* 0x000f220000300800 */
[----:B-1----:R-:W-:-:S03]  /*12580*/  SEL R18, R3, R17, !P1 ;  /* 0x0000001103127207 */ /* 0x002fc60004800000 */
[----:B------:R-:W-:Y:S01]  /*12590*/  STL [R1+0x54], R19 ;  /* 0x0000541301007387 */ /* 0x000fe20000100800 */
[----:B--2---:R-:W-:-:S03]  /*125a0*/  SEL R17, R3, R59, !P1 ;  /* 0x0000003b03117207 */ /* 0x004fc60004800000 */
[----:B------:R-:W2:Y:S04]  /*125b0*/  LDL.LU R59, [R1+0x174] ;  /* 0x00017400013b7983 */ /* 0x000ea80000300800 */
[----:B------:R-:W-:Y:S04]  /*125c0*/  STL [R1+0x50], R18 ;  /* 0x0000501201007387 */ /* 0x000fe80000100800 */
[----:B------:R3:W-:Y:S02]  /*125d0*/  STL [R1+0x4c], R17 ;  /* 0x00004c1101007387 */ /* 0x0007e40000100800 */
[----:B---3--:R-:W-:-:S02]  /*125e0*/  SEL R17, R3, R58, !P1 ;  /* 0x0000003a03117207 */ /* 0x008fc40004800000 */
[----:B------:R-:W3:Y:S01]  /*125f0*/  LDL.LU R58, [R1+0x168] ;  /* 0x00016800013a7983 */ /* 0x000ee20000300800 */
[----:B------:R-:W-:-:S05]  /*12600*/  SEL R16, R3, R16, !P1 ;  /* 0x0000001003107207 */ /* 0x000fca0004800000 */
[----:B------:R4:W-:Y:S04]  /*12610*/  STL [R1+0x48], R16 ;  /* 0x0000481001007387 */ /* 0x0009e80000100800 */
[----:B------:R-:W-:Y:S01]  /*12620*/  STL [R1+0x44], R17 ;  /* 0x0000441101007387 */ /* 0x000fe20000100800 */
[----:B----4-:R-:W-:-:S03]  /*12630*/  SEL R16, R3, R57, !P1 ;  /* 0x0000003903107207 */ /* 0x010fc60004800000 */
        /* <DEDUP_REMOVED lines=25> */
[----:B------:R0:W-:Y:S01]  /*127d0*/  STL [R1+0x8], R13 ;  /* 0x0000080d01007387 */ /* 0x0001e20000100800 */
[----:B------:R-:W-:-:S05]  /*127e0*/  SEL R2, R3, R2, !P1 ;  /* 0x0000000203027207 */ /* 0x000fca0004800000 */
[----:B------:R-:W-:Y:S01]  /*127f0*/  STL [R1+0x168c], R2 ;  /* 0x00168c0201007387 */ /* 0x000fe20000100800 */
[----:B------:R-:W-:-:S03]  /*12800*/  SEL R0, R3, R0, !P1 ;  /* 0x0000000003007207 */ /* 0x000fc60004800000 */
[----:B0-----:R-:W4:Y:S04]  /*12810*/  LDL.LU R13, [R1+0x140] ;  /* 0x00014000010d7983 */ /* 0x001f280000300800 */
[----:B------:R-:W-:Y:S01]  /*12820*/  STL [R1+0x1690], R0 ;  /* 0x0016900001007387 */ /* 0x000fe20000100800 */
[----:B------:R-:W-:-:S05]  /*12830*/  SEL R61, R3, R61, !P1 ;  /* 0x0000003d033d7207 */ /* 0x000fca0004800000 */
[----:B------:R-:W-:Y:S04]  /*12840*/  STL [R1+0x1694], R61 ;  /* 0x0016943d01007387 */ /* 0x000fe80000100800 */
[----:B------:R-:W4:Y:S01]  /*12850*/  LDL.LU R14, [R1+0x13c] ;  /* 0x00013c00010e7983 */ /* 0x000f220000300800 */
[----:B------:R-:W-:-:S05]  /*12860*/  SEL R60, R3, R60, !P1 ;  /* 0x0000003c033c7207 */ /* 0x000fca0004800000 */
[----:B------:R-:W-:Y:S04]  /*12870*/  STL [R1+0x1698], R60 ;  /* 0x0016983c01007387 */ /* 0x000fe80000100800 */
[----:B------:R-:W4:Y:S01]  /*12880*/  LDL.LU R15, [R1+0x134] ;  /* 0x00013400010f7983 */ /* 0x000f220000300800 */
[----:B--2---:R-:W-:-:S05]  /*12890*/  SEL R59, R3, R59, !P1 ;  /* 0x0000003b033b7207 */ /* 0x004fca0004800000 */
[----:B------:R-:W-:Y:S01]  /*128a0*/  STL [R1+0x169c], R59 ;  /* 0x00169c3b01007387 */ /* 0x000fe20000100800 */
[----:B---3--:R-:W-:-:S05]  /*128b0*/  SEL R58, R3, R58, !P1 ;  /* 0x0000003a033a7207 */ /* 0x008fca0004800000 */
[----:B------:R-:W-:Y:S04]  /*128c0*/  STL [R1+0x16a0], R58 ;  /* 0x0016a03a01007387 */ /* 0x000fe80000100800 */
[----:B------:R-:W2:Y:S01]  /*128d0*/  LDL.LU R16, [R1+0x11c] ;  /* 0x00011c0001107983 */ /* 0x000ea20000300800 */
[----:B----4-:R-:W-:-:S05]  /*128e0*/  SEL R57, R3, R57, !P1 ;  /* 0x0000003903397207 */ /* 0x010fca0004800000 */
[----:B------:R-:W-:Y:S04]  /*128f0*/  STL [R1+0x16a4], R57 ;  /* 0x0016a43901007387 */ /* 0x000fe80000100800 */
[----:B------:R-:W3:Y:S01]  /*12900*/  LDL.LU R17, [R1+0x124] ;  /* 0x0001240001117983 */ /* 0x000ee20000300800 */
[----:B------:R-:W-:-:S05]  /*12910*/  SEL R7, R3, R7, !P1 ;  /* 0x0000000703077207 */ /* 0x000fca0004800000 */
[----:B------:R-:W-:Y:S01]  /*12920*/  STL [R1+0x16a8], R7 ;  /* 0x0016a80701007387 */ /* 0x000fe20000100800 */
[----:B------:R-:W-:-:S05]  /*12930*/  SEL R8, R3, R8, !P1 ;  /* 0x0000000803087207 */ /* 0x000fca0004800000 */
[----:B------:R-:W-:Y:S01]  /*12940*/  STL [R1+0x16ac], R8 ;  /* 0x0016ac0801007387 */ /* 0x000fe20000100800 */
[----:B------:R-:W-:-:S05]  /*12950*/  SEL R9, R3, R9, !P1 ;  /* 0x0000000903097207 */ /* 0x000fca0004800000 */
[----:B------:R-:W-:Y:S01]  /*12960*/  STL [R1+0x16b0], R9 ;  /* 0x0016b00901007387 */ /* 0x000fe20000100800 */
[----:B------:R-:W-:-:S05]  /*12970*/  SEL R10, R3, R10, !P1 ;  /* 0x0000000a030a7207 */ /* 0x000fca0004800000 */
[----:B------:R-:W-:Y:S04]  /*12980*/  STL [R1+0x16b4], R10 ;  /* 0x0016b40a01007387 */ /* 0x000fe80000100800 */
[----:B------:R-:W4:Y:S04]  /*12990*/  LDL.LU R18, [R1+0x30] ;  /* 0x0000300001127983 */ /* 0x000f280000300800 */
[----:B------:R-:W4:Y:S01]  /*129a0*/  LDL.LU R19, [R1+0x68] ;  /* 0x0000680001137983 */ /* 0x000f220000300800 */
[----:B------:R-:W-:-:S05]  /*129b0*/  SEL R11, R3, R11, !P1 ;  /* 0x0000000b030b7207 */ /* 0x000fca0004800000 */
[----:B------:R-:W-:Y:S04]  /*129c0*/  STL [R1+0x16b8], R11 ;  /* 0x0016b80b01007387 */ /* 0x000fe80000100800 */
[----:B------:R-:W4:Y:S04]  /*129d0*/  LDL.LU R20, [R1+0x90] ;  /* 0x0000900001147983 */ /* 0x000f280000300800 */
[----:B------:R-:W4:Y:S01]  /*129e0*/  LDL.LU R21, [R1+0xc4] ;  /* 0x0000c40001157983 */ /* 0x000f220000300800 */
[----:B------:R-:W-:-:S05]  /*129f0*/  SEL R12, R3, R12, !P1 ;  /* 0x0000000c030c7207 */ /* 0x000fca0004800000 */
[----:B------:R0:W-:Y:S04]  /*12a00*/  STL [R1+0x16bc], R12 ;  /* 0x0016bc0c01007387 */ /* 0x0001e80000100800 */
[----:B------:R-:W4:Y:S04]  /*12a10*/  LDL.LU R22, [R1+0xcc] ;  /* 0x0000cc0001167983 */ /* 0x000f280000300800 */
[----:B------:R-:W4:Y:S01]  /*12a20*/  LDL.LU R23, [R1+0x104] ;  /* 0x0001040001177983 */ /* 0x000f220000300800 */
        /* <DEDUP_REMOVED lines=12> */
[----:B--2---:R-:W-:-:S05]  /*12af0*/  SEL R16, R3, R16, !P1 ;  /* 0x0000001003107207 */ /* 0x004fca0004800000 */
[----:B------:R-:W-:Y:S04]  /*12b00*/  STL [R1+0x16cc], R16 ;  /* 0x0016cc1001007387 */ /* 0x000fe80000100800 */
[----:B------:R-:W2:Y:S04]  /*12b10*/  LDL.LU R32, [R1+0x9c] ;  /* 0x00009c0001207983 */ /* 0x000ea80000300800 */
[----:B------:R-:W2:Y:S04]  /*12b20*/  LDL.LU R33, [R1+0x98] ;  /* 0x0000980001217983 */ /* 0x000ea80000300800 */
[----:B------:R-:W2:Y:S01]  /*12b30*/  LDL.LU R34, [R1+0x88] ;  /* 0x0000880001227983 */ /* 0x000ea20000300800 */
[----:B---3--:R-:W-:-:S03]  /*12b40*/  SEL R17, R3, R17, !P1 ;  /* 0x0000001103117207 */ /* 0x008fc60004800000 */
[----:B------:R-:W3:Y:S04]  /*12b50*/  LDL.LU R35, [R1+0x70] ;  /* 0x0000700001237983 */ /* 0x000ee80000300800 */
[----:B------:R-:W3:Y:S04]  /*12b60*/  LDL.LU R36, [R1+0x2c] ;  /* 0x00002c0001247983 */ /* 0x000ee80000300800 */
[----:B------:R-:W3:Y:S04]  /*12b70*/  LDL.LU R37, [R1+0x28] ;  /* 0x0000280001257983 */ /* 0x000ee80000300800 */
[----:B------:R-:W-:Y:S01]  /*12b80*/  STL [R1+0x16d0], R17 ;  /* 0x0016d01101007387 */ /* 0x000fe20000100800 */
[----:B----4-:R-:W-:-:S02]  /*12b90*/  SEL R18, R3, R18, !P1 ;  /* 0x0000001203127207 */ /* 0x010fc40004800000 */
[----:B------:R-:W-:-:S03]  /*12ba0*/  SEL R19, R3, R19, !P1 ;  /* 0x0000001303137207 */ /* 0x000fc60004800000 */
[----:B------:R-:W-:Y:S04]  /*12bb0*/  STL [R1+0x16d4], R18 ;  /* 0x0016d41201007387 */ /* 0x000fe80000100800 */
[----:B------:R-:W-:Y:S01]  /*12bc0*/  STL [R1+0x16d8], R19 ;  /* 0x0016d81301007387 */ /* 0x000fe20000100800 */
[C---:B------:R-:W-:Y:S02]  /*12bd0*/  SEL R20, R3.reuse, R20, !P1 ;  /* 0x0000001403147207 */ /* 0x040fe40004800000 */
        /* <DEDUP_REMOVED lines=19> */
[----:B--2---:R-:W-:-:S05]  /*12d10*/  SEL R32, R3, R32, !P1 ;  /* 0x0000002003207207 */ /* 0x004fca0004800000 */
[----:B------:R-:W-:Y:S04]  /*12d20*/  STL [R1+0x1704], R32 ;  /* 0x0017042001007387 */ /* 0x000fe80000100800 */
[----:B------:R-:W2:Y:S04]  /*12d30*/  LDL.LU R38, [R1+0x404] ;  /* 0x0004040001267983 */ /* 0x000ea80000300800 */
[----:B0-----:R-:W4:Y:S04]  /*12d40*/  LDL.LU R12, [R1+0x1b0] ;  /* 0x0001b000010c7983 */ /* 0x001f280000300800 */
[----:B------:R-:W4:Y:S04]  /*12d50*/  LDL.LU R11, [R1+0x1b4] ;  /* 0x0001b400010b7983 */ /* 0x000f280000300800 */
[----:B------:R-:W4:Y:S04]  /*12d60*/  LDL.LU R10, [R1+0x1bc] ;  /* 0x0001bc00010a7983 */ /* 0x000f280000300800 */
[----:B------:R-:W2:Y:S04]  /*12d70*/  LDL.LU R9, [R1+0x1c0] ;  /* 0x0001c00001097983 */ /* 0x000ea80000300800 */
[----:B------:R-:W4:Y:S04]  /*12d80*/  LDL.LU R8, [R1+0x1c4] ;  /* 0x0001c40001087983 */ /* 0x000f280000300800 */
[----:B------:R-:W4:Y:S04]  /*12d90*/  LDL.LU R7, [R1+0x1c8] ;  /* 0x0001c80001077983 */ /* 0x000f280000300800 */
[----:B------:R-:W4:Y:S04]  /*12da0*/  LDL.LU R57, [R1+0x1cc] ;  /* 0x0001cc0001397983 */ /* 0x000f280000300800 */
[----:B------:R-:W4:Y:S04]  /*12db0*/  LDL.LU R58, [R1+0x1d0] ;  /* 0x0001d000013a7983 */ /* 0x000f280000300800 */
[----:B------:R-:W4:Y:S04]  /*12dc0*/  LDL.LU R59, [R1+0x1d4] ;  /* 0x0001d400013b7983 */ /* 0x000f280000300800 */
[----:B------:R-:W4:Y:S04]  /*12dd0*/  LDL.LU R60, [R1+0x1d8] ;  /* 0x0001d800013c7983 */ /* 0x000f280000300800 */
[----:B------:R-:W4:Y:S04]  /*12de0*/  LDL.LU R61, [R1+0x1dc] ;  /* 0x0001dc00013d7983 */ /* 0x000f280000300800 */
[----:B------:R-:W4:Y:S04]  /*12df0*/  LDL.LU R0, [R1+0x1e8] ;  /* 0x0001e80001007983 */ /* 0x000f280000300800 */
[----:B------:R-:W4:Y:S01]  /*12e00*/  LDL.LU R2, [R1+0x1f0] ;  /* 0x0001f00001027983 */ /* 0x000f220000300800 */
[----:B------:R-:W-:-:S02]  /*12e10*/  @!P2 IMAD.MOV R42, RZ, RZ, -R42 ;  /* 0x000000ffff2aa224 */ /* 0x000fc400078e0a2a */
[----:B------:R-:W-:Y:S02]  /*12e20*/  @!P5 IMAD.MOV R41, RZ, RZ, -R41 ;  /* 0x000000ffff29d224 */ /* 0x000fe400078e0a29 */
[----:B------:R-:W-:Y:S02]  /*12e30*/  @!P3 IMAD.MOV R29, RZ, RZ, -R29 ;  /* 0x000000ffff1db224 */ /* 0x000fe400078e0a1d */
[----:B------:R-:W-:Y:S01]  /*12e40*/  @!P0 IMAD.MOV R28, RZ, RZ, -R28 ;  /* 0x000000ffff1c8224 */ /* 0x000fe200078e0a1c */
[C---:B------:R-:W-:Y:S01]  /*12e50*/  SEL R33, R3.reuse, R33, !P1 ;  /* 0x0000002103217207 */ /* 0x040fe20004800000 */
[----:B------:R-:W-:Y:S01]  /*12e60*/  IMAD R39, R46, UR6, RZ ;  /* 0x000000062e277c24 */ /* 0x000fe2000f8e02ff */
[C---:B------:R-:W-:Y:S02]  /*12e70*/  SEL R34, R3.reuse, R34, !P1 ;  /* 0x0000002203227207 */ /* 0x040fe40004800000 */
[C---:B---3--:R-:W-:Y:S02]  /*12e80*/  SEL R35, R3.reuse, R35, !P1 ;  /* 0x0000002303237207 */ /* 0x048fe40004800000 */
[----:B------:R-:W-:-:S02]  /*12e90*/  SEL R36, R3, R36, !P1 ;  /* 0x0000002403247207 */ /* 0x000fc40004800000 */
[C---:B------:R-:W-:Y:S02]  /*12ea0*/  SEL R37, R3.reuse, R37, !P1 ;  /* 0x0000002503257207 */ /* 0x040fe40004800000 */
[C---:B------:R-:W-:Y:S02]  /*12eb0*/  SEL R47, R3.reuse, R47, !P1 ;  /* 0x0000002f032f7207 */ /* 0x040fe40004800000 */
[C---:B------:R-:W-:Y:S02]  /*12ec0*/  SEL R48, R3.reuse, R48, !P1 ;  /* 0x0000003003307207 */ /* 0x040fe40004800000 */
[C---:B------:R-:W-:Y:S02]  /*12ed0*/  SEL R49, R3.reuse, R49, !P1 ;  /* 0x0000003103317207 */ /* 0x040fe40004800000 */
[C---:B------:R-:W-:Y:S02]  /*12ee0*/  SEL R50, R3.reuse, R50, !P1 ;  /* 0x0000003203327207 */ /* 0x040fe40004800000 */
        /* <DEDUP_REMOVED lines=12> */
[----:B------:R-:W-:Y:S01]  /*12fb0*/  SEL R29, R3, R29, !P1 ;  /* 0x0000001d031d7207 */ /* 0x000fe20004800000 */
[----:B------:R-:W-:-:S02]  /*12fc0*/  IMAD R40, R55, UR6, RZ ;  /* 0x0000000637287c24 */ /* 0x000fc4000f8e02ff */
[----:B--2---:R-:W-:Y:S02]  /*12fd0*/  IMAD R9, R9, UR6, RZ ;  /* 0x0000000609097c24 */ /* 0x004fe4000f8e02ff */
[----:B----4-:R-:W-:-:S03]  /*12fe0*/  IMAD R8, R8, UR6, RZ ;  /* 0x0000000608087c24 */ /* 0x010fc6000f8e02ff */
[----:B------:R0:W-:Y:S01]  /*12ff0*/  STL [R1+0x28], R9 ;  /* 0x0000280901007387 */ /* 0x0001e20000100800 */
[----:B------:R-:W-:-:S03]  /*13000*/  IMAD R7, R7, UR6, RZ ;  /* 0x0000000607077c24 */ /* 0x000fc6000f8e02ff */
[----:B------:R1:W-:Y:S04]  /*13010*/  STL [R1+0x2c], R8 ;  /* 0x00002c0801007387 */ /* 0x0003e80000100800 */
[----:B------:R2:W-:Y:S01]  /*13020*/  STL [R1+0x30], R7 ;  /* 0x0000300701007387 */ /* 0x0005e20000100800 */
[----:B0-----:R-:W-:Y:S02]  /*13030*/  IMAD R9, R57, UR6, RZ ;  /* 0x0000000639097c24 */ /* 0x001fe4000f8e02ff */
[----:B-1----:R-:W-:-:S03]  /*13040*/  IMAD R8, R58, UR6, RZ ;  /* 0x000000063a087c24 */ /* 0x002fc6000f8e02ff */
[----:B------:R0:W-:Y:S01]  /*13050*/  STL [R1+0x68], R9 ;  /* 0x0000680901007387 */ /* 0x0001e20000100800 */
[----:B--2---:R-:W-:-:S03]  /*13060*/  IMAD R7, R59, UR6, RZ ;  /* 0x000000063b077c24 */ /* 0x004fc6000f8e02ff */
[----:B------:R1:W-:Y:S04]  /*13070*/  STL [R1+0x70], R8 ;  /* 0x0000700801007387 */ /* 0x0003e80000100800 */
[----:B------:R2:W-:Y:S01]  /*13080*/  STL [R1+0x88], R7 ;  /* 0x0000880701007387 */ /* 0x0005e20000100800 */
[----:B0-----:R-:W-:Y:S02]  /*13090*/  IMAD R9, R60, UR6, RZ ;  /* 0x000000063c097c24 */ /* 0x001fe4000f8e02ff */
[----:B-1----:R-:W-:-:S03]  /*130a0*/  IMAD R8, R61, UR6, RZ ;  /* 0x000000063d087c24 */ /* 0x002fc6000f8e02ff */
[----:B------:R0:W-:Y:S01]  /*130b0*/  STL [R1+0x90], R9 ;  /* 0x0000900901007387 */ /* 0x0001e20000100800 */
[----:B--2---:R-:W-:-:S03]  /*130c0*/  IMAD R7, R0, UR6, RZ ;  /* 0x0000000600077c24 */ /* 0x004fc6000f8e02ff */
[----:B------:R1:W-:Y:S01]  /*130d0*/  STL [R1+0x98], R8 ;  /* 0x0000980801007387 */ /* 0x0003e20000100800 */
[----:B------:R-:W-:-:S03]  /*130e0*/  IMAD R0, R2, UR6, RZ ;  /* 0x0000000602007c24 */ /* 0x000fc6000f8e02ff */
[----:B------:R-:W2:Y:S04]  /*130f0*/  LDL.LU R32, [R1+0x1f4] ;  /* 0x0001f40001207983 */ /* 0x000ea80000300800 */
[----:B------:R3:W-:Y:S04]  /*13100*/  STL [R1+0x9c], R7 ;  /* 0x00009c0701007387 */ /* 0x0007e80000100800 */
[----:B------:R-:W4:Y:S04]  /*13110*/  LDL.LU R31, [R1+0x1f8] ;  /* 0x0001f800011f7983 */ /* 0x000f280000300800 */
[----:B------:R3:W-:Y:S04]  /*13120*/  STL [R1+0xa0], R0 ;  /* 0x0000a00001007387 */ /* 0x0007e80000100800 */
        /* <DEDUP_REMOVED lines=11> */
[----:B------:R-:W-:-:S03]  /*131e0*/  LEA.HI.X.SX32 R3, R38, UR7, 0x1, P4 ;  /* 0x0000000726037c11 */ /* 0x000fc6000a0f0eff */
[----:B------:R-:W4:Y:S01]  /*131f0*/  LDL.LU R17, [R1+0x22c] ;  /* 0x00022c0001117983 */ /* 0x000f220000300800 */
[----:B------:R-:W-:Y:S01]  /*13200*/  IMAD R38, R45, UR6, RZ ;  /* 0x000000062d267c24 */ /* 0x000fe2000f8e02ff */
[----:B------:R-:W-:Y:S02]  /*13210*/  ULDC UR7, c[0x0][0x234] ;  /* 0x00008d0000077ab9 */ /* 0x000fe40000000800 */
[----:B------:R-:W4:Y:S01]  /*13220*/  LDL.LU R16, [R1+0x230] ;  /* 0x0002300001107983 */ /* 0x000f220000300800 */
[----:B------:R-:W-:-:S03]  /*13230*/  IMAD R46, R12, UR6, RZ ;  /* 0x000000060c2e7c24 */ /* 0x000fc6000f8e02ff */
[----:B------:R-:W4:Y:S01]  /*13240*/  LDL.LU R15, [R1+0x238] ;  /* 0x00023800010f7983 */ /* 0x000f220000300800 */
[----:B------:R-:W-:-:S03]  /*13250*/  IMAD R45, R56, UR6, RZ ;  /* 0x00000006382d7c24 */ /* 0x000fc6000f8e02ff */
[----:B------:R-:W4:Y:S01]  /*13260*/  LDL.LU R14, [R1+0x23c] ;  /* 0x00023c00010e7983 */ /* 0x000f220000300800 */
[----:B------:R-:W-:-:S03]  /*13270*/  IMAD R55, R11, UR6, RZ ;  /* 0x000000060b377c24 */ /* 0x000fc6000f8e02ff */
[----:B------:R-:W4:Y:S01]  /*13280*/  LDL.LU R13, [R1+0x240] ;  /* 0x00024000010d7983 */ /* 0x000f220000300800 */
[----:B------:R-:W-:-:S03]  /*13290*/  IMAD R56, R10, UR6, RZ ;  /* 0x000000060a387c24 */ /* 0x000fc6000f8e02ff */
[----:B------:R-:W4:Y:S04]  /*132a0*/  LDL.LU R12, [R1+0x244] ;  /* 0x00024400010c7983 */ /* 0x000f280000300800 */
[----:B------:R-:W4:Y:S04]  /*132b0*/  LDL.LU R11, [R1+0x2c0] ;  /* 0x0002c000010b7983 */ /* 0x000f280000300800 */
[----:B------:R-:W4:Y:S04]  /*132c0*/  LDL.LU R10, [R1+0x2bc] ;  /* 0x0002bc00010a7983 */ /* 0x000f280000300800 */
[----:B0-----:R-:W4:Y:S04]  /*132d0*/  LDL.LU R9, [R1+0x2b8] ;  /* 0x0002b80001097983 */ /* 0x001f280000300800 */
[----:B-1----:R-:W4:Y:S04]  /*132e0*/  LDL.LU R8, [R1+0x2b0] ;  /* 0x0002b00001087983 */ /* 0x002f280000300800 */
[----:B---3--:R-:W3:Y:S04]  /*132f0*/  LDL.LU R7, [R1+0x2ac] ;  /* 0x0002ac0001077983 */ /* 0x008ee80000300800 */
[----:B------:R-:W3:Y:S04]  /*13300*/  LDL.LU R57, [R1+0x2a8] ;  /* 0x0002a80001397983 */ /* 0x000ee80000300800 */
[----:B------:R-:W3:Y:S04]  /*13310*/  LDL.LU R58, [R1+0x2a4] ;  /* 0x0002a400013a7983 */ /* 0x000ee80000300800 */
[----:B------:R-:W3:Y:S04]  /*13320*/  LDL.LU R59, [R1+0x2a0] ;  /* 0x0002a000013b7983 */ /* 0x000ee80000300800 */
[----:B------:R-:W3:Y:S04]  /*13330*/  LDL.LU R60, [R1+0x29c] ;  /* 0x00029c00013c7983 */ /* 0x000ee80000300800 */
[----:B------:R-:W3:Y:S04]  /*13340*/  LDL.LU R61, [R1+0x298] ;  /* 0x00029800013d7983 */ /* 0x000ee80000300800 */
[----:B------:R-:W3:Y:S04]  /*13350*/  LDL.LU R0, [R1+0x294] ;  /* 0x0002940001007983 */ /* 0x000ee80000300800 */
[----:B------:R-:W3:Y:S01]  /*13360*/  LDL.LU R2, [R1+0x290] ;  /* 0x0002900001027983 */ /* 0x000ee20000300800 */
[----:B--2---:R-:W-:-:S02]  /*13370*/  IMAD R32, R32, UR6, RZ ;  /* 0x0000000620207c24 */ /* 0x004fc4000f8e02ff */
[----:B----4-:R-:W-:-:S03]  /*13380*/  IMAD R31, R31, UR6, RZ ;  /* 0x000000061f1f7c24 */ /* 0x010fc6000f8e02ff */
[----:B------:R-:W-:Y:S01]  /*13390*/  STL [R1+0xa8], R32 ;  /* 0x0000a82001007387 */ /* 0x000fe20000100800 */
[----:B------:R-:W-:-:S03]  /*133a0*/  IMAD R30, R30, UR6, RZ ;  /* 0x000000061e1e7c24 */ /* 0x000fc6000f8e02ff */
        /* <DEDUP_REMOVED lines=40> */
[----:B------:R0:W-:Y:S01]  /*13630*/  STL [R1+0x168], R9 ;  /* 0x0001680901007387 */ /* 0x0001e20000100800 */
[----:B---3--:R-:W-:-:S03]  /*13640*/  IMAD R7, R7, UR6, RZ ;  /* 0x0000000607077c24 */ /* 0x008fc6000f8e02ff */
        /* <DEDUP_REMOVED lines=419> */
[----:B--2---:R-:W-:-:S05]  /*15080*/  IMAD R32, R32, UR6, RZ ;  /* 0x0000000620207c24 */ /* 0x004fca000f8e02ff */
[----:B------:R0:W-:Y:S01]  /*15090*/  STL [R1+0xb4], R32 ;  /* 0x0000b42001007387 */ /* 0x0001e20000100800 */
[----:B----4-:R-:W-:-:S03]  /*150a0*/  IMAD R31, R31, UR6, RZ ;  /* 0x000000061f1f7c24 */ /* 0x010fc6000f8e02ff */
[----:B0-----:R-:W2:Y:S01]  /*150b0*/  LDL.LU R32, [R1+0x1704] ;  /* 0x0017040001207983 */ /* 0x001ea20000300800 */
[----:B------:R-:W-:-:S03]  /*150c0*/  IMAD R30, R30, UR6, RZ ;  /* 0x000000061e1e7c24 */ /* 0x000fc6000f8e02ff */
[----:B------:R0:W-:Y:S01]  /*150d0*/  STL [R1+0xb0], R31 ;  /* 0x0000b01f01007387 */ /* 0x0001e20000100800 */
[----:B------:R-:W-:Y:S02]  /*150e0*/  IMAD R27, R27, UR6, RZ ;  /* 0x000000061b1b7c24 */ /* 0x000fe4000f8e02ff */
[----:B------:R-:W-:Y:S01]  /*150f0*/  IMAD R26, R26, UR6, RZ ;  /* 0x000000061a1a7c24 */ /* 0x000fe2000f8e02ff */
[----:B0-----:R-:W4:Y:S01]  /*15100*/  LDL.LU R31, [R1+0x1700] ;  /* 0x00170000011f7983 */ /* 0x001f220000300800 */
[----:B------:R-:W-:-:S03]  /*15110*/  IMAD R25, R25, UR6, RZ ;  /* 0x0000000619197c24 */ /* 0x000fc6000f8e02ff */
[----:B------:R0:W-:Y:S01]  /*15120*/  STL [R1+0xac], R30 ;  /* 0x0000ac1e01007387 */ /* 0x0001e20000100800 */
[----:B------:R-:W-:Y:S02]  /*15130*/  IMAD R24, R24, UR6, RZ ;  /* 0x0000000618187c24 */ /* 0x000fe4000f8e02ff */
[----:B------:R-:W-:Y:S01]  /*15140*/  IMAD R23, R23, UR6, RZ ;  /* 0x0000000617177c24 */ /* 0x000fe2000f8e02ff */
[----:B0-----:R-:W2:Y:S04]  /*15150*/  LDL.LU R30, [R1+0x16fc] ;  /* 0x0016fc00011e7983 */ /* 0x001ea80000300800 */
[----:B------:R0:W-:Y:S01]  /*15160*/  STL [R1+0xa4], R27 ;  /* 0x0000a41b01007387 */ /* 0x0001e20000100800 */
[----:B------:R-:W-:Y:S02]  /*15170*/  IMAD R22, R22, UR6, RZ ;  /* 0x0000000616167c24 */ /* 0x000fe4000f8e02ff */
[----:B------:R-:W-:Y:S01]  /*15180*/  IMAD R21, R21, UR6, RZ ;  /* 0x0000000615157c24 */ /* 0x000fe2000f8e02ff */
[----:B0-----:R-:W4:Y:S04]  /*15190*/  LDL.LU R27, [R1+0x16f8] ;  /* 0x0016f800011b7983 */ /* 0x001f280000300800 */
[----:B------:R0:W-:Y:S01]  /*151a0*/  STL [R1+0x94], R26 ;  /* 0x0000941a01007387 */ /* 0x0001e20000100800 */
[----:B------:R-:W-:-:S03]  /*151b0*/  IMAD R20, R20, UR6, RZ ;  /* 0x0000000614147c24 */ /* 0x000fc6000f8e02ff */
[----:B0-----:R-:W2:Y:S04]  /*151c0*/  LDL.LU R26, [R1+0x16f4] ;  /* 0x0016f400011a7983 */ /* 0x001ea80000300800 */
[----:B------:R0:W-:Y:S01]  /*151d0*/  STL [R1+0x8c], R25 ;  /* 0x00008c1901007387 */ /* 0x0001e20000100800 */
[----:B------:R-:W-:-:S03]  /*151e0*/  IMAD R19, R19, UR6, RZ ;  /* 0x0000000613137c24 */ /* 0x000fc6000f8e02ff */
        /* <DEDUP_REMOVED lines=35> */
[----:B---3--:R-:W-:-:S03]  /*15420*/  IMAD R7, R7, UR6, RZ ;  /* 0x0000000607077c24 */ /* 0x008fc6000f8e02ff */
[----:B0-----:R-:W3:Y:S04]  /*15430*/  LDL.LU R13, [R1+0x16c0] ;  /* 0x0016c000010d7983 */ /* 0x001ee80000300800 */
        /* <DEDUP_REMOVED lines=21> */
[----:B------:R0:W-:Y:S04]  /*15590*/  STL [R1+0x1c], R58 ;  /* 0x00001c3a01007387 */ /* 0x0001e80000100800 */
[----:B0-----:R-:W2:Y:S04]  /*155a0*/  LDL.LU R58, [R1+0x16a0] ;  /* 0x0016a000013a7983 */ /* 0x001ea80000300800 */
[----:B------:R0:W-:Y:S04]  /*155b0*/  STL [R1+0x18], R59 ;  /* 0x0000183b01007387 */ /* 0x0001e80000100800 */
[----:B0-----:R-:W3:Y:S04]  /*155c0*/  LDL.LU R59, [R1+0x169c] ;  /* 0x00169c00013b7983 */ /* 0x001ee80000300800 */
[----:B------:R0:W-:Y:S04]  /*155d0*/  STL [R1+0x14], R60 ;  /* 0x0000143c01007387 */ /* 0x0001e80000100800 */
[----:B0-----:R-:W4:Y:S04]  /*155e0*/  LDL.LU R60, [R1+0x1698] ;  /* 0x00169800013c7983 */ /* 0x001f280000300800 */
[----:B------:R0:W-:Y:S04]  /*155f0*/  STL [R1+0x10], R61 ;  /* 0x0000103d01007387 */ /* 0x0001e80000100800 */
[----:B0-----:R-:W2:Y:S04]  /*15600*/  LDL.LU R61, [R1+0x1694] ;  /* 0x00169400013d7983 */ /* 0x001ea80000300800 */
[----:B------:R0:W-:Y:S04]  /*15610*/  STL [R1+0xc], R0 ;  /* 0x00000c0001007387 */ /* 0x0001e80000100800 */
[----:B0-----:R-:W3:Y:S04]  /*15620*/  LDL.LU R0, [R1+0x1690] ;  /* 0x0016900001007983 */ /* 0x001ee80000300800 */
[----:B------:R0:W-:Y:S04]  /*15630*/  STL [R1+0x8], R2 ;  /* 0x0000080201007387 */ /* 0x0001e80000100800 */
[----:B0-----:R-:W4:Y:S01]  /*15640*/  LDL.LU R2, [R1+0x168c] ;  /* 0x00168c0001027983 */ /* 0x001f220000300800 */
[----:B--2---:R-:W-:-:S02]  /*15650*/  IMAD R61, R61, UR6, RZ ;  /* 0x000000063d3d7c24 */ /* 0x004fc4000f8e02ff */
[----:B---3--:R-:W-:Y:S02]  /*15660*/  IMAD R0, R0, UR6, RZ ;  /* 0x0000000600007c24 */ /* 0x008fe4000f8e02ff */
[----:B----4-:R-:W-:-:S05]  /*15670*/  IMAD R2, R2, UR6, RZ ;  /* 0x0000000602027c24 */ /* 0x010fca000f8e02ff */
[----:B------:R0:W-:Y:S04]  /*15680*/  STL [R1+0x4], R2 ;  /* 0x0000040201007387 */ /* 0x0001e80000100800 */
[----:B0-----:R-:W2:Y:S04]  /*15690*/  LDL.LU R2, [R1+0x1688] ;  /* 0x0016880001027983 */ /* 0x001ea80000300800 */
[----:B------:R0:W-:Y:S04]  /*156a0*/  STL [R1], R0 ;  /* 0x0000000001007387 */ /* 0x0001e80000100800 */
[----:B0-----:R-:W3:Y:S04]  /*156b0*/  LDL.LU R0, [R1+0x3fc] ;  /* 0x0003fc0001007983 */ /* 0x001ee80000300800 */
[----:B------:R0:W-:Y:S04]  /*156c0*/  STL [R1+0x1648], R61 ;  /* 0x0016483d01007387 */ /* 0x0001e80000100800 */
[----:B0-----:R-:W4:Y:S01]  /*156d0*/  LDL.LU R61, [R1+0x400] ;  /* 0x00040000013d7983 */ /* 0x001f220000300800 */
[----:B------:R-:W-:-:S02]  /*156e0*/  IMAD R60, R60, UR6, RZ ;  /* 0x000000063c3c7c24 */ /* 0x000fc4000f8e02ff */
[----:B------:R-:W-:Y:S02]  /*156f0*/  IMAD R59, R59, UR6, RZ ;  /* 0x000000063b3b7c24 */ /* 0x000fe4000f8e02ff */
[----:B------:R-:W-:Y:S02]  /*15700*/  IMAD R58, R58, UR6, RZ ;  /* 0x000000063a3a7c24 */ /* 0x000fe4000f8e02ff */
[----:B------:R-:W-:Y:S01]  /*15710*/  IMAD R57, R57, UR6, RZ ;  /* 0x0000000639397c24 */ /* 0x000fe2000f8e02ff */
[----:B------:R-:W-:Y:S01]  /*15720*/  STL [R1+0x164c], R60 ;  /* 0x00164c3c01007387 */ /* 0x000fe20000100800 */
[----:B------:R-:W-:Y:S02]  /*15730*/  IMAD R7, R7, UR6, RZ ;  /* 0x0000000607077c24 */ /* 0x000fe4000f8e02ff */
[----:B------:R-:W-:Y:S01]  /*15740*/  IMAD R8, R8, UR6, RZ ;  /* 0x0000000608087c24 */ /* 0x000fe2000f8e02ff */
[----:B------:R-:W-:Y:S01]  /*15750*/  STL [R1+0x1650], R59 ;  /* 0x0016503b01007387 */ /* 0x000fe20000100800 */
[----:B------:R-:W-:-:S02]  /*15760*/  IMAD R9, R9, UR6, RZ ;  /* 0x0000000609097c24 */ /* 0x000fc4000f8e02ff */
[----:B------:R-:W-:Y:S01]  /*15770*/  IMAD R10, R10, UR6, RZ ;  /* 0x000000060a0a7c24 */ /* 0x000fe2000f8e02ff */
[----:B------:R-:W-:Y:S01]  /*15780*/  STL [R1+0x1654], R58 ;  /* 0x0016543a01007387 */ /* 0x000fe20000100800 */
[----:B------:R-:W-:Y:S02]  /*15790*/  IMAD R11, R11, UR6, RZ ;  /* 0x000000060b0b7c24 */ /* 0x000fe4000f8e02ff */
[----:B------:R-:W-:Y:S01]  /*157a0*/  IMAD R12, R12, UR6, RZ ;  /* 0x000000060c0c7c24 */ /* 0x000fe2000f8e02ff */
        /* <DEDUP_REMOVED lines=8> */
[----:B------:R-:W-:Y:S04]  /*15830*/  STL [R1+0x1668], R10 ;  /* 0x0016680a01007387 */ /* 0x000fe80000100800 */
[----:B------:R-:W-:Y:S01]  /*15840*/  STL [R1+0x166c], R11 ;  /* 0x00166c0b01007387 */ /* 0x000fe20000100800 */
[----:B------:R-:W-:-:S03]  /*15850*/  IMAD R17, R17, UR6, RZ ;  /* 0x0000000611117c24 */ /* 0x000fc6000f8e02ff */
[----:B------:R-:W-:Y:S04]  /*15860*/  STL [R1+0x1670], R12 ;  /* 0x0016700c01007387 */ /* 0x000fe80000100800 */
[----:B------:R-:W-:Y:S04]  /*15870*/  STL [R1+0x1674], R13 ;  /* 0x0016740d01007387 */ /* 0x000fe80000100800 */
[----:B------:R0:W-:Y:S04]  /*15880*/  STL [R1+0x1678], R14 ;  /* 0x0016780e01007387 */ /* 0x0001e80000100800 */
[----:B0-----:R-:W3:Y:S04]  /*15890*/  LDL.LU R14, [R1+0x70] ;  /* 0x00007000010e7983 */ /* 0x001ee80000300800 */
[----:B------:R0:W-:Y:S04]  /*158a0*/  STL [R1+0x167c], R15 ;  /* 0x00167c0f01007387 */ /* 0x0001e80000100800 */
[----:B0-----:R-:W3:Y:S04]  /*158b0*/  LDL.LU R15, [R1+0x68] ;  /* 0x00006800010f7983 */ /* 0x001ee80000300800 */
[----:B------:R0:W-:Y:S04]  /*158c0*/  STL [R1+0x1680], R16 ;  /* 0x0016801001007387 */ /* 0x0001e80000100800 */
[----:B0-----:R-:W3:Y:S04]  /*158d0*/  LDL.LU R16, [R1+0x30] ;  /* 0x0000300001107983 */ /* 0x001ee80000300800 */
[----:B------:R0:W-:Y:S04]  /*158e0*/  STL [R1+0x1684], R17 ;  /* 0x0016841101007387 */ /* 0x0001e80000100800 */
[----:B0-----:R-:W3:Y:S04]  /*158f0*/  LDL.LU R17, [R1+0x2c] ;  /* 0x00002c0001117983 */ /* 0x001ee80000300800 */
[----:B------:R-:W3:Y:S01]  /*15900*/  LDL.LU R13, [R1+0x88] ;  /* 0x00008800010d7983 */ /* 0x000ee20000300800 */
[----:B--2---:R-:W-:Y:S01]  /*15910*/  IADD3 R8, P5, R38, R2, RZ ;  /* 0x0000000226087210 */ /* 0x004fe20007fbe0ff */
[----:B----4-:R-:W-:-:S05]  /*15920*/  IMAD R7, R61, UR7, RZ ;  /* 0x000000073d077c24 */ /* 0x010fca000f8e02ff */
[----:B------:R0:W-:Y:S04]  /*15930*/  STL [R1+0x330], R7 ;  /* 0x0003300701007387 */ /* 0x0001e80000100800 */
[----:B------:R-:W2:Y:S04]  /*15940*/  LDL.LU R12, [R1+0x90] ;  /* 0x00009000010c7983 */ /* 0x000ea80000300800 */
[----:B------:R-:W4:Y:S01]  /*15950*/  LDL.LU R11, [R1+0x98] ;  /* 0x00009800010b7983 */ /* 0x000f220000300800 */
[----:B0-----:R-:W-:-:S03]  /*15960*/  IADD3 R7, P4, R39, R2, RZ ;  /* 0x0000000227077210 */ /* 0x001fc60007f9e0ff */
[----:B------:R0:W-:Y:S04]  /*15970*/  STL [R1+0x1570], R8 ;  /* 0x0015700801007387 */ /* 0x0001e80000100800 */
[----:B------:R1:W-:Y:S04]  /*15980*/  STL [R1+0x1574], R7 ;  /* 0x0015740701007387 */ /* 0x0003e80000100800 */
[----:B------:R-:W4:Y:S01]  /*15990*/  LDL.LU R10, [R1+0x9c] ;  /* 0x00009c00010a7983 */ /* 0x000f220000300800 */
[-C--:B0-----:R-:W-:Y:S02]  /*159a0*/  IADD3 R8, P3, R40, R2.reuse, RZ ;  /* 0x0000000228087210 */ /* 0x081fe40007f7e0ff */
[----:B-1----:R-:W-:-:S03]  /*159b0*/  IADD3 R7, P2, R45, R2, RZ ;  /* 0x000000022d077210 */ /* 0x002fc60007f5e0ff */
[----:B------:R0:W-:Y:S04]  /*159c0*/  STL [R1+0x1578], R8 ;  /* 0x0015780801007387 */ /* 0x0001e80000100800 */
[----:B------:R1:W-:Y:S04]  /*159d0*/  STL [R1+0x157c], R7 ;  /* 0x00157c0701007387 */ /* 0x0003e80000100800 */
[----:B------:R-:W4:Y:S01]  /*159e0*/  LDL.LU R9, [R1+0xa0] ;  /* 0x0000a00001097983 */ /* 0x000f220000300800 */
[-C--:B0-----:R-:W-:Y:S02]  /*159f0*/  IADD3 R8, P1, R46, R2.reuse, RZ ;  /* 0x000000022e087210 */ /* 0x081fe40007f3e0ff */
[----:B-1----:R-:W-:-:S03]  /*15a00*/  IADD3 R7, P0, R55, R2, RZ ;  /* 0x0000000237077210 */ /* 0x002fc60007f1e0ff */
[----:B------:R-:W-:Y:S04]  /*15a10*/  STL [R1+0x1580], R8 ;  /* 0x0015800801007387 */ /* 0x000fe80000100800 */
[----:B------:R0:W-:Y:S02]  /*15a20*/  STL [R1+0x1584], R7 ;  /* 0x0015840701007387 */ /* 0x0001e40000100800 */
[----:B0-----:R-:W-:Y:S02]  /*15a30*/  LEA.HI.X.SX32 R7, R38, R3, 0x1, P5 ;  /* 0x0000000326077211 */ /* 0x001fe400028f0eff */
[----:B------:R-:W2:Y:S01]  /*15a40*/  LDL.LU R38, [R1+0x28] ;  /* 0x0000280001267983 */ /* 0x000ea20000300800 */
[----:B------:R-:W-:-:S05]  /*15a50*/  IADD3 R8, P6, R56, R2, RZ ;  /* 0x0000000238087210 */ /* 0x000fca0007fde0ff */
[----:B------:R0:W-:Y:S04]  /*15a60*/  STL [R1+0x1588], R8 ;  /* 0x0015880801007387 */ /* 0x0001e80000100800 */
[----:B0-----:R-:W4:Y:S04]  /*15a70*/  LDL.LU R8, [R1+0xa8] ;  /* 0x0000a80001087983 */ /* 0x001f280000300800 */
[----:B------:R0:W-:Y:S01]  /*15a80*/  STL [R1+0x1568], R7 ;  /* 0x0015680701007387 */ /* 0x0001e20000100800 */
[----:B------:R-:W-:-:S03]  /*15a90*/  LEA.HI.X.SX32 R39, R39, R3, 0x1, P4 ;  /* 0x0000000327277211 */ /* 0x000fc600020f0eff */
[----:B0-----:R-:W4:Y:S01]  /*15aa0*/  LDL.LU R7, [R1+0xc4] ;  /* 0x0000c40001077983 */ /* 0x001f220000300800 */
[-C--:B---3--:R-:W-:Y:S02]  /*15ab0*/  IADD3 R58, P4, R17, R2.reuse, RZ ;  /* 0x00000002113a7210 */ /* 0x088fe40007f9e0ff */
[----:B--2---:R-:W-:-:S05]  /*15ac0*/  IADD3 R57, P5, R38, R2, RZ ;  /* 0x0000000226397210 */ /* 0x004fca0007fbe0ff */
[----:B------:R0:W-:Y:S04]  /*15ad0*/  STL [R1+0x156c], R57 ;  /* 0x00156c3901007387 */ /* 0x0001e80000100800 */
[----:B------:R1:W-:Y:S04]  /*15ae0*/  STL [R1+0x1560], R39 ;  /* 0x0015602701007387 */ /* 0x0003e80000100800 */
[----:B0-----:R-:W2:Y:S01]  /*15af0*/  LDL.LU R57, [R1+0xcc] ;  /* 0x0000cc0001397983 */ /* 0x001ea20000300800 */
[----:B-1----:R-:W-:-:S03]  /*15b00*/  LEA.HI.X.SX32 R39, R40, R3, 0x1, P3 ;  /* 0x0000000328277211 */ /* 0x002fc600018f0eff */
[----:B------:R0:W-:Y:S01]  /*15b10*/  STL [R1+0x1564], R58 ;  /* 0x0015643a01007387 */ /* 0x0001e20000100800 */
[----:B------:R-:W-:-:S03]  /*15b20*/  IADD3 R40, P3, R16, R2, RZ ;  /* 0x0000000210287210 */ /* 0x000fc60007f7e0ff */
[----:B------:R1:W-:Y:S04]  /*15b30*/  STL [R1+0x1558], R39 ;  /* 0x0015582701007387 */ /* 0x0003e80000100800 */
[----:B0-----:R-:W3:Y:S01]  /*15b40*/  LDL.LU R58, [R1+0xe0] ;  /* 0x0000e000013a7983 */ /* 0x001ee20000300800 */
[----:B-1----:R-:W-:-:S03]  /*15b50*/  LEA.HI.X.SX32 R39, R45, R3, 0x1, P2 ;  /* 0x000000032d277211 */ /* 0x002fc600010f0eff */
[----:B------:R0:W-:Y:S04]  /*15b60*/  STL [R1+0x155c], R40 ;  /* 0x00155c2801007387 */ /* 0x0001e80000100800 */
[----:B------:R1:W-:Y:S04]  /*15b70*/  STL [R1+0x1550], R39 ;  /* 0x0015502701007387 */ /* 0x0003e80000100800 */
[----:B------:R-:W3:Y:S01]  /*15b80*/  LDL.LU R59, [R1+0xe4] ;  /* 0x0000e400013b7983 */ /* 0x000ee20000300800 */
[----:B0-----:R-:W-:Y:S02]  /*15b90*/  IADD3 R40, P2, R15, R2, RZ ;  /* 0x000000020f287210 */ /* 0x001fe40007f5e0ff */
        /* <DEDUP_REMOVED lines=12> */
[----:B------:R1:W-:Y:S01]  /*15c60*/  STL [R1+0xdac], R39 ;  /* 0x000dac2701007387 */ /* 0x0003e20000100800 */
[----:B0-----:R-:W-:Y:S02]  /*15c70*/  IADD3 R40, P6, R12, R2, RZ ;  /* 0x000000020c287210 */ /* 0x001fe40007fde0ff */
[-C--:B-1----:R-:W-:Y:S02]  /*15c80*/  LEA.HI.X.SX32 R39, R38, R3.reuse, 0x1, P5 ;  /* 0x0000000326277211 */ /* 0x082fe400028f0eff */
[----:B------:R-:W3:Y:S04]  /*15c90*/  LDL.LU R38, [R1+0x104] ;  /* 0x0001040001267983 */ /* 0x000ee80000300800 */
[----:B------:R-:W-:Y:S04]  /*15ca0*/  STL [R1+0xdcc], R40 ;  /* 0x000dcc2801007387 */ /* 0x000fe80000100800 */
[----:B------:R0:W-:Y:S02]  /*15cb0*/  STL [R1+0xdb0], R39 ;  /* 0x000db02701007387 */ /* 0x0001e40000100800 */
[----:B0-----:R-:W-:-:S02]  /*15cc0*/  LEA.HI.X.SX32 R39, R17, R3, 0x1, P4 ;  /* 0x0000000311277211 */ /* 0x001fc400020f0eff */
[----:B------:R-:W3:Y:S01]  /*15cd0*/  LDL.LU R17, [R1+0x11c] ;  /* 0x00011c0001117983 */ /* 0x000ee20000300800 */
[----:B----4-:R-:W-:-:S05]  /*15ce0*/  IADD3 R40, P5, R11, R2, RZ ;  /* 0x000000020b287210 */ /* 0x010fca0007fbe0ff */
[----:B------:R0:W-:Y:S04]  /*15cf0*/  STL [R1+0xdd4], R40 ;  /* 0x000dd42801007387 */ /* 0x0001e80000100800 */
[----:B------:R1:W-:Y:S01]  /*15d00*/  STL [R1+0xdb4], R39 ;  /* 0x000db42701007387 */ /* 0x0003e20000100800 */
[-C--:B0-----:R-:W-:Y:S02]  /*15d10*/  IADD3 R40, P4, R10, R2.reuse, RZ ;  /* 0x000000020a287210 */ /* 0x081fe40007f9e0ff */
[----:B-1----:R-:W-:Y:S02]  /*15d20*/  LEA.HI.X.SX32 R39, R16, R3, 0x1, P3 ;  /* 0x0000000310277211 */ /* 0x002fe400018f0eff */
[----:B------:R-:W4:Y:S04]  /*15d30*/  LDL.LU R16, [R1+0x124] ;  /* 0x0001240001107983 */ /* 0x000f280000300800 */
[----:B------:R0:W-:Y:S04]  /*15d40*/  STL [R1+0xddc], R40 ;  /* 0x000ddc2801007387 */ /* 0x0001e80000100800 */
[----:B------:R1:W-:Y:S01]  /*15d50*/  STL [R1+0xdb8], R39 ;  /* 0x000db82701007387 */ /* 0x0003e20000100800 */
[----:B0-----:R-:W-:-:S02]  /*15d60*/  IADD3 R40, P3, R9, R2, RZ ;  /* 0x0000000209287210 */ /* 0x001fc40007f7e0ff */
[-C--:B-1----:R-:W-:Y:S02]  /*15d70*/  LEA.HI.X.SX32 R39, R15, R3.reuse, 0x1, P2 ;  /* 0x000000030f277211 */ /* 0x082fe400010f0eff */
[----:B------:R-:W4:Y:S04]  /*15d80*/  LDL.LU R15, [R1+0x128] ;  /* 0x00012800010f7983 */ /* 0x000f280000300800 */
[----:B------:R-:W-:Y:S04]  /*15d90*/  STL [R1+0xde4], R40 ;  /* 0x000de42801007387 */ /* 0x000fe80000100800 */
[----:B------:R0:W-:Y:S02]  /*15da0*/  STL [R1+0xdbc], R39 ;  /* 0x000dbc2701007387 */ /* 0x0001e40000100800 */
[----:B0-----:R-:W-:-:S02]  /*15db0*/  LEA.HI.X.SX32 R39, R14, R3, 0x1, P1 ;  /* 0x000000030e277211 */ /* 0x001fc400008f0eff */
[----:B------:R-:W4:Y:S01]  /*15dc0*/  LDL.LU R14, [R1+0x134] ;  /* 0x00013400010e7983 */ /* 0x000f220000300800 */
[----:B------:R-:W-:-:S05]  /*15dd0*/  IADD3 R40, P2, R8, R2, RZ ;  /* 0x0000000208287210 */ /* 0x000fca0007f5e0ff */
[----:B------:R-:W-:Y:S04]  /*15de0*/  STL [R1+0xdec], R40 ;  /* 0x000dec2801007387 */ /* 0x000fe80000100800 */
[----:B------:R0:W-:Y:S02]  /*15df0*/  STL [R1+0xdc0], R39 ;  /* 0x000dc02701007387 */ /* 0x0001e40000100800 */
[----:B0-----:R-:W-:Y:S02]  /*15e00*/  LEA.HI.X.SX32 R39, R13, R3, 0x1, P0 ;  /* 0x000000030d277211 */ /* 0x001fe400000f0eff */
[----:B------:R-:W4:Y:S01]  /*15e10*/  LDL.LU R13, [R1+0x13c] ;  /* 0x00013c00010d7983 */ /* 0x000f220000300800 */
[----:B------:R-:W-:-:S05]  /*15e20*/  IADD3 R40, P1, R7, R2, RZ ;  /* 0x0000000207287210 */ /* 0x000fca0007f3e0ff */
[----:B------:R-:W-:Y:S04]  /*15e30*/  STL [R1+0xdf4], R40 ;  /* 0x000df42801007387 */ /* 0x000fe80000100800 */
[----:B------:R0:W-:Y:S02]  /*15e40*/  STL [R1+0xdc4], R39 ;  /* 0x000dc42701007387 */ /* 0x0001e40000100800 */
[----:B0-----:R-:W-:Y:S02]  /*15e50*/  LEA.HI.X.SX32 R39, R12, R3, 0x1, P6 ;  /* 0x000000030c277211 */ /* 0x001fe400030f0eff */
[----:B------:R-:W4:Y:S01]  /*15e60*/  LDL.LU R12, [R1+0x140] ;  /* 0x00014000010c7983 */ /* 0x000f220000300800 */
[----:B--2---:R-:W-:-:S05]  /*15e70*/  IADD3 R40, P0, R57, R2, RZ ;  /* 0x0000000239287210 */ /* 0x004fca0007f1e0ff */
[----:B------:R-:W-:Y:S04]  /*15e80*/  STL [R1+0xdfc], R40 ;  /* 0x000dfc2801007387 */ /* 0x000fe80000100800 */
[----:B------:R0:W-:Y:S02]  /*15e90*/  STL [R1+0xdc8], R39 ;  /* 0x000dc82701007387 */ /* 0x0001e40000100800 */
[----:B0-----:R-:W-:Y:S02]  /*15ea0*/  LEA.HI.X.SX32 R39, R11, R3, 0x1, P5 ;  /* 0x000000030b277211 */ /* 0x001fe400028f0eff */
[----:B------:R-:W2:Y:S01]  /*15eb0*/  LDL.LU R11, [R1+0x144] ;  /* 0x00014400010b7983 */ /* 0x000ea20000300800 */
[----:B---3--:R-:W-:-:S05]  /*15ec0*/  IADD3 R40, P6, R58, R2, RZ ;  /* 0x000000023a287210 */ /* 0x008fca0007fde0ff */
        /* <DEDUP_REMOVED lines=9> */
[----:B------:R-:W-:-:S05]  /*15f60*/  IADD3 R40, P4, R60, R2, RZ ;  /* 0x000000023c287210 */ /* 0x000fca0007f9e0ff */
[----:B------:R-:W-:Y:S04]  /*15f70*/  STL [R1+0xe14], R40 ;  /* 0x000e142801007387 */ /* 0x000fe80000100800 */
[----:B------:R0:W-:Y:S02]  /*15f80*/  STL [R1+0xde0], R39 ;  /* 0x000de02701007387 */ /* 0x0001e40000100800 */
[----:B0-----:R-:W-:Y:S02]  /*15f90*/  LEA.HI.X.SX32 R39, R8, R3, 0x1, P2 ;  /* 0x0000000308277211 */ /* 0x001fe400010f0eff */
[----:B------:R-:W3:Y:S01]  /*15fa0*/  LDL.LU R8, [R1+0x154] ;  /* 0x0001540001087983 */ /* 0x000ee20000300800 */
[----:B------:R-:W-:-:S05]  /*15fb0*/  IADD3 R40, P3, R61, R2, RZ ;  /* 0x000000023d287210 */ /* 0x000fca0007f7e0ff */
[----:B------:R0:W-:Y:S04]  /*15fc0*/  STL [R1+0xe1c], R40 ;  /* 0x000e1c2801007387 */ /* 0x0001e80000100800 */
[----:B------:R1:W-:Y:S01]  /*15fd0*/  STL [R1+0xde8], R39 ;  /* 0x000de82701007387 */ /* 0x0003e20000100800 */
[-C--:B0-----:R-:W-:Y:S02]  /*15fe0*/  IADD3 R40, P2, R38, R2.reuse, RZ ;  /* 0x0000000226287210 */ /* 0x081fe40007f5e0ff */
[----:B-1----:R-:W-:Y:S02]  /*15ff0*/  LEA.HI.X.SX32 R39, R7, R3, 0x1, P1 ;  /* 0x0000000307277211 */ /* 0x002fe400008f0eff */
[----:B------:R-:W3:Y:S04]  /*16000*/  LDL.LU R7, [R1+0x158] ;  /* 0x0001580001077983 */ /* 0x000ee80000300800 */
[----:B------:R0:W-:Y:S04]  /*16010*/  STL [R1+0xe24], R40 ;  /* 0x000e242801007387 */ /* 0x0001e80000100800 */
[----:B------:R1:W-:Y:S01]  /*16020*/  STL [R1+0xdf0], R39 ;  /* 0x000df02701007387 */ /* 0x0003e20000100800 */
[----:B0-----:R-:W-:-:S02]  /*16030*/  IADD3 R40, P1, R17, R2, RZ ;  /* 0x0000000211287210 */ /* 0x001fc40007f3e0ff */
        /* <DEDUP_REMOVED lines=37> */
[----:B------:R-:W-:Y:S04]  /*16290*/  STL [R1+0xe64], R40 ;  /* 0x000e642801007387 */ /* 0x000fe80000100800 */
[----:B------:R0:W-:Y:S02]  /*162a0*/  STL [R1+0xe30], R39 ;  /* 0x000e302701007387 */ /* 0x0001e40000100800 */
[-C--:B0-----:R-:W-:Y:S02]  /*162b0*/  LEA.HI.X.SX32 R39, R15, R3.reuse, 0x1, P6 ;  /* 0x000000030f277211 */ /* 0x081fe400030f0eff */
[----:B------:R-:W-:Y:S01]  /*162c0*/  IADD3 R40, P0, R9, R2, RZ ;  /* 0x0000000209287210 */ /* 0x000fe20007f1e0ff */
        /* <DEDUP_REMOVED lines=26> */
[----:B------:R-:W-:Y:S04]  /*16470*/  STL [R1+0xe94], R40 ;  /* 0x000e942801007387 */ /* 0x000fe80000100800 */
[----:B------:R0:W-:Y:S02]  /*16480*/  STL [R1+0xe60], R39 ;  /* 0x000e602701007387 */ /* 0x0001e40000100800 */
[----:B0-----:R-:W-:Y:S02]  /*16490*/  LEA.HI.X.SX32 R39, R9, R3, 0x1, P0 ;  /* 0x0000000309277211 */ /* 0x001fe400000f0eff */
[----:B------:R-:W4:Y:S01]  /*164a0*/  LDL.LU R9, [R1+0x1a8] ;  /* 0x0001a80001097983 */ /* 0x000f220000300800 */
[----:B------:R-:W-:-:S05]  /*164b0*/  IADD3 R40, P1, R60, R2, RZ ;  /* 0x000000023c287210 */ /* 0x000fca0007f3e0ff */
[----:B------:R0:W-:Y:S04]  /*164c0*/  STL [R1+0xe9c], R40 ;  /* 0x000e9c2801007387 */ /* 0x0001e80000100800 */
[----:B------:R1:W-:Y:S01]  /*164d0*/  STL [R1+0xe68], R39 ;  /* 0x000e682701007387 */ /* 0x0003e20000100800 */
[----:B0-----:R-:W-:Y:S02]  /*164e0*/  IADD3 R40, P0, R61, R2, RZ ;  /* 0x000000023d287210 */ /* 0x001fe40007f1e0ff */
        /* <DEDUP_REMOVED lines=45> */
[----:B------:R-:W-:Y:S01]  /*167c0*/  IADD3 R40, P5, R10, R2, RZ ;  /* 0x000000020a287210 */ /* 0x000fe20007fbe0ff */
        /* <DEDUP_REMOVED lines=71> */
[----:B------:R-:W-:Y:S04]  /*16c40*/  STL [R1+0xf5c], R40 ;  /* 0x000f5c2801007387 */ /* 0x000fe80000100800 */
[----:B------:R0:W-:Y:S02]  /*16c50*/  STL [R1+0xf28], R39 ;  /* 0x000f282701007387 */ /* 0x0001e40000100800 */
[-C--:B0-----:R-:W-:Y:S02]  /*16c60*/  LEA.HI.X.SX32 R39, R38, R3.reuse, 0x1, P3 ;  /* 0x0000000326277211 */ /* 0x081fe400018f0eff */
[----:B------:R-:W-:Y:S01]  /*16c70*/  IADD3 R40, P4, R12, R2, RZ ;  /* 0x000000020c287210 */ /* 0x000fe20007f9e0ff */
        /* <DEDUP_REMOVED lines=333> */
[-C--:B0-----:R-:W-:Y:S02]  /*18150*/  LEA.HI.X.SX32 R39, R61, R3.reuse, 0x1, P6 ;  /* 0x000000033d277211 */ /* 0x081fe400030f0eff */
[----:B------:R-:W3:Y:S01]  /*18160*/  LDL.LU R61, [R1+0x324] ;  /* 0x00032400013d7983 */ /* 0x000ee20000300800 */
[----:B------:R-:W-:Y:S02]  /*18170*/  IADD3 R40, P0, R13, R2, RZ ;  /* 0x000000020d287210 */ /* 0x000fe40007f1e0ff */
[----:B------:R-:W-:-:S03]  /*18180*/  LEA.HI.X.SX32 R38, R38, R3, 0x1, P5 ;  /* 0x0000000326267211 */ /* 0x000fc600028f0eff */
[----:B------:R-:W-:Y:S04]  /*18190*/  STL [R1+0x117c], R40 ;  /* 0x00117c2801007387 */ /* 0x000fe80000100800 */
[----:B------:R0:W-:Y:S01]  /*181a0*/  STL [R1+0x1148], R39 ;  /* 0x0011482701007387 */ /* 0x0001e20000100800 */
[----:B------:R-:W-:-:S03]  /*181b0*/  LEA.HI.X.SX32 R17, R17, R3, 0x1, P4 ;  /* 0x0000000311117211 */ /* 0x000fc600020f0eff */
[----:B0-----:R-:W3:Y:S01]  /*181c0*/  LDL.LU R39, [R1+0x314] ;  /* 0x0003140001277983 */ /* 0x001ee20000300800 */
[----:B------:R-:W-:-:S05]  /*181d0*/  IADD3 R40, P6, R12, R2, RZ ;  /* 0x000000020c287210 */ /* 0x000fca0007fde0ff */
[----:B------:R-:W-:Y:S04]  /*181e0*/  STL [R1+0x1184], R40 ;  /* 0x0011842801007387 */ /* 0x000fe80000100800 */
[----:B------:R0:W-:Y:S04]  /*181f0*/  STL [R1+0x1150], R38 ;  /* 0x0011502601007387 */ /* 0x0001e80000100800 */
[----:B0-----:R-:W3:Y:S01]  /*18200*/  LDL.LU R38, [R1+0x310] ;  /* 0x0003100001267983 */ /* 0x001ee20000300800 */
[----:B------:R-:W-:-:S05]  /*18210*/  IADD3 R40, P5, R11, R2, RZ ;  /* 0x000000020b287210 */ /* 0x000fca0007fbe0ff */
[----:B------:R-:W-:Y:S04]  /*18220*/  STL [R1+0x118c], R40 ;  /* 0x00118c2801007387 */ /* 0x000fe80000100800 */
[----:B------:R0:W-:Y:S04]  /*18230*/  STL [R1+0x1158], R17 ;  /* 0x0011581101007387 */ /* 0x0001e80000100800 */
[----:B0-----:R-:W3:Y:S01]  /*18240*/  LDL.LU R17, [R1+0x30c] ;  /* 0x00030c0001117983 */ /* 0x001ee20000300800 */
[----:B------:R-:W-:Y:S02]  /*18250*/  LEA.HI.X.SX32 R16, R16, R3, 0x1, P3 ;  /* 0x0000000310107211 */ /* 0x000fe400018f0eff */
[----:B----4-:R-:W-:-:S05]  /*18260*/  IADD3 R40, P4, R10, R2, RZ ;  /* 0x000000020a287210 */ /* 0x010fca0007f9e0ff */
[----:B------:R-:W-:Y:S04]  /*18270*/  STL [R1+0x1194], R40 ;  /* 0x0011942801007387 */ /* 0x000fe80000100800 */
[----:B------:R0:W-:Y:S01]  /*18280*/  STL [R1+0x1160], R16 ;  /* 0x0011601001007387 */ /* 0x0001e20000100800 */
[----:B------:R-:W-:-:S03]  /*18290*/  LEA.HI.X.SX32 R15, R15, R3, 0x1, P2 ;  /* 0x000000030f0f7211 */ /* 0x000fc600010f0eff */
[----:B0-----:R-:W4:Y:S01]  /*182a0*/  LDL.LU R16, [R1+0x304] ;  /* 0x0003040001107983 */ /* 0x001f220000300800 */
[----:B------:R-:W-:Y:S02]  /*182b0*/  IADD3 R40, P3, R9, R2, RZ ;  /* 0x0000000209287210 */ /* 0x000fe40007f7e0ff */
[----:B------:R-:W-:-:S03]  /*182c0*/  LEA.HI.X.SX32 R14, R14, R3, 0x1, P1 ;  /* 0x000000030e0e7211 */ /* 0x000fc600008f0eff */
[----:B------:R-:W-:Y:S04]  /*182d0*/  STL [R1+0x119c], R40 ;  /* 0x00119c2801007387 */ /* 0x000fe80000100800 */
[----:B------:R0:W-:Y:S04]  /*182e0*/  STL [R1+0x1168], R15 ;  /* 0x0011680f01007387 */ /* 0x0001e80000100800 */
[----:B0-----:R-:W4:Y:S01]  /*182f0*/  LDL.LU R15, [R1+0x2f8] ;  /* 0x0002f800010f7983 */ /* 0x001f220000300800 */
[----:B------:R-:W-:-:S05]  /*18300*/  IADD3 R40, P2, R8, R2, RZ ;  /* 0x0000000208287210 */ /* 0x000fca0007f5e0ff */
[----:B------:R-:W-:Y:S04]  /*18310*/  STL [R1+0x11a4], R40 ;  /* 0x0011a42801007387 */ /* 0x000fe80000100800 */
[----:B------:R0:W-:Y:S01]  /*18320*/  STL [R1+0x1170], R14 ;  /* 0x0011700e01007387 */ /* 0x0001e20000100800 */
[----:B------:R-:W-:-:S03]  /*18330*/  LEA.HI.X.SX32 R13, R13, R3, 0x1, P0 ;  /* 0x000000030d0d7211 */ /* 0x000fc600000f0eff */
        /* <DEDUP_REMOVED lines=11> */
[-C--:B------:R-:W-:Y:S02]  /*183f0*/  LEA.HI.X.SX32 R10, R10, R3.reuse, 0x1, P4 ;  /* 0x000000030a0a7211 */ /* 0x080fe400020f0eff */
[-C--:B------:R-:W-:Y:S02]  /*18400*/  LEA.HI.X.SX32 R9, R9, R3.reuse, 0x1, P3 ;  /* 0x0000000309097211 */ /* 0x080fe400018f0eff */
[----:B------:R-:W-:Y:S02]  /*18410*/  LEA.HI.X.SX32 R8, R8, R3, 0x1, P2 ;  /* 0x0000000308087211 */ /* 0x000fe400010f0eff */
[----:B--2---:R-:W-:-:S05]  /*18420*/  IADD3 R40, P6, R58, R2, RZ ;  /* 0x000000023a287210 */ /* 0x004fca0007fde0ff */
[----:B------:R-:W-:Y:S04]  /*18430*/  STL [R1+0x11bc], R40 ;  /* 0x0011bc2801007387 */ /* 0x000fe80000100800 */
[----:B------:R0:W-:Y:S04]  /*18440*/  STL [R1+0x1188], R11 ;  /* 0x0011880b01007387 */ /* 0x0001e80000100800 */
[----:B0-----:R-:W2:Y:S01]  /*18450*/  LDL.LU R11, [R1+0x2d8] ;  /* 0x0002d800010b7983 */ /* 0x001ea20000300800 */
[----:B---3--:R-:W-:-:S05]  /*18460*/  IADD3 R40, P5, R59, R2, RZ ;  /* 0x000000023b287210 */ /* 0x008fca0007fbe0ff */
[----:B------:R-:W-:Y:S04]  /*18470*/  STL [R1+0x11c4], R40 ;  /* 0x0011c42801007387 */ /* 0x000fe80000100800 */
[----:B------:R0:W-:Y:S04]  /*18480*/  STL [R1+0x1190], R10 ;  /* 0x0011900a01007387 */ /* 0x0001e80000100800 */
        /* <DEDUP_REMOVED lines=9> */
[----:B------:R-:W-:Y:S02]  /*18520*/  IADD3 R40, P2, R39, R2, RZ ;  /* 0x0000000227287210 */ /* 0x000fe40007f5e0ff */
[----:B------:R-:W-:-:S03]  /*18530*/  LEA.HI.X.SX32 R7, R7, R3, 0x1, P1 ;  /* 0x0000000307077211 */ /* 0x000fc600008f0eff */
[----:B------:R-:W-:Y:S01]  /*18540*/  STL [R1+0x11dc], R40 ;  /* 0x0011dc2801007387 */ /* 0x000fe20000100800 */
[----:B------:R-:W-:-:S03]  /*18550*/  LEA.HI.X.SX32 R45, R57, R3, 0x1, P0 ;  /* 0x00000003392d7211 */ /* 0x000fc600000f0eff */
[----:B------:R0:W-:Y:S04]  /*18560*/  STL [R1+0x11a8], R7 ;  /* 0x0011a80701007387 */ /* 0x0001e80000100800 */
[----:B0-----:R-:W3:Y:S01]  /*18570*/  LDL.LU R7, [R1+0x2b4] ;  /* 0x0002b40001077983 */ /* 0x001ee20000300800 */
[----:B------:R-:W-:-:S05]  /*18580*/  IADD3 R40, P1, R38, R2, RZ ;  /* 0x0000000226287210 */ /* 0x000fca0007f3e0ff */
[----:B------:R-:W-:Y:S04]  /*18590*/  STL [R1+0x11e4], R40 ;  /* 0x0011e42801007387 */ /* 0x000fe80000100800 */
[----:B------:R0:W-:Y:S04]  /*185a0*/  STL [R1+0x11b0], R45 ;  /* 0x0011b02d01007387 */ /* 0x0001e80000100800 */
[----:B------:R-:W3:Y:S01]  /*185b0*/  LDL.LU R57, [R1+0x110] ;  /* 0x0001100001397983 */ /* 0x000ee20000300800 */
[----:B0-----:R-:W-:Y:S02]  /*185c0*/  LEA.HI.X.SX32 R45, R58, R3, 0x1, P6 ;  /* 0x000000033a2d7211 */ /* 0x001fe400030f0eff */
[----:B------:R-:W-:-:S05]  /*185d0*/  IADD3 R40, P0, R17, R2, RZ ;  /* 0x0000000211287210 */ /* 0x000fca0007f1e0ff */
[----:B------:R4:W-:Y:S04]  /*185e0*/  STL [R1+0x11ec], R40 ;  /* 0x0011ec2801007387 */ /* 0x0009e80000100800 */
[----:B------:R0:W-:Y:S04]  /*185f0*/  STL [R1+0x11b8], R45 ;  /* 0x0011b82d01007387 */ /* 0x0001e80000100800 */
[----:B------:R-:W3:Y:S01]  /*18600*/  LDL.LU R58, [R1+0x10c] ;  /* 0x00010c00013a7983 */ /* 0x000ee20000300800 */
[----:B----4-:R-:W-:Y:S02]  /*18610*/  IADD3 R40, P6, R16, R2, RZ ;  /* 0x0000000210287210 */ /* 0x010fe40007fde0ff */
[----:B0-----:R-:W-:-:S03]  /*18620*/  LEA.HI.X.SX32 R45, R59, R3, 0x1, P5 ;  /* 0x000000033b2d7211 */ /* 0x001fc600028f0eff */
[----:B------:R0:W-:Y:S04]  /*18630*/  STL [R1+0x11f4], R40 ;  /* 0x0011f42801007387 */ /* 0x0001e80000100800 */
[----:B------:R-:W4:Y:S04]  /*18640*/  LDL.LU R59, [R1+0x108] ;  /* 0x00010800013b7983 */ /* 0x000f280000300800 */
[----:B------:R1:W-:Y:S01]  /*18650*/  STL [R1+0x11c0], R45 ;  /* 0x0011c02d01007387 */ /* 0x0003e20000100800 */
[----:B0-----:R-:W-:Y:S02]  /*18660*/  IADD3 R40, P5, R15, R2, RZ ;  /* 0x000000020f287210 */ /* 0x001fe40007fbe0ff */
[----:B-1----:R-:W-:-:S03]  /*18670*/  LEA.HI.X.SX32 R45, R60, R3, 0x1, P4 ;  /* 0x000000033c2d7211 */ /* 0x002fc600020f0eff */
        /* <DEDUP_REMOVED lines=11> */
[----:B------:R-:W4:Y:S01]  /*18730*/  LDL.LU R39, [R1+0xf8] ;  /* 0x0000f80001277983 */ /* 0x000f220000300800 */
[----:B------:R-:W-:-:S03]  /*18740*/  LEA.HI.X.SX32 R38, R38, R3, 0x1, P1 ;  /* 0x0000000326267211 */ /* 0x000fc600008f0eff */
[----:B------:R-:W-:Y:S01]  /*18750*/  STL [R1+0x11d8], R45 ;  /* 0x0011d82d01007387 */ /* 0x000fe20000100800 */
[----:B0-----:R-:W-:-:S05]  /*18760*/  IADD3 R40, P2, R12, R2, RZ ;  /* 0x000000020c287210 */ /* 0x001fca0007f5e0ff */
        /* <DEDUP_REMOVED lines=24> */
[----:B------:R-:W-:-:S05]  /*188f0*/  IADD3 R45, P4, R7, R2, RZ ;  /* 0x00000002072d7210 */ /* 0x000fca0007f9e0ff */
[----:B------:R-:W-:Y:S04]  /*18900*/  STL [R1+0x123c], R45 ;  /* 0x00123c2d01007387 */ /* 0x000fe80000100800 */
[----:B------:R0:W-:Y:S01]  /*18910*/  STL [R1+0x1208], R40 ;  /* 0x0012082801007387 */ /* 0x0001e20000100800 */
[----:B------:R-:W-:-:S05]  /*18920*/  IADD3 R13, P3, R57, R2, RZ ;  /* 0x00000002390d7210 */ /* 0x000fca0007f7e0ff */
[----:B------:R1:W-:Y:S01]  /*18930*/  STL [R1+0x1244], R13 ;  /* 0x0012440d01007387 */ /* 0x0003e20000100800 */
[----:B0-----:R-:W-:-:S03]  /*18940*/  LEA.HI.X.SX32 R40, R12, R3, 0x1, P2 ;  /* 0x000000030c287211 */ /* 0x001fc600010f0eff */
[----:B-1----:R-:W3:Y:S01]  /*18950*/  LDL.LU R13, [R1+0xd0] ;  /* 0x0000d000010d7983 */ /* 0x002ee20000300800 */
[----:B------:R-:W-:-:S03]  /*18960*/  IADD3 R12, P2, R58, R2, RZ ;  /* 0x000000023a0c7210 */ /* 0x000fc60007f5e0ff */
[----:B------:R-:W-:Y:S04]  /*18970*/  STL [R1+0x1210], R40 ;  /* 0x0012102801007387 */ /* 0x000fe80000100800 */
[----:B------:R0:W-:Y:S04]  /*18980*/  STL [R1+0x124c], R12 ;  /* 0x00124c0c01007387 */ /* 0x0001e80000100800 */
[----:B0-----:R-:W3:Y:S01]  /*18990*/  LDL.LU R12, [R1+0xc8] ;  /* 0x0000c800010c7983 */ /* 0x001ee20000300800 */
[----:B------:R-:W-:Y:S02]  /*189a0*/  LEA.HI.X.SX32 R40, R11, R3, 0x1, P1 ;  /* 0x000000030b287211 */ /* 0x000fe400008f0eff */
[----:B----4-:R-:W-:-:S03]  /*189b0*/  IADD3 R11, P1, R59, R2, RZ ;  /* 0x000000023b0b7210 */ /* 0x010fc60007f3e0ff */
[----:B------:R0:W-:Y:S04]  /*189c0*/  STL [R1+0x1218], R40 ;  /* 0x0012182801007387 */ /* 0x0001e80000100800 */
[----:B------:R1:W-:Y:S01]  /*189d0*/  STL [R1+0x1254], R11 ;  /* 0x0012540b01007387 */ /* 0x0003e20000100800 */
[----:B0-----:R-:W-:-:S03]  /*189e0*/  LEA.HI.X.SX32 R40, R10, R3, 0x1, P0 ;  /* 0x000000030a287211 */ /* 0x001fc600000f0eff */
[----:B-1----:R-:W4:Y:S04]  /*189f0*/  LDL.LU R11, [R1+0xc0] ;  /* 0x0000c000010b7983 */ /* 0x002f280000300800 */
[----:B------:R0:W-:Y:S01]  /*18a00*/  STL [R1+0x1220], R40 ;  /* 0x0012202801007387 */ /* 0x0001e20000100800 */
[----:B------:R-:W-:-:S05]  /*18a10*/  IADD3 R10, P0, R60, R2, RZ ;  /* 0x000000023c0a7210 */ /* 0x000fca0007f1e0ff */
[----:B------:R1:W-:Y:S01]  /*18a20*/  STL [R1+0x125c], R10 ;  /* 0x00125c0a01007387 */ /* 0x0003e20000100800 */
[----:B0-----:R-:W-:-:S03]  /*18a30*/  LEA.HI.X.SX32 R40, R9, R3, 0x1, P6 ;  /* 0x0000000309287211 */ /* 0x001fc600030f0eff */
[----:B-1----:R-:W4:Y:S01]  /*18a40*/  LDL.LU R10, [R1+0xbc] ;  /* 0x0000bc00010a7983 */ /* 0x002f220000300800 */
[----:B------:R-:W-:-:S03]  /*18a50*/  IADD3 R9, P6, R61, R2, RZ ;  /* 0x000000023d097210 */ /* 0x000fc60007fde0ff */
[----:B------:R-:W-:Y:S04]  /*18a60*/  STL [R1+0x1228], R40 ;  /* 0x0012282801007387 */ /* 0x000fe80000100800 */
[----:B------:R0:W-:Y:S04]  /*18a70*/  STL [R1+0x1264], R9 ;  /* 0x0012640901007387 */ /* 0x0001e80000100800 */
[----:B0-----:R-:W4:Y:S01]  /*18a80*/  LDL.LU R9, [R1+0xb8] ;  /* 0x0000b80001097983 */ /* 0x001f220000300800 */
[----:B------:R-:W-:Y:S02]  /*18a90*/  LEA.HI.X.SX32 R40, R8, R3, 0x1, P5 ;  /* 0x0000000308287211 */ /* 0x000fe400028f0eff */
[----:B------:R-:W-:-:S03]  /*18aa0*/  IADD3 R8, P5, R39, R2, RZ ;  /* 0x0000000227087210 */ /* 0x000fc60007fbe0ff */
[----:B------:R-:W-:Y:S04]  /*18ab0*/  STL [R1+0x1230], R40 ;  /* 0x0012302801007387 */ /* 0x000fe80000100800 */
[----:B------:R0:W-:Y:S01]  /*18ac0*/  STL [R1+0x126c], R8 ;  /* 0x00126c0801007387 */ /* 0x0001e20000100800 */
[----:B------:R-:W-:-:S03]  /*18ad0*/  LEA.HI.X.SX32 R7, R7, R3, 0x1, P4 ;  /* 0x0000000307077211 */ /* 0x000fc600020f0eff */
[----:B0-----:R-:W4:Y:S01]  /*18ae0*/  LDL.LU R8, [R1+0xb4] ;  /* 0x0000b40001087983 */ /* 0x001f220000300800 */
[----:B------:R-:W-:-:S03]  /*18af0*/  LEA.HI.X.SX32 R40, R57, R3, 0x1, P3 ;  /* 0x0000000339287211 */ /* 0x000fc600018f0eff */
[----:B------:R0:W-:Y:S04]  /*18b00*/  STL [R1+0x1238], R7 ;  /* 0x0012380701007387 */ /* 0x0001e80000100800 */
[----:B0-----:R-:W4:Y:S01]  /*18b10*/  LDL.LU R7, [R1+0xb0] ;  /* 0x0000b00001077983 */ /* 0x001f220000300800 */
[----:B------:R-:W-:-:S05]  /*18b20*/  IADD3 R45, P4, R38, R2, RZ ;  /* 0x00000002262d7210 */ /* 0x000fca0007f9e0ff */
[----:B------:R-:W-:Y:S04]  /*18b30*/  STL [R1+0x1274], R45 ;  /* 0x0012742d01007387 */ /* 0x000fe80000100800 */
[----:B------:R0:W-:Y:S04]  /*18b40*/  STL [R1+0x1240], R40 ;  /* 0x0012402801007387 */ /* 0x0001e80000100800 */
[----:B------:R-:W4:Y:S01]  /*18b50*/  LDL.LU R57, [R1+0xac] ;  /* 0x0000ac0001397983 */ /* 0x000f220000300800 */
[----:B0-----:R-:W-:Y:S02]  /*18b60*/  LEA.HI.X.SX32 R40, R58, R3, 0x1, P2 ;  /* 0x000000033a287211 */ /* 0x001fe400010f0eff */
[----:B--2---:R-:W-:-:S05]  /*18b70*/  IADD3 R45, P3, R17, R2, RZ ;  /* 0x00000002112d7210 */ /* 0x004fca0007f7e0ff */
[----:B------:R-:W-:Y:S04]  /*18b80*/  STL [R1+0x127c], R45 ;  /* 0x00127c2d01007387 */ /* 0x000fe80000100800 */
[----:B------:R0:W-:Y:S04]  /*18b90*/  STL [R1+0x1248], R40 ;  /* 0x0012482801007387 */ /* 0x0001e80000100800 */
[----:B------:R-:W2:Y:S01]  /*18ba0*/  LDL.LU R58, [R1+0xa4] ;  /* 0x0000a400013a7983 */ /* 0x000ea20000300800 */
[----:B0-----:R-:W-:Y:S02]  /*18bb0*/  LEA.HI.X.SX32 R40, R59, R3, 0x1, P1 ;  /* 0x000000033b287211 */ /* 0x001fe400008f0eff */
[----:B---3--:R-:W-:-:S05]  /*18bc0*/  IADD3 R45, P2, R16, R2, RZ ;  /* 0x00000002102d7210 */ /* 0x008fca0007f5e0ff */
[----:B------:R0:W-:Y:S04]  /*18bd0*/  STL [R1+0x1284], R45 ;  /* 0x0012842d01007387 */ /* 0x0001e80000100800 */
[----:B------:R-:W3:Y:S04]  /*18be0*/  LDL.LU R59, [R1+0x94] ;  /* 0x00009400013b7983 */ /* 0x000ee80000300800 */
[----:B------:R1:W-:Y:S01]  /*18bf0*/  STL [R1+0x1250], R40 ;  /* 0x0012502801007387 */ /* 0x0003e20000100800 */
[----:B0-----:R-:W-:Y:S02]  /*18c00*/  IADD3 R45, P1, R15, R2, RZ ;  /* 0x000000020f2d7210 */ /* 0x001fe40007f3e0ff */
[----:B-1----:R-:W-:-:S03]  /*18c10*/  LEA.HI.X.SX32 R40, R60, R3, 0x1, P0 ;  /* 0x000000033c287211 */ /* 0x002fc600000f0eff */
[----:B------:R0:W-:Y:S04]  /*18c20*/  STL [R1+0x128c], R45 ;  /* 0x00128c2d01007387 */ /* 0x0001e80000100800 */
[----:B------:R-:W3:Y:S04]  /*18c30*/  LDL.LU R60, [R1+0x8c] ;  /* 0x00008c00013c7983 */ /* 0x000ee80000300800 */
[----:B------:R1:W-:Y:S01]  /*18c40*/  STL [R1+0x1258], R40 ;  /* 0x0012582801007387 */ /* 0x0003e20000100800 */
[----:B0-----:R-:W-:Y:S02]  /*18c50*/  IADD3 R45, P0, R14, R2, RZ ;  /* 0x000000020e2d7210 */ /* 0x001fe40007f1e0ff */
[----:B-1----:R-:W-:-:S03]  /*18c60*/  LEA.HI.X.SX32 R40, R61, R3, 0x1, P6 ;  /* 0x000000033d287211 */ /* 0x002fc600030f0eff */
[----:B------:R-:W-:Y:S04]  /*18c70*/  STL [R1+0x1294], R45 ;  /* 0x0012942d01007387 */ /* 0x000fe80000100800 */
[----:B------:R-:W3:Y:S01]  /*18c80*/  LDL.LU R61, [R1+0x84] ;  /* 0x00008400013d7983 */ /* 0x000ee20000300800 */
[----:B------:R-:W-:-:S03]  /*18c90*/  LEA.HI.X.SX32 R39, R39, R3, 0x1, P5 ;  /* 0x0000000327277211 */ /* 0x000fc600028f0eff */
        /* <DEDUP_REMOVED lines=11> */
[----:B----4-:R-:W-:Y:S02]  /*18d50*/  IADD3 R45, P4, R11, R2, RZ ;  /* 0x000000020b2d7210 */ /* 0x010fe40007f9e0ff */
[----:B------:R-:W-:-:S03]  /*18d60*/  LEA.HI.X.SX32 R17, R17, R3, 0x1, P3 ;  /* 0x0000000311117211 */ /* 0x000fc600018f0eff */
[----:B------:R-:W-:Y:S04]  /*18d70*/  STL [R1+0x12ac], R45 ;  /* 0x0012ac2d01007387 */ /* 0x000fe80000100800 */
[----:B------:R0:W-:Y:S04]  /*18d80*/  STL [R1+0x1278], R17 ;  /* 0x0012781101007387 */ /* 0x0001e80000100800 */
[----:B0-----:R-:W4:Y:S01]  /*18d90*/  LDL.LU R17, [R1+0x74] ;  /* 0x0000740001117983 */ /* 0x001f220000300800 */
[----:B------:R-:W-:Y:S02]  /*18da0*/  IADD3 R46, P3, R10, R2, RZ ;  /* 0x000000020a2e7210 */ /* 0x000fe40007f7e0ff */
[----:B------:R-:W-:-:S03]  /*18db0*/  LEA.HI.X.SX32 R45, R16, R3, 0x1, P2 ;  /* 0x00000003102d7211 */ /* 0x000fc600010f0eff */
[----:B------:R-:W-:Y:S04]  /*18dc0*/  STL [R1+0x12b4], R46 ;  /* 0x0012b42e01007387 */ /* 0x000fe80000100800 */
[----:B------:R-:W-:Y:S01]  /*18dd0*/  STL [R1+0x1280], R45 ;  /* 0x0012802d01007387 */ /* 0x000fe20000100800 */
[----:B------:R-:W-:Y:S02]  /*18de0*/  LEA.HI.X.SX32 R15, R15, R3, 0x1, P1 ;  /* 0x000000030f0f7211 */ /* 0x000fe400008f0eff */
[----:B------:R-:W-:-:S05]  /*18df0*/  IADD3 R16, P2, R9, R2, RZ ;  /* 0x0000000209107210 */ /* 0x000fca0007f5e0ff */
[----:B------:R0:W-:Y:S04]  /*18e00*/  STL [R1+0x12bc], R16 ;  /* 0x0012bc1001007387 */ /* 0x0001e80000100800 */
[----:B0-----:R-:W4:Y:S04]  /*18e10*/  LDL.LU R16, [R1+0x6c] ;  /* 0x00006c0001107983 */ /* 0x001f280000300800 */
[----:B------:R0:W-:Y:S01]  /*18e20*/  STL [R1+0x1288], R15 ;  /* 0x0012880f01007387 */ /* 0x0001e20000100800 */
[----:B------:R-:W-:Y:S02]  /*18e30*/  IADD3 R45, P1, R8, R2, RZ ;  /* 0x00000002082d7210 */ /* 0x000fe40007f3e0ff */
[----:B0-----:R-:W-:-:S03]  /*18e40*/  LEA.HI.X.SX32 R15, R14, R3, 0x1, P0 ;  /* 0x000000030e0f7211 */ /* 0x001fc600000f0eff */
[----:B------:R-:W-:Y:S04]  /*18e50*/  STL [R1+0x12c4], R45 ;  /* 0x0012c42d01007387 */ /* 0x000fe80000100800 */
[----:B------:R0:W-:Y:S01]  /*18e60*/  STL [R1+0x1290], R15 ;  /* 0x0012900f01007387 */ /* 0x0001e20000100800 */
[----:B------:R-:W-:-:S03]  /*18e70*/  IADD3 R14, P0, R7, R2, RZ ;  /* 0x00000002070e7210 */ /* 0x000fc60007f1e0ff */
[----:B0-----:R-:W4:Y:S01]  /*18e80*/  LDL.LU R15, [R1+0x64] ;  /* 0x00006400010f7983 */ /* 0x001f220000300800 */
[----:B------:R-:W-:-:S03]  /*18e90*/  LEA.HI.X.SX32 R13, R13, R3, 0x1, P6 ;  /* 0x000000030d0d7211 */ /* 0x000fc600030f0eff */
[----:B------:R0:W-:Y:S04]  /*18ea0*/  STL [R1+0x12cc], R14 ;  /* 0x0012cc0e01007387 */ /* 0x0001e80000100800 */
[----:B------:R-:W-:Y:S01]  /*18eb0*/  STL [R1+0x1298], R13 ;  /* 0x0012980d01007387 */ /* 0x000fe20000100800 */
[----:B0-----:R-:W-:-:S05]  /*18ec0*/  IADD3 R14, P6, R57, R2, RZ ;  /* 0x00000002390e7210 */ /* 0x001fca0007fde0ff */
[----:B------:R0:W-:Y:S01]  /*18ed0*/  STL [R1+0x12d4], R14 ;  /* 0x0012d40e01007387 */ /* 0x0001e20000100800 */
[----:B------:R-:W-:-:S03]  /*18ee0*/  LEA.HI.X.SX32 R12, R12, R3, 0x1, P5 ;  /* 0x000000030c0c7211 */ /* 0x000fc600028f0eff */
[----:B0-----:R-:W4:Y:S04]  /*18ef0*/  LDL.LU R14, [R1+0x60] ;  /* 0x00006000010e7983 */ /* 0x001f280000300800 */
[----:B------:R0:W-:Y:S02]  /*18f00*/  STL [R1+0x12a0], R12 ;  /* 0x0012a00c01007387 */ /* 0x0001e40000100800 */
[-C--:B0-----:R-:W-:Y:S02]  /*18f10*/  LEA.HI.X.SX32 R12, R11, R3.reuse, 0x1, P4 ;  /* 0x000000030b0c7211 */ /* 0x081fe400020f0eff */
[-C--:B------:R-:W-:Y:S02]  /*18f20*/  LEA.HI.X.SX32 R10, R10, R3.reuse, 0x1, P3 ;  /* 0x000000030a0a7211 */ /* 0x080fe400018f0eff */
[----:B------:R-:W-:-:S02]  /*18f30*/  LEA.HI.X.SX32 R9, R9, R3, 0x1, P2 ;  /* 0x0000000309097211 */ /* 0x000fc400010f0eff */
[----:B--2---:R-:W-:-:S05]  /*18f40*/  IADD3 R13, P5, R58, R2, RZ ;  /* 0x000000023a0d7210 */ /* 0x004fca0007fbe0ff */
[----:B------:R0:W-:Y:S04]  /*18f50*/  STL [R1+0x12dc], R13 ;  /* 0x0012dc0d01007387 */ /* 0x0001e80000100800 */
[----:B------:R-:W-:Y:S04]  /*18f60*/  STL [R1+0x12a8], R12 ;  /* 0x0012a80c01007387 */ /* 0x000fe80000100800 */
[----:B0-----:R-:W2:Y:S01]  /*18f70*/  LDL.LU R13, [R1+0x5c] ;  /* 0x00005c00010d7983 */ /* 0x001ea20000300800 */
[----:B---3--:R-:W-:-:S05]  /*18f80*/  IADD3 R11, P4, R59, R2, RZ ;  /* 0x000000023b0b7210 */ /* 0x008fca0007f9e0ff */
[----:B------:R0:W-:Y:S04]  /*18f90*/  STL [R1+0x12e4], R11 ;  /* 0x0012e40b01007387 */ /* 0x0001e80000100800 */
[----:B------:R1:W-:Y:S01]  /*18fa0*/  STL [R1+0x12b0], R10 ;  /* 0x0012b00a01007387 */ /* 0x0003e20000100800 */
[----:B0-----:R-:W-:-:S05]  /*18fb0*/  IADD3 R11, P3, R60, R2, RZ ;  /* 0x000000023c0b7210 */ /* 0x001fca0007f7e0ff */
[----:B------:R-:W-:Y:S04]  /*18fc0*/  STL [R1+0x12ec], R11 ;  /* 0x0012ec0b01007387 */ /* 0x000fe80000100800 */
[----:B------:R-:W3:Y:S04]  /*18fd0*/  LDL.LU R12, [R1+0x58] ;  /* 0x00005800010c7983 */ /* 0x000ee80000300800 */
[----:B------:R0:W-:Y:S01]  /*18fe0*/  STL [R1+0x12b8], R9 ;  /* 0x0012b80901007387 */ /* 0x0001e20000100800 */
[----:B-1----:R-:W-:Y:S02]  /*18ff0*/  IADD3 R10, P2, R61, R2, RZ ;  /* 0x000000023d0a7210 */ /* 0x002fe40007f5e0ff */
[----:B0-----:R-:W-:-:S03]  /*19000*/  LEA.HI.X.SX32 R9, R8, R3, 0x1, P1 ;  /* 0x0000000308097211 */ /* 0x001fc600008f0eff */
[----:B------:R-:W-:Y:S04]  /*19010*/  STL [R1+0x12f4], R10 ;  /* 0x0012f40a01007387 */ /* 0x000fe80000100800 */
[----:B------:R-:W-:Y:S04]  /*19020*/  STL [R1+0x12c0], R9 ;  /* 0x0012c00901007387 */ /* 0x000fe80000100800 */
[----:B------:R-:W3:Y:S01]  /*19030*/  LDL.LU R11, [R1+0x54] ;  /* 0x00005400010b7983 */ /* 0x000ee20000300800 */
[----:B------:R-:W-:Y:S02]  /*19040*/  IADD3 R8, P1, R40, R2, RZ ;  /* 0x0000000228087210 */ /* 0x000fe40007f3e0ff */
[----:B------:R-:W-:-:S03]  /*19050*/  LEA.HI.X.SX32 R7, R7, R3, 0x1, P0 ;  /* 0x0000000307077211 */ /* 0x000fc600000f0eff */
[----:B------:R0:W-:Y:S04]  /*19060*/  STL [R1+0x12fc], R8 ;  /* 0x0012fc0801007387 */ /* 0x0001e80000100800 */
[----:B------:R1:W-:Y:S01]  /*19070*/  STL [R1+0x12c8], R7 ;  /* 0x0012c80701007387 */ /* 0x0003e20000100800 */
[----:B0-----:R-:W-:Y:S02]  /*19080*/  LEA.HI.X.SX32 R8, R57, R3, 0x1, P6 ;  /* 0x0000000339087211 */ /* 0x001fe400030f0eff */
[----:B------:R-:W-:-:S05]  /*19090*/  IADD3 R9, P0, R39, R2, RZ ;  /* 0x0000000227097210 */ /* 0x000fca0007f1e0ff */
[----:B------:R-:W-:Y:S04]  /*190a0*/  STL [R1+0x1304], R9 ;  /* 0x0013040901007387 */ /* 0x000fe80000100800 */
[----:B------:R-:W3:Y:S04]  /*190b0*/  LDL.LU R10, [R1+0x50] ;  /* 0x00005000010a7983 */ /* 0x000ee80000300800 */
[----:B------:R0:W-:Y:S01]  /*190c0*/  STL [R1+0x12d0], R8 ;  /* 0x0012d00801007387 */ /* 0x0001e20000100800 */
[----:B-1----:R-:W-:Y:S02]  /*190d0*/  IADD3 R7, P6, R38, R2, RZ ;  /* 0x0000000226077210 */ /* 0x002fe40007fde0ff */
[----:B0-----:R-:W-:-:S03]  /*190e0*/  LEA.HI.X.SX32 R8, R58, R3, 0x1, P5 ;  /* 0x000000033a087211 */ /* 0x001fc600028f0eff */
[----:B------:R4:W-:Y:S04]  /*190f0*/  STL [R1+0x130c], R7 ;  /* 0x00130c0701007387 */ /* 0x0009e80000100800 */
[----:B------:R-:W3:Y:S04]  /*19100*/  LDL.LU R9, [R1+0x4c] ;  /* 0x00004c0001097983 */ /* 0x000ee80000300800 */
[----:B------:R0:W-:Y:S01]  /*19110*/  STL [R1+0x12d8], R8 ;  /* 0x0012d80801007387 */ /* 0x0001e20000100800 */
[----:B----4-:R-:W-:-:S03]  /*19120*/  IADD3 R7, P5, R17, R2, RZ ;  /* 0x0000000211077210 */ /* 0x010fc60007fbe0ff */
[----:B0-----:R-:W4:Y:S01]  /*19130*/  LDL.LU R8, [R1+0x48] ;  /* 0x0000480001087983 */ /* 0x001f220000300800 */
[----:B------:R-:W-:-:S03]  /*19140*/  LEA.HI.X.SX32 R45, R59, R3, 0x1, P4 ;  /* 0x000000033b2d7211 */ /* 0x000fc600020f0eff */
[----:B------:R0:W-:Y:S04]  /*19150*/  STL [R1+0x1314], R7 ;  /* 0x0013140701007387 */ /* 0x0001e80000100800 */
[----:B0-----:R-:W4:Y:S04]  /*19160*/  LDL.LU R7, [R1+0x44] ;  /* 0x0000440001077983 */ /* 0x001f280000300800 */
[----:B------:R0:W-:Y:S04]  /*19170*/  STL [R1+0x12e0], R45 ;  /* 0x0012e02d01007387 */ /* 0x0001e80000100800 */
[----:B------:R-:W4:Y:S01]  /*19180*/  LDL.LU R57, [R1+0x40] ;  /* 0x0000400001397983 */ /* 0x000f220000300800 */
[----:B------:R-:W-:-:S02]  /*19190*/  IADD3 R46, P4, R16, R2, RZ ;  /* 0x00000002102e7210 */ /* 0x000fc40007f9e0ff */
[----:B0-----:R-:W-:-:S03]  /*191a0*/  LEA.HI.X.SX32 R45, R60, R3, 0x1, P3 ;  /* 0x000000033c2d7211 */ /* 0x001fc600018f0eff */
[----:B------:R0:W-:Y:S04]  /*191b0*/  STL [R1+0x131c], R46 ;  /* 0x00131c2e01007387 */ /* 0x0001e80000100800 */
[----:B------:R-:W4:Y:S04]  /*191c0*/  LDL.LU R58, [R1+0x34] ;  /* 0x00003400013a7983 */ /* 0x000f280000300800 */
[----:B------:R1:W-:Y:S04]  /*191d0*/  STL [R1+0x12e8], R45 ;  /* 0x0012e82d01007387 */ /* 0x0003e80000100800 */
[----:B------:R-:W4:Y:S01]  /*191e0*/  LDL.LU R59, [R1+0x24] ;  /* 0x00002400013b7983 */ /* 0x000f220000300800 */
[----:B0-----:R-:W-:-:S02]  /*191f0*/  IADD3 R46, P3, R15, R2, RZ ;  /* 0x000000020f2e7210 */ /* 0x001fc40007f7e0ff */
[----:B-1----:R-:W-:-:S03]  /*19200*/  LEA.HI.X.SX32 R45, R61, R3, 0x1, P2 ;  /* 0x000000033d2d7211 */ /* 0x002fc600010f0eff */
        /* <DEDUP_REMOVED lines=10> */
[----:B------:R-:W-:-:S02]  /*192b0*/  LEA.HI.X.SX32 R39, R39, R3, 0x1, P0 ;  /* 0x0000000327277211 */ /* 0x000fc400000f0eff */
[----:B--2---:R-:W-:-:S05]  /*192c0*/  IADD3 R40, P1, R13, R2, RZ ;  /* 0x000000020d287210 */ /* 0x004fca0007f3e0ff */
[----:B------:R-:W-:Y:S04]  /*192d0*/  STL [R1+0x1334], R40 ;  /* 0x0013342801007387 */ /* 0x000fe80000100800 */
[----:B0-----:R-:W2:Y:S04]  /*192e0*/  LDL.LU R46, [R1+0x10] ;  /* 0x00001000012e7983 */ /* 0x001ea80000300800 */
[----:B------:R0:W-:Y:S04]  /*192f0*/  STL [R1+0x1300], R39 ;  /* 0x0013002701007387 */ /* 0x0001e80000100800 */
[----:B-1----:R-:W2:Y:S01]  /*19300*/  LDL.LU R45, [R1+0xc] ;  /* 0x00000c00012d7983 */ /* 0x002ea20000300800 */
[----:B0-----:R-:W-:-:S02]  /*19310*/  LEA.HI.X.SX32 R39, R38, R3, 0x1, P6 ;  /* 0x0000000326277211 */ /* 0x001fc400030f0eff */
[----:B---3--:R-:W-:-:S05]  /*19320*/  IADD3 R40, P0, R12, R2, RZ ;  /* 0x000000020c287210 */ /* 0x008fca0007f1e0ff */
[----:B------:R0:W-:Y:S04]  /*19330*/  STL [R1+0x133c], R40 ;  /* 0x00133c2801007387 */ /* 0x0001e80000100800 */
[----:B0-----:R-:W3:Y:S04]  /*19340*/  LDL.LU R40, [R1+0x8] ;  /* 0x0000080001287983 */ /* 0x001ee80000300800 */
[----:B------:R0:W-:Y:S01]  /*19350*/  STL [R1+0x1308], R39 ;  /* 0x0013082701007387 */ /* 0x0001e20000100800 */
[----:B------:R-:W-:-:S03]  /*19360*/  IADD3 R38, P6, R11, R2, RZ ;  /* 0x000000020b267210 */ /* 0x000fc60007fde0ff */
[----:B0-----:R-:W3:Y:S04]  /*19370*/  LDL.LU R39, [R1+0x4] ;  /* 0x0000040001277983 */ /* 0x001ee80000300800 */
[----:B------:R0:W-:Y:S04]  /*19380*/  STL [R1+0x1344], R38 ;  /* 0x0013442601007387 */ /* 0x0001e80000100800 */
[----:B0-----:R-:W3:Y:S01]  /*19390*/  LDL.LU R38, [R1] ;  /* 0x0000000001267983 */ /* 0x001ee20000300800 */
[-C--:B------:R-:W-:Y:S02]  /*193a0*/  LEA.HI.X.SX32 R17, R17, R3.reuse, 0x1, P5 ;  /* 0x0000000311117211 */ /* 0x080fe400028f0eff */
[----:B------:R-:W-:-:S03]  /*193b0*/  LEA.HI.X.SX32 R16, R16, R3, 0x1, P4 ;  /* 0x0000000310107211 */ /* 0x000fc600020f0eff */
[----:B------:R0:W-:Y:S01]  /*193c0*/  STL [R1+0x1310], R17 ;  /* 0x0013101101007387 */ /* 0x0001e20000100800 */
[----:B------:R-:W-:Y:S02]  /*193d0*/  LEA.HI.X.SX32 R15, R15, R3, 0x1, P3 ;  /* 0x000000030f0f7211 */ /* 0x000fe400018f0eff */
[----:B0-----:R-:W-:-:S05]  /*193e0*/  IADD3 R17, P5, R10, R2, RZ ;  /* 0x000000020a117210 */ /* 0x001fca0007fbe0ff */
[----:B------:R0:W-:Y:S04]  /*193f0*/  STL [R1+0x134c], R17 ;  /* 0x00134c1101007387 */ /* 0x0001e80000100800 */
[----:B0-----:R-:W3:Y:S04]  /*19400*/  LDL.LU R17, [R1+0x1684] ;  /* 0x0016840001117983 */ /* 0x001ee80000300800 */
[----:B------:R0:W-:Y:S02]  /*19410*/  STL [R1+0x1318], R16 ;  /* 0x0013181001007387 */ /* 0x0001e40000100800 */
[----:B0-----:R-:W-:-:S05]  /*19420*/  IADD3 R16, P4, R9, R2, RZ ;  /* 0x0000000209107210 */ /* 0x001fca0007f9e0ff */
[----:B------:R0:W-:Y:S01]  /*19430*/  STL [R1+0x1354], R16 ;  /* 0x0013541001007387 */ /* 0x0001e20000100800 */
[----:B------:R-:W-:-:S03]  /*19440*/  LEA.HI.X.SX32 R14, R14, R3, 0x1, P2 ;  /* 0x000000030e0e7211 */ /* 0x000fc600010f0eff */
[----:B0-----:R-:W3:Y:S04]  /*19450*/  LDL.LU R16, [R1+0x1680] ;  /* 0x0016800001107983 */ /* 0x001ee80000300800 */
[----:B------:R4:W-:Y:S02]  /*19460*/  STL [R1+0x1320], R15 ;  /* 0x0013200f01007387 */ /* 0x0009e40000100800 */
[----:B----4-:R-:W-:-:S05]  /*19470*/  IADD3 R15, P3, R8, R2, RZ ;  /* 0x00000002080f7210 */ /* 0x010fca0007f7e0ff */
[----:B------:R0:W-:Y:S01]  /*19480*/  STL [R1+0x135c], R15 ;  /* 0x00135c0f01007387 */ /* 0x0001e20000100800 */
[----:B------:R-:W-:-:S03]  /*19490*/  LEA.HI.X.SX32 R13, R13, R3, 0x1, P1 ;  /* 0x000000030d0d7211 */ /* 0x000fc600008f0eff */
[----:B0-----:R-:W4:Y:S04]  /*194a0*/  LDL.LU R15, [R1+0x167c] ;  /* 0x00167c00010f7983 */ /* 0x001f280000300800 */
[----:B------:R0:W-:Y:S02]  /*194b0*/  STL [R1+0x1328], R14 ;  /* 0x0013280e01007387 */ /* 0x0001e40000100800 */
[----:B0-----:R-:W-:-:S05]  /*194c0*/  IADD3 R14, P2, R7, R2, RZ ;  /* 0x00000002070e7210 */ /* 0x001fca0007f5e0ff */
        /* <DEDUP_REMOVED lines=39> */
[----:B--2---:R-:W-:-:S05]  /*19740*/  IADD3 R57, P1, R46, R2, RZ ;  /* 0x000000022e397210 */ /* 0x004fca0007f3e0ff */
[----:B------:R0:W-:Y:S01]  /*19750*/  STL [R1+0x13a4], R57 ;  /* 0x0013a43901007387 */ /* 0x0001e20000100800 */
[----:B------:R-:W-:-:S03]  /*19760*/  LEA.HI.X.SX32 R59, R59, R3, 0x1, P6 ;  /* 0x000000033b3b7211 */ /* 0x000fc600030f0eff */
[----:B0-----:R-:W2:Y:S04]  /*19770*/  LDL.LU R57, [R1+0x1658] ;  /* 0x0016580001397983 */ /* 0x001ea80000300800 */
[----:B------:R0:W-:Y:S02]  /*19780*/  STL [R1+0x1370], R58 ;  /* 0x0013703a01007387 */ /* 0x0001e40000100800 */
[----:B0-----:R-:W-:-:S05]  /*19790*/  IADD3 R58, P0, R45, R2, RZ ;  /* 0x000000022d3a7210 */ /* 0x001fca0007f1e0ff */
[----:B------:R0:W-:Y:S01]  /*197a0*/  STL [R1+0x13ac], R58 ;  /* 0x0013ac3a01007387 */ /* 0x0001e20000100800 */
[----:B------:R-:W-:-:S03]  /*197b0*/  LEA.HI.X.SX32 R60, R60, R3, 0x1, P5 ;  /* 0x000000033c3c7211 */ /* 0x000fc600028f0eff */
[----:B0-----:R-:W4:Y:S04]  /*197c0*/  LDL.LU R58, [R1+0x1654] ;  /* 0x00165400013a7983 */ /* 0x001f280000300800 */
[----:B------:R3:W-:Y:S02]  /*197d0*/  STL [R1+0x1378], R59 ;  /* 0x0013783b01007387 */ /* 0x0007e40000100800 */
[----:B---3--:R-:W-:-:S05]  /*197e0*/  IADD3 R59, P6, R40, R2, RZ ;  /* 0x00000002283b7210 */ /* 0x008fca0007fde0ff */
[----:B------:R0:W-:Y:S01]  /*197f0*/  STL [R1+0x13b4], R59 ;  /* 0x0013b43b01007387 */ /* 0x0001e20000100800 */
[----:B------:R-:W-:-:S03]  /*19800*/  LEA.HI.X.SX32 R61, R61, R3, 0x1, P4 ;  /* 0x000000033d3d7211 */ /* 0x000fc600020f0eff */
[----:B0-----:R-:W3:Y:S04]  /*19810*/  LDL.LU R59, [R1+0x1650] ;  /* 0x00165000013b7983 */ /* 0x001ee80000300800 */
[----:B------:R0:W-:Y:S02]  /*19820*/  STL [R1+0x1380], R60 ;  /* 0x0013803c01007387 */ /* 0x0001e40000100800 */
[----:B0-----:R-:W-:-:S05]  /*19830*/  IADD3 R60, P5, R39, R2, RZ ;  /* 0x00000002273c7210 */ /* 0x001fca0007fbe0ff */
[----:B------:R0:W-:Y:S04]  /*19840*/  STL [R1+0x13bc], R60 ;  /* 0x0013bc3c01007387 */ /* 0x0001e80000100800 */
[----:B0-----:R-:W2:Y:S04]  /*19850*/  LDL.LU R60, [R1+0x164c] ;  /* 0x00164c00013c7983 */ /* 0x001ea80000300800 */
[----:B------:R0:W-:Y:S02]  /*19860*/  STL [R1+0x1388], R61 ;  /* 0x0013883d01007387 */ /* 0x0001e40000100800 */
[----:B0-----:R-:W-:-:S05]  /*19870*/  IADD3 R61, P4, R38, R2, RZ ;  /* 0x00000002263d7210 */ /* 0x001fca0007f9e0ff */
[----:B------:R0:W-:Y:S04]  /*19880*/  STL [R1+0x13c4], R61 ;  /* 0x0013c43d01007387 */ /* 0x0001e80000100800 */
[----:B0-----:R-:W4:Y:S01]  /*19890*/  LDL.LU R61, [R1+0x1648] ;  /* 0x00164800013d7983 */ /* 0x001f220000300800 */
[----:B------:R-:W-:-:S05]  /*198a0*/  LEA.HI.X.SX32 R56, R56, R3, 0x1, P3 ;  /* 0x0000000338387211 */ /* 0x000fca00018f0eff */
[----:B------:R4:W-:Y:S01]  /*198b0*/  STL [R1+0x1390], R56 ;  /* 0x0013903801007387 */ /* 0x0009e20000100800 */
[----:B------:R-:W-:Y:S01]  /*198c0*/  LEA.HI.X.SX32 R40, R40, R3, 0x1, P6 ;  /* 0x0000000328287211 */ /* 0x000fe200030f0eff */
[----:B------:R-:W-:Y:S02]  /*198d0*/  IMAD R18, R18, UR6, RZ ;  /* 0x0000000612127c24 */ /* 0x000fe4000f8e02ff */
[----:B------:R-:W-:Y:S02]  /*198e0*/  IMAD R19, R19, UR6, RZ ;  /* 0x0000000613137c24 */ /* 0x000fe4000f8e02ff */
[----:B------:R-:W-:Y:S02]  /*198f0*/  IMAD R20, R20, UR6, RZ ;  /* 0x0000000614147c24 */ /* 0x000fe4000f8e02ff */
[----:B------:R-:W-:Y:S02]  /*19900*/  IMAD R21, R21, UR6, RZ ;  /* 0x0000000615157c24 */ /* 0x000fe4000f8e02ff */
[----:B------:R-:W-:-:S02]  /*19910*/  IMAD R22, R22, UR6, RZ ;  /* 0x0000000616167c24 */ /* 0x000fc4000f8e02ff */
[----:B------:R-:W-:Y:S02]  /*19920*/  IMAD R23, R23, UR6, RZ ;  /* 0x0000000617177c24 */ /* 0x000fe4000f8e02ff */
        /* <DEDUP_REMOVED lines=12> */
[----:B------:R-:W-:Y:S01]  /*199f0*/  IMAD R47, R47, UR6, RZ ;  /* 0x000000062f2f7c24 */ /* 0x000fe2000f8e02ff */
[----:B----4-:R-:W-:-:S05]  /*19a00*/  IADD3 R56, P3, R61, R2, RZ ;  /* 0x000000023d387210 */ /* 0x010fca0007f7e0ff */
[----:B------:R0:W-:Y:S02]  /*19a10*/  STL [R1+0x13cc], R56 ;  /* 0x0013cc3801007387 */ /* 0x0001e40000100800 */
[----:B0-----:R-:W-:Y:S02]  /*19a20*/  LEA.HI.X.SX32 R56, R55, R3, 0x1, P2 ;  /* 0x0000000337387211 */ /* 0x001fe400010f0eff */
[----:B--2---:R-:W-:-:S03]  /*19a30*/  IADD3 R55, P2, R60, R2, RZ ;  /* 0x000000023c377210 */ /* 0x004fc60007f5e0ff */
[----:B------:R0:W-:Y:S04]  /*19a40*/  STL [R1+0x1398], R56 ;  /* 0x0013983801007387 */ /* 0x0001e80000100800 */
[----:B------:R3:W-:Y:S01]  /*19a50*/  STL [R1+0x13d4], R55 ;  /* 0x0013d43701007387 */ /* 0x0007e20000100800 */
[-C--:B0-----:R-:W-:Y:S02]  /*19a60*/  LEA.HI.X.SX32 R56, R46, R3.reuse, 0x1, P1 ;  /* 0x000000032e387211 */ /* 0x081fe400008f0eff */
[----:B------:R-:W-:Y:S02]  /*19a70*/  LEA.HI.X.SX32 R46, R45, R3, 0x1, P0 ;  /* 0x000000032d2e7211 */ /* 0x000fe400000f0eff */
[-C--:B---3--:R-:W-:Y:S02]  /*19a80*/  IADD3 R55, P1, R59, R2.reuse, RZ ;  /* 0x000000023b377210 */ /* 0x088fe40007f3e0ff */
[-C--:B------:R-:W-:Y:S01]  /*19a90*/  IADD3 R45, P0, R58, R2.reuse, RZ ;  /* 0x000000023a2d7210 */ /* 0x080fe20007f1e0ff */
[----:B------:R-:W-:Y:S04]  /*19aa0*/  STL [R1+0x13a0], R56 ;  /* 0x0013a03801007387 */ /* 0x000fe80000100800 */
[----:B------:R-:W-:Y:S04]  /*19ab0*/  STL [R1+0x13dc], R55 ;  /* 0x0013dc3701007387 */ /* 0x000fe80000100800 */
[----:B------:R0:W-:Y:S04]  /*19ac0*/  STL [R1+0x13a8], R46 ;  /* 0x0013a82e01007387 */ /* 0x0001e80000100800 */
[----:B------:R1:W-:Y:S04]  /*19ad0*/  STL [R1+0x13e4], R45 ;  /* 0x0013e42d01007387 */ /* 0x0003e80000100800 */
[----:B------:R2:W-:Y:S01]  /*19ae0*/  STL [R1+0x13b0], R40 ;  /* 0x0013b02801007387 */ /* 0x0005e20000100800 */
[----:B0-----:R-:W-:-:S02]  /*19af0*/  IADD3 R46, P6, R57, R2, RZ ;  /* 0x00000002392e7210 */ /* 0x001fc40007fde0ff */
[-C--:B-1----:R-:W-:Y:S02]  /*19b00*/  LEA.HI.X.SX32 R45, R39, R3.reuse, 0x1, P5 ;  /* 0x00000003272d7211 */ /* 0x082fe400028f0eff */
[----:B------:R-:W-:Y:S02]  /*19b10*/  LEA.HI.X.SX32 R39, R38, R3, 0x1, P4 ;  /* 0x0000000326277211 */ /* 0x000fe400020f0eff */
[-C--:B--2---:R-:W-:Y:S01]  /*19b20*/  IADD3 R40, P5, R7, R2.reuse, RZ ;  /* 0x0000000207287210 */ /* 0x084fe20007fbe0ff */
[----:B------:R-:W-:Y:S01]  /*19b30*/  STL [R1+0x13ec], R46 ;  /* 0x0013ec2e01007387 */ /* 0x000fe20000100800 */
[----:B------:R-:W-:-:S03]  /*19b40*/  IADD3 R38, P4, R8, R2, RZ ;  /* 0x0000000208267210 */ /* 0x000fc60007f9e0ff */
[----:B------:R-:W-:Y:S04]  /*19b50*/  STL [R1+0x13b8], R45 ;  /* 0x0013b82d01007387 */ /* 0x000fe80000100800 */
[----:B------:R0:W-:Y:S04]  /*19b60*/  STL [R1+0x13f4], R40 ;  /* 0x0013f42801007387 */ /* 0x0001e80000100800 */
[----:B------:R1:W-:Y:S04]  /*19b70*/  STL [R1+0x13c0], R39 ;  /* 0x0013c02701007387 */ /* 0x0003e80000100800 */
[----:B------:R2:W-:Y:S01]  /*19b80*/  STL [R1+0x13fc], R38 ;  /* 0x0013fc2601007387 */ /* 0x0005e20000100800 */
[----:B0-----:R-:W-:-:S02]  /*19b90*/  LEA.HI.X.SX32 R40, R61, R3, 0x1, P3 ;  /* 0x000000033d287211 */ /* 0x001fc400018f0eff */
[----:B-1----:R-:W-:-:S03]  /*19ba0*/  IADD3 R39, P3, R9, R2, RZ ;  /* 0x0000000209277210 */ /* 0x002fc60007f7e0ff */
[----:B------:R0:W-:Y:S01]  /*19bb0*/  STL [R1+0x13c8], R40 ;  /* 0x0013c82801007387 */ /* 0x0001e20000100800 */
[----:B--2---:R-:W-:-:S03]  /*19bc0*/  LEA.HI.X.SX32 R38, R60, R3, 0x1, P2 ;  /* 0x000000033c267211 */ /* 0x004fc600010f0eff */
[----:B------:R1:W-:Y:S04]  /*19bd0*/  STL [R1+0x1404], R39 ;  /* 0x0014042701007387 */ /* 0x0003e80000100800 */
[----:B------:R2:W-:Y:S01]  /*19be0*/  STL [R1+0x13d0], R38 ;  /* 0x0013d02601007387 */ /* 0x0005e20000100800 */
[----:B0-----:R-:W-:Y:S02]  /*19bf0*/  IADD3 R40, P2, R10, R2, RZ ;  /* 0x000000020a287210 */ /* 0x001fe40007f5e0ff */
[----:B-1----:R-:W-:-:S03]  /*19c00*/  LEA.HI.X.SX32 R39, R59, R3, 0x1, P1 ;  /* 0x000000033b277211 */ /* 0x002fc600008f0eff */
[----:B------:R0:W-:Y:S01]  /*19c10*/  STL [R1+0x140c], R40 ;  /* 0x00140c2801007387 */ /* 0x0001e20000100800 */
[----:B--2---:R-:W-:-:S03]  /*19c20*/  IADD3 R38, P1, R11, R2, RZ ;  /* 0x000000020b267210 */ /* 0x004fc60007f3e0ff */
[----:B------:R1:W-:Y:S04]  /*19c30*/  STL [R1+0x13d8], R39 ;  /* 0x0013d82701007387 */ /* 0x0003e80000100800 */
[----:B------:R2:W-:Y:S01]  /*19c40*/  STL [R1+0x1414], R38 ;  /* 0x0014142601007387 */ /* 0x0005e20000100800 */
[----:B0-----:R-:W-:Y:S02]  /*19c50*/  LEA.HI.X.SX32 R40, R58, R3, 0x1, P0 ;  /* 0x000000033a287211 */ /* 0x001fe400000f0eff */
[----:B-1----:R-:W-:-:S03]  /*19c60*/  IADD3 R39, P0, R12, R2, RZ ;  /* 0x000000020c277210 */ /* 0x002fc60007f1e0ff */
[----:B------:R0:W-:Y:S01]  /*19c70*/  STL [R1+0x13e0], R40 ;  /* 0x0013e02801007387 */ /* 0x0001e20000100800 */
[----:B--2---:R-:W-:-:S03]  /*19c80*/  LEA.HI.X.SX32 R38, R57, R3, 0x1, P6 ;  /* 0x0000000339267211 */ /* 0x004fc600030f0eff */
[----:B------:R1:W-:Y:S04]  /*19c90*/  STL [R1+0x141c], R39 ;  /* 0x00141c2701007387 */ /* 0x0003e80000100800 */
[----:B------:R2:W-:Y:S01]  /*19ca0*/  STL [R1+0x13e8], R38 ;  /* 0x0013e82601007387 */ /* 0x0005e20000100800 */
[-C--:B0-----:R-:W-:Y:S02]  /*19cb0*/  IADD3 R40, P6, R13, R2.reuse, RZ ;  /* 0x000000020d287210 */ /* 0x081fe40007fde0ff */
[-C--:B-1----:R-:W-:Y:S02]  /*19cc0*/  LEA.HI.X.SX32 R39, R7, R3.reuse, 0x1, P5 ;  /* 0x0000000307277211 */ /* 0x082fe400028f0eff */
[----:B------:R-:W-:Y:S02]  /*19cd0*/  LEA.HI.X.SX32 R7, R8, R3, 0x1, P4 ;  /* 0x0000000308077211 */ /* 0x000fe400020f0eff */
[-C--:B--2---:R-:W-:Y:S01]  /*19ce0*/  IADD3 R38, P5, R14, R2.reuse, RZ ;  /* 0x000000020e267210 */ /* 0x084fe20007fbe0ff */
[----:B------:R-:W-:Y:S01]  /*19cf0*/  STL [R1+0x1424], R40 ;  /* 0x0014242801007387 */ /* 0x000fe20000100800 */
[----:B------:R-:W-:-:S02]  /*19d00*/  IADD3 R8, P4, R15, R2, RZ ;  /* 0x000000020f087210 */ /* 0x000fc40007f9e0ff */
[----:B------:R-:W-:Y:S01]  /*19d10*/  LEA.HI.X.SX32 R9, R9, R3, 0x1, P3 ;  /* 0x0000000309097211 */ /* 0x000fe200018f0eff */
[----:B------:R-:W-:Y:S04]  /*19d20*/  STL [R1+0x13f0], R39 ;  /* 0x0013f02701007387 */ /* 0x000fe80000100800 */
[----:B------:R-:W-:Y:S04]  /*19d30*/  STL [R1+0x142c], R38 ;  /* 0x00142c2601007387 */ /* 0x000fe80000100800 */
[----:B------:R0:W-:Y:S04]  /*19d40*/  STL [R1+0x13f8], R7 ;  /* 0x0013f80701007387 */ /* 0x0001e80000100800 */
[----:B------:R1:W-:Y:S04]  /*19d50*/  STL [R1+0x1434], R8 ;  /* 0x0014340801007387 */ /* 0x0003e80000100800 */
[----:B------:R2:W-:Y:S01]  /*19d60*/  STL [R1+0x1400], R9 ;  /* 0x0014000901007387 */ /* 0x0005e20000100800 */
[----:B0-----:R-:W-:-:S02]  /*19d70*/  IADD3 R7, P3, R16, R2, RZ ;  /* 0x0000000210077210 */ /* 0x001fc40007f7e0ff */
        /* <DEDUP_REMOVED lines=82> */
[----:B------:R2:W-:Y:S04]  /*1a2a0*/  STL [R1+0x14a8], R9 ;  /* 0x0014a80901007387 */ /* 0x0005e80000100800 */
[----:B------:R-:W3:Y:S01]  /*1a2b0*/  LDL.LU R38, [R1+0x330] ;  /* 0x0003300001267983 */ /* 0x000ee20000300800 */
[----:B------:R-:W-:Y:S02]  /*1a2c0*/  IMAD R48, R48, UR6, RZ ;  /* 0x0000000630307c24 */ /* 0x000fe4000f8e02ff */
[----:B------:R-:W-:-:S03]  /*1a2d0*/  IMAD R49, R49, UR6, RZ ;  /* 0x0000000631317c24 */ /* 0x000fc6000f8e02ff */
[----:B0-----:R-:W-:Y:S01]  /*1a2e0*/  IADD3 R7, P3, R48, R2, RZ ;  /* 0x0000000230077210 */ /* 0x001fe20007f7e0ff */
[----:B------:R-:W-:Y:S01]  /*1a2f0*/  IMAD R50, R50, UR6, RZ ;  /* 0x0000000632327c24 */ /* 0x000fe2000f8e02ff */
[----:B-1----:R-:W-:-:S03]  /*1a300*/  LEA.HI.X.SX32 R8, R33, R3, 0x1, P2 ;  /* 0x0000000321087211 */ /* 0x002fc600010f0eff */
[----:B------:R0:W-:Y:S01]  /*1a310*/  STL [R1+0x14e4], R7 ;  /* 0x0014e40701007387 */ /* 0x0001e20000100800 */
[----:B--2---:R-:W-:Y:S01]  /*1a320*/  LEA.HI.X.SX32 R9, R34, R3, 0x1, P1 ;  /* 0x0000000322097211 */ /* 0x004fe200008f0eff */
[----:B------:R-:W-:Y:S02]  /*1a330*/  IMAD R51, R51, UR6, RZ ;  /* 0x0000000633337c24 */ /* 0x000fe4000f8e02ff */
[----:B------:R1:W-:Y:S01]  /*1a340*/  STL [R1+0x14b0], R8 ;  /* 0x0014b00801007387 */ /* 0x0003e20000100800 */
[-C--:B0-----:R-:W-:Y:S01]  /*1a350*/  IADD3 R7, P2, R49, R2.reuse, RZ ;  /* 0x0000000231077210 */ /* 0x081fe20007f5e0ff */
[----:B------:R-:W-:Y:S01]  /*1a360*/  IMAD R52, R52, UR6, RZ ;  /* 0x0000000634347c24 */ /* 0x000fe2000f8e02ff */
[----:B-1----:R-:W-:-:S03]  /*1a370*/  IADD3 R8, P1, R50, R2, RZ ;  /* 0x0000000232087210 */ /* 0x002fc60007f3e0ff */
[----:B------:R0:W-:Y:S01]  /*1a380*/  STL [R1+0x14ec], R7 ;  /* 0x0014ec0701007387 */ /* 0x0001e20000100800 */
[----:B------:R-:W-:-:S03]  /*1a390*/  IMAD R53, R53, UR6, RZ ;  /* 0x0000000635357c24 */ /* 0x000fc6000f8e02ff */
[----:B------:R1:W-:Y:S01]  /*1a3a0*/  STL [R1+0x14b8], R9 ;  /* 0x0014b80901007387 */ /* 0x0003e20000100800 */
[----:B0-----:R-:W-:-:S03]  /*1a3b0*/  LEA.HI.X.SX32 R7, R35, R3, 0x1, P0 ;  /* 0x0000000323077211 */ /* 0x001fc600000f0eff */
[----:B------:R0:W-:Y:S01]  /*1a3c0*/  STL [R1+0x14f4], R8 ;  /* 0x0014f40801007387 */ /* 0x0001e20000100800 */
[----:B-1----:R-:W-:-:S03]  /*1a3d0*/  IADD3 R9, P0, R51, R2, RZ ;  /* 0x0000000233097210 */ /* 0x002fc60007f1e0ff */
[----:B------:R1:W-:Y:S01]  /*1a3e0*/  STL [R1+0x14c0], R7 ;  /* 0x0014c00701007387 */ /* 0x0003e20000100800 */
[----:B0-----:R-:W-:-:S03]  /*1a3f0*/  LEA.HI.X.SX32 R8, R36, R3, 0x1, P6 ;  /* 0x0000000324087211 */ /* 0x001fc600030f0eff */
[----:B------:R0:W-:Y:S01]  /*1a400*/  STL [R1+0x14fc], R9 ;  /* 0x0014fc0901007387 */ /* 0x0001e20000100800 */
[----:B-1----:R-:W-:-:S03]  /*1a410*/  IADD3 R7, P6, R52, R2, RZ ;  /* 0x0000000234077210 */ /* 0x002fc60007fde0ff */
[----:B------:R1:W-:Y:S01]  /*1a420*/  STL [R1+0x14c8], R8 ;  /* 0x0014c80801007387 */ /* 0x0003e20000100800 */
[----:B------:R-:W-:-:S03]  /*1a430*/  IMAD R54, R54, UR6, RZ ;  /* 0x0000000636367c24 */ /* 0x000fc6000f8e02ff */
[----:B------:R2:W-:Y:S01]  /*1a440*/  STL [R1+0x1504], R7 ;  /* 0x0015040701007387 */ /* 0x0005e20000100800 */
[----:B0-----:R-:W-:Y:S01]  /*1a450*/  LEA.HI.X.SX32 R9, R37, R3, 0x1, P5 ;  /* 0x0000000325097211 */ /* 0x001fe200028f0eff */
[----:B------:R-:W-:Y:S01]  /*1a460*/  IMAD R44, R44, UR6, RZ ;  /* 0x000000062c2c7c24 */ /* 0x000fe2000f8e02ff */
[----:B-1----:R-:W-:-:S03]  /*1a470*/  IADD3 R8, P5, R53, R2, RZ ;  /* 0x0000000235087210 */ /* 0x002fc60007fbe0ff */
[----:B------:R0:W-:Y:S01]  /*1a480*/  STL [R1+0x14d0], R9 ;  /* 0x0014d00901007387 */ /* 0x0001e20000100800 */
[----:B--2---:R-:W-:-:S03]  /*1a490*/  LEA.HI.X.SX32 R7, R47, R3, 0x1, P4 ;  /* 0x000000032f077211 */ /* 0x004fc600020f0eff */
[----:B------:R1:W-:Y:S01]  /*1a4a0*/  STL [R1+0x150c], R8 ;  /* 0x00150c0801007387 */ /* 0x0003e20000100800 */
[----:B------:R-:W-:-:S03]  /*1a4b0*/  IMAD R43, R43, UR6, RZ ;  /* 0x000000062b2b7c24 */ /* 0x000fc6000f8e02ff */
[----:B------:R2:W-:Y:S01]  /*1a4c0*/  STL [R1+0x14d8], R7 ;  /* 0x0014d80701007387 */ /* 0x0005e20000100800 */
[----:B0-----:R-:W-:Y:S02]  /*1a4d0*/  IADD3 R9, P4, R54, R2, RZ ;  /* 0x0000000236097210 */ /* 0x001fe40007f9e0ff */
[----:B-1----:R-:W-:-:S03]  /*1a4e0*/  LEA.HI.X.SX32 R8, R48, R3, 0x1, P3 ;  /* 0x0000000330087211 */ /* 0x002fc600018f0eff */
[----:B------:R0:W-:Y:S01]  /*1a4f0*/  STL [R1+0x1514], R9 ;  /* 0x0015140901007387 */ /* 0x0001e20000100800 */
[----:B--2---:R-:W-:-:S03]  /*1a500*/  IADD3 R7, P3, R44, R2, RZ ;  /* 0x000000022c077210 */ /* 0x004fc60007f7e0ff */
        /* <DEDUP_REMOVED lines=26> */
[-C--:B0-----:R-:W-:Y:S01]  /*1a6b0*/  IADD3 R9, P5, R42, R2.reuse, RZ ;  /* 0x000000022a097210 */ /* 0x081fe20007fbe0ff */
[----:B------:R-:W-:Y:S01]  /*1a6c0*/  IMAD R29, R29, UR6, RZ ;  /* 0x000000061d1d7c24 */ /* 0x000fe2000f8e02ff */
[-C--:B------:R-:W-:Y:S01]  /*1a6d0*/  LEA.HI.X.SX32 R4, R4, R3.reuse, 0x1, P1 ;  /* 0x0000000304047211 */ /* 0x080fe200008f0eff */
[----:B------:R-:W-:Y:S01]  /*1a6e0*/  IMAD R0, R0, UR7, RZ ;  /* 0x0000000700007c24 */ /* 0x000fe2000f8e02ff */
[-C--:B-1----:R-:W-:Y:S01]  /*1a6f0*/  LEA.HI.X.SX32 R8, R54, R3.reuse, 0x1, P4 ;  /* 0x0000000336087211 */ /* 0x082fe200020f0eff */
[----:B------:R0:W-:Y:S01]  /*1a700*/  STL [R1+0x1534], R9 ;  /* 0x0015340901007387 */ /* 0x0001e20000100800 */
[----:B------:R-:W-:Y:S01]  /*1a710*/  ULDC UR6, c[0x0][0x238] ;  /* 0x00008e0000067ab9 */ /* 0x000fe20000000800 */
[----:B--2---:R-:W-:Y:S02]  /*1a720*/  IADD3 R7, P4, R41, R2, RZ ;  /* 0x0000000229077210 */ /* 0x004fe40007f9e0ff */
[----:B------:R1:W-:Y:S04]  /*1a730*/  STL [R1+0x1510], R8 ;  /* 0x0015100801007387 */ /* 0x0003e80000100800 */
[----:B------:R2:W-:Y:S01]  /*1a740*/  STL [R1+0x1538], R7 ;  /* 0x0015380701007387 */ /* 0x0005e20000100800 */
[----:B0-----:R-:W-:-:S02]  /*1a750*/  LEA.HI.X.SX32 R9, R44, R3, 0x1, P3 ;  /* 0x000000032c097211 */ /* 0x001fc400018f0eff */
[----:B-1----:R-:W-:-:S03]  /*1a760*/  IADD3 R8, P3, R28, R2, RZ ;  /* 0x000000021c087210 */ /* 0x002fc60007f7e0ff */
[----:B------:R-:W-:Y:S01]  /*1a770*/  STL [R1+0x1518], R9 ;  /* 0x0015180901007387 */ /* 0x000fe20000100800 */
[-C--:B--2---:R-:W-:Y:S02]  /*1a780*/  LEA.HI.X.SX32 R7, R43, R3.reuse, 0x1, P2 ;  /* 0x000000032b077211 */ /* 0x084fe400010f0eff */
[----:B------:R-:W-:Y:S01]  /*1a790*/  IADD3 R2, P2, R29, R2, RZ ;  /* 0x000000021d027210 */ /* 0x000fe20007f5e0ff */
[----:B------:R-:W-:Y:S04]  /*1a7a0*/  STL [R1+0x153c], R8 ;  /* 0x00153c0801007387 */ /* 0x000fe80000100800 */
[----:B------:R-:W-:Y:S04]  /*1a7b0*/  STL [R1+0x1520], R7 ;  /* 0x0015200701007387 */ /* 0x000fe80000100800 */
[----:B------:R0:W-:Y:S04]  /*1a7c0*/  STL [R1+0xda4], R2 ;  /* 0x000da40201007387 */ /* 0x0001e80000100800 */
[----:B------:R1:W-:Y:S01]  /*1a7d0*/  STL [R1+0xd90], R4 ;  /* 0x000d900401007387 */ /* 0x0003e20000100800 */
[----:B0-----:R-:W-:-:S02]  /*1a7e0*/  LEA.HI.X.SX32 R2, R5, R3, 0x1, P0 ;  /* 0x0000000305027211 */ /* 0x001fc400000f0eff */
[----:B------:R-:W-:Y:S02]  /*1a7f0*/  IADD3 R7, P0, R0, UR8, RZ ;  /* 0x0000000800077c10 */ /* 0x000fe4000ff1e0ff */
[-C--:B-1----:R-:W-:Y:S01]  /*1a800*/  LEA.HI.X.SX32 R4, R6, R3.reuse, 0x1, P6 ;  /* 0x0000000306047211 */ /* 0x082fe200030f0eff */
[----:B------:R0:W-:Y:S02]  /*1a810*/  STL [R1+0xd94], R2 ;  /* 0x000d940201007387 */ /* 0x0001e40000100800 */
[----:B0-----:R-:W-:Y:S02]  /*1a820*/  LEA.HI.X.SX32 R2, R42, R3, 0x1, P5 ;  /* 0x000000032a027211 */ /* 0x001fe400028f0eff */
[----:B---3--:R-:W-:-:S05]  /*1a830*/  IADD3 R8, P1, R38, UR8, RZ ;  /* 0x0000000826087c10 */ /* 0x008fca000ff3e0ff */
[----:B------:R-:W-:Y:S04]  /*1a840*/  STL [R1+0xb4c], R8 ;  /* 0x000b4c0801007387 */ /* 0x000fe80000100800 */
[----:B------:R0:W-:Y:S04]  /*1a850*/  STL [R1+0xd98], R4 ;  /* 0x000d980401007387 */ /* 0x0001e80000100800 */
[----:B------:R-:W-:Y:S04]  /*1a860*/  STL [R1+0xb54], R7 ;  /* 0x000b540701007387 */ /* 0x000fe80000100800 */
[----:B------:R1:W-:Y:S01]  /*1a870*/  STL [R1+0xd9c], R2 ;  /* 0x000d9c0201007387 */ /* 0x0003e20000100800 */
[----:B0-----:R-:W-:-:S02]  /*1a880*/  LEA.HI.X.SX32 R4, R41, R3, 0x1, P4 ;  /* 0x0000000329047211 */ /* 0x001fc400020f0eff */
[----:B-1----:R-:W-:-:S03]  /*1a890*/  LEA.HI.X.SX32 R2, R28, R3, 0x1, P3 ;  /* 0x000000031c027211 */ /* 0x002fc600018f0eff */
[----:B------:R0:W-:Y:S01]  /*1a8a0*/  STL [R1+0xda0], R4 ;  /* 0x000da00401007387 */ /* 0x0001e20000100800 */
[----:B------:R-:W-:-:S03]  /*1a8b0*/  LEA.HI.X.SX32 R3, R29, R3, 0x1, P2 ;  /* 0x000000031d037211 */ /* 0x000fc600010f0eff */
[----:B------:R1:W-:Y:S01]  /*1a8c0*/  STL [R1+0xda8], R2 ;  /* 0x000da80201007387 */ /* 0x0003e20000100800 */
[----:B0-----:R-:W-:-:S03]  /*1a8d0*/  LEA.HI.X.SX32 R4, R38, UR9, 0x1, P1 ;  /* 0x0000000926047c11 */ /* 0x001fc600088f0eff */
[----:B------:R0:W-:Y:S01]  /*1a8e0*/  STL [R1+0xb9c], R3 ;  /* 0x000b9c0301007387 */ /* 0x0001e20000100800 */
[----:B-1----:R-:W-:-:S03]  /*1a8f0*/  LEA.HI.X.SX32 R2, R0, UR9, 0x1, P0 ;  /* 0x0000000900027c11 */ /* 0x002fc600080f0eff */
[----:B------:R1:W5:Y:S04]  /*1a900*/  LDL.LU R0, [R1+0x1644] ;  /* 0x0016440001007983 */ /* 0x0003680000300800 */
[----:B------:R-:W-:Y:S04]  /*1a910*/  STL [R1+0xb48], R4 ;  /* 0x000b480401007387 */ /* 0x000fe80000100800 */
[----:B------:R-:W-:Y:S04]  /*1a920*/  STL [R1+0xb50], R2 ;  /* 0x000b500201007387 */ /* 0x000fe80000100800 */
        /* <DEDUP_REMOVED lines=496> */
[----:B------:R-:W-:-:S03]  /*1c830*/  UIMAD UR11, UR6, 0x1f, URZ ;  /* 0x0000001f060b78a4 */ /* 0x000fc6000f8e023f */
[----:B------:R-:W-:Y:S04]  /*1c840*/  STL [R1+0x18c], RZ ;  /* 0x00018cff01007387 */ /* 0x000fe80000100800 */
[----:B------:R-:W-:Y:S04]  /*1c850*/  STL [R1+0x150], RZ ;  /* 0x000150ff01007387 */ /* 0x000fe80000100800 */
[----:B------:R-:W-:Y:S04]  /*1c860*/  STL [R1+0x154], RZ ;  /* 0x000154ff01007387 */ /* 0x000fe80000100800 */
[----:B------:R-:W-:Y:S04]  /*1c870*/  STL [R1+0x158], RZ ;  /* 0x000158ff01007387 */ /* 0x000fe80000100800 */
[----:B------:R-:W-:Y:S04]  /*1c880*/  STL [R1+0x15c], RZ ;  /* 0x00015cff01007387 */ /* 0x000fe80000100800 */
[----:B------:R-:W-:Y:S01]  /*1c890*/  STL [R1+0x110], RZ ;  /* 0x000110ff01007387 */ /* 0x000fe20000100800 */
[----:B------:R-:W-:-:S03]  /*1c8a0*/  USHF.R.S32.HI UR10, URZ, 0x1f, UR11 ;  /* 0x0000001f3f0a7899 */ /* 0x000fc6000801140b */
[----:B------:R-:W-:Y:S01]  /*1c8b0*/  STL [R1+0x114], RZ ;  /* 0x000114ff01007387 */ /* 0x000fe20000100800 */
[----:B------:R-:W-:-:S03]  /*1c8c0*/  IADD3 R5, P0, R8, UR11, RZ ;  /* 0x0000000b08057c10 */ /* 0x000fc6000ff1e0ff */
[----:B------:R-:W-:Y:S01]  /*1c8d0*/  STL [R1+0x118], RZ ;  /* 0x000118ff01007387 */ /* 0x000fe20000100800 */
[----:B0-----:R-:W-:-:S03]  /*1c8e0*/  IADD3 R3, P1, R7, UR11, RZ ;  /* 0x0000000b07037c10 */ /* 0x001fc6000ff3e0ff */
[----:B------:R-:W-:Y:S04]  /*1c8f0*/  STL [R1+0x11c], RZ ;  /* 0x00011cff01007387 */ /* 0x000fe80000100800 */
[----:B------:R-:W-:Y:S04]  /*1c900*/  STL [R1+0xf0], RZ ;  /* 0x0000f0ff01007387 */ /* 0x000fe80000100800 */
[----:B------:R-:W-:Y:S04]  /*1c910*/  STL [R1+0xf4], RZ ;  /* 0x0000f4ff01007387 */ /* 0x000fe80000100800 */
[----:B------:R-:W-:Y:S01]  /*1c920*/  STL [R1+0xf8], RZ ;  /* 0x0000f8ff01007387 */ /* 0x000fe20000100800 */
[----:B------:R-:W-:-:S03]  /*1c930*/  UIMAD UR9, UR6, 0x1e, URZ ;  /* 0x0000001e060978a4 */ /* 0x000fc6000f8e023f */
[----:B------:R-:W-:Y:S04]  /*1c940*/  STL [R1+0xfc], RZ ;  /* 0x0000fcff01007387 */ /* 0x000fe80000100800 */
[----:B------:R-:W-:Y:S04]  /*1c950*/  STL [R1+0xe0], RZ ;  /* 0x0000e0ff01007387 */ /* 0x000fe80000100800 */
[----:B------:R0:W-:Y:S04]  /*1c960*/  STL [R1+0xba4], R5 ;  /* 0x000ba40501007387 */ /* 0x0001e80000100800 */
[----:B------:R-:W-:Y:S04]  /*1c970*/  STL [R1+0xe4], RZ ;  /* 0x0000e4ff01007387 */ /* 0x000fe80000100800 */
[----:B------:R2:W-:Y:S01]  /*1c980*/  STL [R1+0xbac], R3 ;  /* 0x000bac0301007387 */ /* 0x0005e20000100800 */
[----:B0-----:R-:W-:Y:S01]  /*1c990*/  IADD3.X R5, R4, UR10, RZ, P0, !PT ;  /* 0x0000000a04057c10 */ /* 0x001fe200087fe4ff */
[----:B------:R-:W-:-:S04]  /*1c9a0*/  USHF.R.S32.HI UR8, URZ, 0x1f, UR9 ;  /* 0x0000001f3f087899 */ /* 0x000fc80008011409 */
[----:B------:R0:W-:Y:S01]  /*1c9b0*/  STL [R1+0xba0], R5 ;  /* 0x000ba00501007387 */ /* 0x0001e20000100800 */
[----:B--2---:R-:W-:-:S05]  /*1c9c0*/  IADD3.X R3, R2, UR10, RZ, P1, !PT ;  /* 0x0000000a02037c10 */ /* 0x004fca0008ffe4ff */
[----:B------:R2:W-:Y:S01]  /*1c9d0*/  STL [R1+0xba8], R3 ;  /* 0x000ba80301007387 */ /* 0x0005e20000100800 */
[----:B0-----:R-:W-:Y:S01]  /*1c9e0*/  IADD3 R5, P0, R8, UR9, RZ ;  /* 0x0000000908057c10 */ /* 0x001fe2000ff1e0ff */
[----:B------:R-:W-:-:S04]  /*1c9f0*/  UIMAD UR7, UR6, 0x1d, URZ ;  /* 0x0000001d060778a4 */ /* 0x000fc8000f8e023f */
[----:B------:R0:W-:Y:S01]  /*1ca00*/  STL [R1+0xbb4], R5 ;  /* 0x000bb40501007387 */ /* 0x0001e20000100800 */
[----:B--2---:R-:W-:-:S03]  /*1ca10*/  IADD3 R3, P1, R7, UR9, RZ ;  /* 0x0000000907037c10 */ /* 0x004fc6000ff3e0ff */
        /* <DEDUP_REMOVED lines=13> */
[----:B0-----:R-:W-:Y:S02]  /*1caf0*/  IADD3.X R5, R4, UR61, RZ, P0, !PT ;  /* 0x0000003d04057c10 */ /* 0x001fe400087fe4ff */
[----:B--2---:R-:W-:-:S03]  /*1cb00*/  IADD3.X R3, R2, UR61, RZ, P1, !PT ;  /* 0x0000003d02037c10 */ /* 0x004fc60008ffe4ff */
[----:B------:R0:W-:Y:S04]  /*1cb10*/  STL [R1+0xbc0], R5 ;  /* 0x000bc00501007387 */ /* 0x0001e80000100800 */
[----:B------:R2:W-:Y:S01]  /*1cb20*/  STL [R1+0xbc8], R3 ;  /* 0x000bc80301007387 */ /* 0x0005e20000100800 */
[----:B0-----:R-:W-:Y:S02]  /*1cb30*/  IADD3 R5, P0, R8, UR60, RZ ;  /* 0x0000003c08057c10 */ /* 0x001fe4000ff1e0ff */
[----:B--2---:R-:W-:-:S05]  /*1cb40*/  IADD3 R3, P1, R7, UR60, RZ ;  /* 0x0000003c07037c10 */ /* 0x004fca000ff3e0ff */
[----:B------:R0:W-:Y:S04]  /*1cb50*/  STL [R1+0xbdc], R3 ;  /* 0x000bdc0301007387 */ /* 0x0001e80000100800 */
[----:B------:R2:W-:Y:S01]  /*1cb60*/  STL [R1+0xbd4], R5 ;  /* 0x000bd40501007387 */ /* 0x0005e20000100800 */
[----:B------:R-:W-:Y:S02]  /*1cb70*/  UIMAD UR59, UR6, 0x1b, URZ ;  /* 0x0000001b063b78a4 */ /* 0x000fe4000f8e023f */
[----:B------:R-:W-:Y:S02]  /*1cb80*/  UIMAD UR58, UR6, 0x1a, URZ ;  /* 0x0000001a063a78a4 */ /* 0x000fe4000f8e023f */
[----:B------:R-:W-:Y:S02]  /*1cb90*/  UIMAD UR57, UR6, 0x19, URZ ;  /* 0x00000019063978a4 */ /* 0x000fe4000f8e023f */
[----:B------:R-:W-:-:S02]  /*1cba0*/  UIMAD UR56, UR6, 0x18, URZ ;  /* 0x00000018063878a4 */ /* 0x000fc4000f8e023f */
[----:B------:R-:W-:Y:S02]  /*1cbb0*/  UIMAD UR55, UR6, 0x17, URZ ;  /* 0x00000017063778a4 */ /* 0x000fe4000f8e023f */
[----:B------:R-:W-:Y:S02]  /*1cbc0*/  UIMAD UR54, UR6, 0x16, URZ ;  /* 0x00000016063678a4 */ /* 0x000fe4000f8e023f */
[----:B------:R-:W-:Y:S02]  /*1cbd0*/  UIMAD UR53, UR6, 0x15, URZ ;  /* 0x00000015063578a4 */ /* 0x000fe4000f8e023f */
[----:B------:R-:W-:Y:S02]  /*1cbe0*/  UIMAD UR52, UR6, 0x14, URZ ;  /* 0x00000014063478a4 */ /* 0x000fe4000f8e023f */
[----:B------:R-:W-:Y:S02]  /*1cbf0*/  UIMAD UR51, UR6, 0x13, URZ ;  /* 0x00000013063378a4 */ /* 0x000fe4000f8e023f */
[----:B------:R-:W-:-:S02]  /*1cc00*/  UIMAD UR50, UR6, 0x12, URZ ;  /* 0x00000012063278a4 */ /* 0x000fc4000f8e023f */
[----:B------:R-:W-:Y:S02]  /*1cc10*/  UIMAD UR49, UR6, 0x11, URZ ;  /* 0x00000011063178a4 */ /* 0x000fe4000f8e023f */
[----:B------:R-:W-:Y:S02]  /*1cc20*/  USHF.L.U32 UR48, UR6, 0x4, URZ ;  /* 0x0000000406307899 */ /* 0x000fe4000800063f */
[----:B------:R-:W-:Y:S02]  /*1cc30*/  UIMAD UR45, UR6, 0xf, URZ ;  /* 0x0000000f062d78a4 */ /* 0x000fe4000f8e023f */
[----:B------:R-:W-:Y:S02]  /*1cc40*/  UIMAD UR44, UR6, 0xe, URZ ;  /* 0x0000000e062c78a4 */ /* 0x000fe4000f8e023f */
[----:B------:R-:W-:Y:S02]  /*1cc50*/  UIMAD UR43, UR6, 0xd, URZ ;  /* 0x0000000d062b78a4 */ /* 0x000fe4000f8e023f */
[----:B------:R-:W-:-:S02]  /*1cc60*/  UIMAD UR42, UR6, 0xc, URZ ;  /* 0x0000000c062a78a4 */ /* 0x000fc4000f8e023f */
[----:B------:R-:W-:Y:S02]  /*1cc70*/  UIMAD UR41, UR6, 0xb, URZ ;  /* 0x0000000b062978a4 */ /* 0x000fe4000f8e023f */
[----:B------:R-:W-:Y:S02]  /*1cc80*/  UIMAD UR40, UR6, 0xa, URZ ;  /* 0x0000000a062878a4 */ /* 0x000fe4000f8e023f */
[----:B------:R-:W-:Y:S02]  /*1cc90*/  UIMAD UR39, UR6, 0x9, URZ ;  /* 0x00000009062778a4 */ /* 0x000fe4000f8e023f */
[----:B------:R-:W-:Y:S02]  /*1cca0*/  USHF.L.U32 UR38, UR6, 0x3, URZ ;  /* 0x0000000306267899 */ /* 0x000fe4000800063f */
[----:B------:R-:W-:Y:S02]  /*1ccb0*/  UIMAD UR37, UR6, 0x7, URZ ;  /* 0x00000007062578a4 */ /* 0x000fe4000f8e023f */
[----:B------:R-:W-:-:S02]  /*1ccc0*/  UIMAD UR36, UR6, 0x6, URZ ;  /* 0x00000006062478a4 */ /* 0x000fc4000f8e023f */
[----:B------:R-:W-:Y:S02]  /*1ccd0*/  UIMAD UR35, UR6, 0x5, URZ ;  /* 0x00000005062378a4 */ /* 0x000fe4000f8e023f */
[----:B------:R-:W-:Y:S02]  /*1cce0*/  USHF.L.U32 UR5, UR5, 0x5, URZ ;  /* 0x0000000505057899 */ /* 0x000fe4000800063f */
[----:B------:R-:W-:Y:S02]  /*1ccf0*/  USHF.L.U32 UR34, UR6, 0x2, URZ ;  /* 0x0000000206227899 */ /* 0x000fe4000800063f */
[----:B------:R-:W-:Y:S02]  /*1cd00*/  UIMAD UR33, UR6, 0x3, URZ ;  /* 0x00000003062178a4 */ /* 0x000fe4000f8e023f */
[----:B------:R-:W-:Y:S02]  /*1cd10*/  USHF.L.U32 UR32, UR6, 0x1, URZ ;  /* 0x0000000106207899 */ /* 0x000fe4000800063f */
[----:B------:R-:W-:-:S02]  /*1cd20*/  USHF.R.S32.HI UR31, URZ, 0x1f, UR6 ;  /* 0x0000001f3f1f7899 */ /* 0x000fc40008011406 */
[----:B------:R-:W-:Y:S02]  /*1cd30*/  USHF.L.U32 UR30, UR6, 0x5, URZ ;  /* 0x00000005061e7899 */ /* 0x000fe4000800063f */
[----:B------:R-:W-:Y:S02]  /*1cd40*/  USHF.R.S32.HI UR29, URZ, 0x1f, UR60 ;  /* 0x0000001f3f1d7899 */ /* 0x000fe4000801143c */
[----:B------:R-:W-:Y:S02]  /*1cd50*/  USHF.R.S32.HI UR28, URZ, 0x1f, UR59 ;  /* 0x0000001f3f1c7899 */ /* 0x000fe4000801143b */
[----:B------:R-:W-:Y:S02]  /*1cd60*/  USHF.R.S32.HI UR27, URZ, 0x1f, UR58 ;  /* 0x0000001f3f1b7899 */ /* 0x000fe4000801143a */
[----:B------:R-:W-:Y:S02]  /*1cd70*/  USHF.R.S32.HI UR26, URZ, 0x1f, UR57 ;  /* 0x0000001f3f1a7899 */ /* 0x000fe40008011439 */
[----:B------:R-:W-:-:S02]  /*1cd80*/  USHF.R.S32.HI UR25, URZ, 0x1f, UR56 ;  /* 0x0000001f3f197899 */ /* 0x000fc40008011438 */
[----:B------:R-:W-:Y:S02]  /*1cd90*/  USHF.R.S32.HI UR24, URZ, 0x1f, UR55 ;  /* 0x0000001f3f187899 */ /* 0x000fe40008011437 */
        /* <DEDUP_REMOVED lines=17> */
[----:B------:R-:W-:Y:S01]  /*1ceb0*/  USHF.R.S32.HI UR61, URZ, 0x1f, UR35 ;  /* 0x0000001f3f3d7899 */ /* 0x000fe20008011423 */
[----:B------:R-:W3:Y:S01]  /*1cec0*/  LDC R38, c[0x0][0x230] ;  /* 0x00008c00ff267b82 */ /* 0x000ee20000000800 */
[----:B0-----:R-:W-:Y:S01]  /*1ced0*/  IADD3.X R3, R4, UR29, RZ, P0, !PT ;  /* 0x0000001d04037c10 */ /* 0x001fe200087fe4ff */
[----:B------:R-:W-:Y:S01]  /*1cee0*/  USHF.R.S32.HI UR60, URZ, 0x1f, UR34 ;  /* 0x0000001f3f3c7899 */ /* 0x000fe20008011422 */
[----:B--2---:R-:W-:Y:S01]  /*1cef0*/  IADD3.X R5, R2, UR29, RZ, P1, !PT ;  /* 0x0000001d02057c10 */ /* 0x004fe20008ffe4ff */
[----:B------:R-:W-:Y:S02]  /*1cf00*/  USHF.R.S32.HI UR29, URZ, 0x1f, UR33 ;  /* 0x0000001f3f1d7899 */ /* 0x000fe40008011421 */
[----:B------:R0:W-:Y:S04]  /*1cf10*/  STL [R1+0xbd0], R3 ;  /* 0x000bd00301007387 */ /* 0x0001e80000100800 */
[----:B------:R2:W-:Y:S01]  /*1cf20*/  STL [R1+0xbd8], R5 ;  /* 0x000bd80501007387 */ /* 0x0005e20000100800 */
[----:B0-----:R-:W-:-:S02]  /*1cf30*/  IADD3 R3, P1, R8, UR59, RZ ;  /* 0x0000003b08037c10 */ /* 0x001fc4000ff3e0ff */
[----:B--2---:R-:W-:-:S03]  /*1cf40*/  IADD3 R5, P6, R8, UR58, RZ ;  /* 0x0000003a08057c10 */ /* 0x004fc6000ffde0ff */
[----:B------:R0:W-:Y:S01]  /*1cf50*/  STL [R1+0xbe4], R3 ;  /* 0x000be40301007387 */ /* 0x0001e20000100800 */
[----:B---3--:R-:W-:-:S05]  /*1cf60*/  VIADD R38, R38, 0x1f ;  /* 0x0000001f26267836 */ /* 0x008fca0000000000 */
[----:B------:R-:W-:Y:S02]  /*1cf70*/  SHF.R.S32.HI R39, RZ, 0x1f, R38 ;  /* 0x0000001fff277819 */ /* 0x000fe40000011426 */
[----:B0-----:R-:W-:Y:S01]  /*1cf80*/  IADD3 R3, P0, R7, UR59, RZ ;  /* 0x0000003b07037c10 */ /* 0x001fe2000ff1e0ff */
[----:B------:R-:W-:Y:S01]  /*1cf90*/  USHF.R.S32.HI UR59, URZ, 0x1f, UR32 ;  /* 0x0000001f3f3b7899 */ /* 0x000fe20008011420 */
[----:B------:R-:W-:Y:S02]  /*1cfa0*/  LEA.HI R39, R39, R38, RZ, 0x5 ;  /* 0x0000002627277211 */ /* 0x000fe400078f28ff */
[----:B------:R-:W0:Y:S02]  /*1cfb0*/  S2R R38, SR_TID.X ;  /* 0x0000000000267919 */ /* 0x000e240000002100 */
[----:B------:R-:W-:Y:S01]  /*1cfc0*/  SHF.R.S32.HI R6, RZ, 0x5, R39 ;  /* 0x00000005ff067819 */ /* 0x000fe20000011427 */
[----:B------:R2:W-:Y:S04]  /*1cfd0*/  STL [R1+0xbec], R3 ;  /* 0x000bec0301007387 */ /* 0x0005e80000100800 */
[----:B------:R3:W-:Y:S01]  /*1cfe0*/  STL [R1+0xbf4], R5 ;  /* 0x000bf40501007387 */ /* 0x0007e20000100800 */
[----:B--2---:R-:W-:Y:S01]  /*1cff0*/  IADD3 R3, P5, R7, UR58, RZ ;  /* 0x0000003a07037c10 */ /* 0x004fe2000ffbe0ff */
[----:B------:R-:W-:Y:S01]  /*1d000*/  USHF.R.S32.HI UR58, URZ, 0x1f, UR30 ;  /* 0x0000001f3f3a7899 */ /* 0x000fe2000801141e */
[----:B---3--:R-:W-:-:S03]  /*1d010*/  IADD3 R5, P4, R8, UR57, RZ ;  /* 0x0000003908057c10 */ /* 0x008fc6000ff9e0ff */
[----:B------:R2:W-:Y:S04]  /*1d020*/  STL [R1+0xbfc], R3 ;  /* 0x000bfc0301007387 */ /* 0x0005e80000100800 */
[----:B------:R3:W-:Y:S01]  /*1d030*/  STL [R1+0xc04], R5 ;  /* 0x000c040501007387 */ /* 0x0007e20000100800 */
[----:B--2---:R-:W-:Y:S01]  /*1d040*/  IADD3 R3, P3, R7, UR57, RZ ;  /* 0x0000003907037c10 */ /* 0x004fe2000ff7e0ff */
[----:B------:R-:W-:Y:S01]  /*1d050*/  USHF.R.S32.HI UR57, URZ, 0x1f, UR5 ;  /* 0x0000001f3f397899 */ /* 0x000fe20008011405 */
[----:B0-----:R-:W-:Y:S02]  /*1d060*/  SHF.R.U32.HI R39, RZ, 0x2, R38 ;  /* 0x00000002ff277819 */ /* 0x001fe40000011626 */
[----:B------:R-:W-:Y:S01]  /*1d070*/  LOP3.LUT R38, R38, 0x3, RZ, 0xc0, !PT ;  /* 0x0000000326267812 */ /* 0x000fe200078ec0ff */
[----:B------:R0:W-:Y:S01]  /*1d080*/  STL [R1+0xc0c], R3 ;  /* 0x000c0c0301007387 */ /* 0x0001e20000100800 */
[----:B------:R-:W-:-:S03]  /*1d090*/  SGXT.U32 R39, R39, 0x3 ;  /* 0x000000032727781a */ /* 0x000fc60000000000 */
[----:B------:R-:W-:-:S05]  /*1d0a0*/  IMAD R38, R38, 0x110, RZ ;  /* 0x0000011026267824 */ /* 0x000fca00078e02ff */
[----:B------:R-:W-:-:S04]  /*1d0b0*/  LOP3.LUT R38, R38, R39, RZ, 0xfc, !PT ;  /* 0x0000002726267212 */ /* 0x000fc800078efcff */
[----:B---3--:R-:W-:Y:S02]  /*1d0c0*/  LOP3.LUT R5, R38, 0x10, RZ, 0x3c, !PT ;  /* 0x0000001026057812 */ /* 0x008fe400078e3cff */
[----:B------:R-:W-:Y:S02]  /*1d0d0*/  IADD3 R5, P2, R8, UR56, RZ ;  /* 0x0000003808057c10 */ /* 0x000fe4000ff5e0ff */
[----:B0-----:R-:W-:Y:S02]  /*1d0e0*/  LOP3.LUT R3, R38, 0x20, RZ, 0x3c, !PT ;  /* 0x0000002026037812 */ /* 0x001fe400078e3cff */
[----:B------:R-:W-:Y:S01]  /*1d0f0*/  IADD3.X R3, R4, UR28, RZ, P1, !PT ;  /* 0x0000001c04037c10 */ /* 0x000fe20008ffe4ff */
[----:B------:R0:W-:Y:S01]  /*1d100*/  STL [R1+0xc14], R5 ;  /* 0x000c140501007387 */ /* 0x0001e20000100800 */
[----:B------:R-:W-:Y:S02]  /*1d110*/  LOP3.LUT R6, R38, 0x30, RZ, 0x3c, !PT ;  /* 0x0000003026067812 */ /* 0x000fe400078e3cff */
[----:B------:R-:W-:Y:S01]  /*1d120*/  IADD3 R6, P1, R7, UR56, RZ ;  /* 0x0000003807067c10 */ /* 0x000fe2000ff3e0ff */
[----:B------:R2:W-:Y:S04]  /*1d130*/  STL [R1+0xbe0], R3 ;  /* 0x000be00301007387 */ /* 0x0005e80000100800 */
[----:B------:R3:W-:Y:S01]  /*1d140*/  STL [R1+0xc1c], R6 ;  /* 0x000c1c0601007387 */ /* 0x0007e20000100800 */
[----:B0-----:R-:W-:-:S02]  /*1d150*/  IADD3.X R5, R2, UR28, RZ, P0, !PT ;  /* 0x0000001c02057c10 */ /* 0x001fc400087fe4ff */
[----:B--2---:R-:W-:-:S03]  /*1d160*/  IADD3 R3, P0, R8, UR55, RZ ;  /* 0x0000003708037c10 */ /* 0x004fc6000ff1e0ff */
[----:B------:R0:W-:Y:S01]  /*1d170*/  STL [R1+0xbe8], R5 ;  /* 0x000be80501007387 */ /* 0x0001e20000100800 */
[----:B---3--:R-:W-:-:S03]  /*1d180*/  IADD3.X R6, R4, UR27, RZ, P6, !PT ;  /* 0x0000001b04067c10 */ /* 0x008fc6000b7fe4ff */
[----:B------:R2:W-:Y:S04]  /*1d190*/  STL [R1+0xc24], R3 ;  /* 0x000c240301007387 */ /* 0x0005e80000100800 */
[----:B------:R3:W-:Y:S01]  /*1d1a0*/  STL [R1+0xbf0], R6 ;  /* 0x000bf00601007387 */ /* 0x0007e20000100800 */
[----:B0-----:R-:W-:Y:S02]  /*1d1b0*/  IADD3 R5, P6, R7, UR55, RZ ;  /* 0x0000003707057c10 */ /* 0x001fe4000ffde0ff */
[----:B--2---:R-:W-:-:S03]  /*1d1c0*/  IADD3.X R3, R2, UR27, RZ, P5, !PT ;  /* 0x0000001b02037c10 */ /* 0x004fc6000affe4ff */
[----:B------:R0:W-:Y:S01]  /*1d1d0*/  STL [R1+0xc2c], R5 ;  /* 0x000c2c0501007387 */ /* 0x0001e20000100800 */
[----:B---3--:R-:W-:-:S03]  /*1d1e0*/  IADD3 R6, P5, R8, UR54, RZ ;  /* 0x0000003608067c10 */ /* 0x008fc6000ffbe0ff */
[----:B------:R2:W-:Y:S04]  /*1d1f0*/  STL [R1+0xbf8], R3 ;  /* 0x000bf80301007387 */ /* 0x0005e80000100800 */
[----:B------:R3:W-:Y:S01]  /*1d200*/  STL [R1+0xc34], R6 ;  /* 0x000c340601007387 */ /* 0x0007e20000100800 */
[----:B0-----:R-:W-:Y:S02]  /*1d210*/  IADD3.X R5, R4, UR26, RZ, P4, !PT ;  /* 0x0000001a04057c10 */ /* 0x001fe4000a7fe4ff */
        /* <DEDUP_REMOVED lines=173> */
[----:B0-----:R-:W-:Y:S02]  /*1dcf0*/  IADD3.X R5, R4, UR29, RZ, P2, !PT ;  /* 0x0000001d04057c10 */ /* 0x001fe400097fe4ff */
[----:B--2---:R-:W-:-:S03]  /*1dd00*/  IADD3.X R3, R2, UR29, RZ, P1, !PT ;  /* 0x0000001d02037c10 */ /* 0x004fc60008ffe4ff */
[----:B------:R0:W-:Y:S01]  /*1dd10*/  STL [R1+0xd60], R5 ;  /* 0x000d600501007387 */ /* 0x0001e20000100800 */
[----:B---3--:R-:W-:-:S03]  /*1dd20*/  IADD3.X R6, R4, UR59, RZ, P0, !PT ;  /* 0x0000003b04067c10 */ /* 0x008fc600087fe4ff */
[----:B------:R2:W-:Y:S04]  /*1dd30*/  STL [R1+0xd68], R3 ;  /* 0x000d680301007387 */ /* 0x0005e80000100800 */
[----:B------:R1:W-:Y:S01]  /*1dd40*/  STL [R1+0xd70], R6 ;  /* 0x000d700601007387 */ /* 0x0003e20000100800 */
[C---:B0-----:R-:W-:Y:S02]  /*1dd50*/  IADD3.X R5, R2.reuse, UR59, RZ, P6, !PT ;  /* 0x0000003b02057c10 */ /* 0x041fe4000b7fe4ff */
[----:B------:R-:W-:Y:S02]  /*1dd60*/  IADD3.X R2, R2, UR31, RZ, P4, !PT ;  /* 0x0000001f02027c10 */ /* 0x000fe4000a7fe4ff */
[----:B--2---:R-:W-:Y:S01]  /*1dd70*/  IADD3.X R3, R4, UR31, RZ, P5, !PT ;  /* 0x0000001f04037c10 */ /* 0x004fe2000affe4ff */
[----:B------:R1:W-:Y:S04]  /*1dd80*/  STL [R1+0xd78], R5 ;  /* 0x000d780501007387 */ /* 0x0003e80000100800 */
[----:B------:R1:W-:Y:S04]  /*1dd90*/  STL [R1+0xd88], R2 ;  /* 0x000d880201007387 */ /* 0x0003e80000100800 */
[----:B------:R1:W-:Y:S02]  /*1dda0*/  STL [R1+0xd80], R3 ;  /* 0x000d800301007387 */ /* 0x0003e40000100800 */
.L_x_1:
[----:B------:R0:W-:Y:S01]  /*1ddb0*/  STL [R1+0x201c], R11 ;  /* 0x00201c0b01007387 */ /* 0x0001e20000100800 */
[----:B-1----:R-:W1:Y:S03]  /*1ddc0*/  LDC R2, c[0x0][0x230] ;  /* 0x00008c00ff027b82 */ /* 0x002e660000000800 */
[----:B--2---:R-:W2:Y:S04]  /*1ddd0*/  LDL R5, [R1+0xb50] ;  /* 0x000b500001057983 */ /* 0x004ea80000100800 */
[----:B------:R-:W2:Y:S04]  /*1dde0*/  LDL R4, [R1+0xb54] ;  /* 0x000b540001047983 */ /* 0x000ea80000100800 */
[----:B0-----:R-:W1:Y:S04]  /*1ddf0*/  LDL R11, [R1+0xb78] ;  /* 0x000b7800010b7983 */ /* 0x001e680000100800 */
[----:B------:R0:W-:Y:S02]  /*1de00*/  STL [R1+0x2018], R10 ;  /* 0x0020180a01007387 */ /* 0x0001e40000100800 */
[----:B0-----:R-:W-:Y:S01]  /*1de10*/  PRMT R10, RZ, 0x7610, R10 ;  /* 0x00007610ff0a7816 */ /* 0x001fe2000000000a */
[----:B-1----:R-:W-:-:S05]  /*1de20*/  IMAD R2, R11, -0x20, R2 ;  /* 0xffffffe00b027824 */ /* 0x002fca00078e0202 */
[----:B------:R-:W-:-:S13]  /*1de30*/  ISETP.GT.AND P0, PT, R2, RZ, PT ;  /* 0x000000ff0200720c */ /* 0x000fda0003f04270 */
[----:B--2---:R-:W2:Y:S04]  /*1de40*/  @P0 LDG.E.U8 R10, desc[UR46][R4.64] ;  /* 0x0000002e040a0981 */ /* 0x004ea8000c1e1100 */
[----:B------:R-:W-:Y:S04]  /*1de50*/  STL [R1+0x2014], R9 ;  /* 0x0020140901007387 */ /* 0x000fe80000100800 */
[----:B------:R-:W-:Y:S04]  /*1de60*/  STL [R1+0x2010], R8 ;  /* 0x0020100801007387 */ /* 0x000fe80000100800 */
[----:B------:R-:W-:Y:S04]  /*1de70*/  STL [R1+0x200c], R7 ;  /* 0x00200c0701007387 */ /* 0x000fe80000100800 */
[----:B------:R-:W-:Y:S04]  /*1de80*/  STL [R1+0x2008], R6 ;  /* 0x0020080601007387 */ /* 0x000fe80000100800 */
[----:B------:R-:W-:Y:S04]  /*1de90*/  STL [R1+0x2004], R3 ;  /* 0x0020040301007387 */ /* 0x000fe80000100800 */
[----:B-----5:R-:W-:Y:S04]  /*1dea0*/  STL [R1+0x1644], R0 ;  /* 0x0016440001007387 */ /* 0x020fe80000100800 */
[----:B------:R-:W3:Y:S04]  /*1deb0*/  LDL.LU R11, [R1+0x201c] ;  /* 0x00201c00010b7983 */ /* 0x000ee80000300800 */
[----:B--2---:R0:W-:Y:S04]  /*1dec0*/  STL [R1+0x18], R10 ;  /* 0x0000180a01007387 */ /* 0x0041e80000100800 */
[----:B0-----:R-:W2:Y:S04]  /*1ded0*/  LDL.LU R10, [R1+0x2018] ;  /* 0x00201800010a7983 */ /* 0x001ea80000300800 */
[----:B------:R-:W4:Y:S04]  /*1dee0*/  LDL R4, [R1+0xb48] ;  /* 0x000b480001047983 */ /* 0x000f280000100800 */
[----:B------:R-:W4:Y:S01]  /*1def0*/  LDL R5, [R1+0xb4c] ;  /* 0x000b4c0001057983 */ /* 0x000f220000100800 */
[----:B------:R-:W-:-:S02]  /*1df00*/  PRMT R9, RZ, 0x7610, R9 ;  /* 0x00007610ff097816 */ /* 0x000fc40000000009 */
[----:B----4-:R-:W-:-:S04]  /*1df10*/  @P0 LOP3.LUT R5, R5, R4, RZ, 0x3c, !PT ;  /* 0x0000000405050212 */ /* 0x010fc800078e3cff */
[----:B------:R-:W-:-:S04]  /*1df20*/  @P0 LOP3.LUT R4, R5, R4, RZ, 0x3c, !PT ;  /* 0x0000000405040212 */ /* 0x000fc800078e3cff */
[----:B------:R-:W-:-:S05]  /*1df30*/  @P0 LOP3.LUT R5, R5, R4, RZ, 0x3c, !PT ;  /* 0x0000000405050212 */ /* 0x000fca00078e3cff */
[----:B------:R-:W4:Y:S01]  /*1df40*/  @P0 LDG.E.U8 R9, desc[UR46][R4.64] ;  /* 0x0000002e04090981 */ /* 0x000f22000c1e1100 */
[----:B------:R-:W-:-:S03]  /*1df50*/  ISETP.GT.AND P1, PT, R2, 0x1, PT ;  /* 0x000000010200780c */ /* 0x000fc60003f24270 */
[----:B----4-:R0:W-:Y:S04]  /*1df60*/  STL [R1+0x14], R9 ;  /* 0x0000140901007387 */ /* 0x0101e80000100800 */
[----:B0-----:R-:W4:Y:S04]  /*1df70*/  LDL.LU R9, [R1+0x2014] ;  /* 0x0020140001097983 */ /* 0x001f280000300800 */
[----:B------:R-:W3:Y:S04]  /*1df80*/  LDL R4, [R1+0xd88] ;  /* 0x000d880001047983 */ /* 0x000ee80000100800 */
[----:B------:R-:W3:Y:S01]  /*1df90*/  LDL R5, [R1+0xd8c] ;  /* 0x000d8c0001057983 */ /* 0x000ee20000100800 */
[----:B------:R-:W-:-:S02]  /*1dfa0*/  PRMT R8, RZ, 0x7610, R8 ;  /* 0x00007610ff087816 */ /* 0x000fc40000000008 */
[----:B---3--:R-:W-:-:S04]  /*1dfb0*/  @P1 LOP3.LUT R5, R5, R4, RZ, 0x3c, !PT ;  /* 0x0000000405051212 */ /* 0x008fc800078e3cff */
[----:B------:R-:W-:-:S04]  /*1dfc0*/  @P1 LOP3.LUT R4, R5, R4, RZ, 0x3c, !PT ;  /* 0x0000000405041212 */ /* 0x000fc800078e3cff */
[----:B------:R-:W-:-:S05]  /*1dfd0*/  @P1 LOP3.LUT R5, R5, R4, RZ, 0x3c, !PT ;  /* 0x0000000405051212 */ /* 0x000fca00078e3cff */
[----:B------:R-:W3:Y:S04]  /*1dfe0*/  @P1 LDG.E.U8 R8, desc[UR46][R4.64] ;  /* 0x0000002e04081981 */ /* 0x000ee8000c1e1100 */
[----:B---3--:R0:W-:Y:S04]  /*1dff0*/  STL [R1+0x10], R8 ;  /* 0x0000100801007387 */ /* 0x0081e80000100800 */
[----:B0-----:R-:W3:Y:S04]  /*1e000*/  LDL.LU R8, [R1+0x2010] ;  /* 0x0020100001087983 */ /* 0x001ee80000300800 */
[----:B------:R-:W2:Y:S04]  /*1e010*/  LDL R4, [R1+0xd80] ;  /* 0x000d800001047983 */ /* 0x000ea80000100800 */
[----:B------:R-:W2:Y:S01]  /*1e020*/  LDL R5, [R1+0xd84] ;  /* 0x000d840001057983 */ /* 0x000ea20000100800 */
[----:B------:R-:W-:-:S02]  /*1e030*/  PRMT R0, RZ, 0x7610, R0 ;  /* 0x00007610ff007816 */ /* 0x000fc40000000000 */
[----:B--2---:R-:W-:-:S04]  /*1e040*/  @P1 LOP3.LUT R5, R5, R4, RZ, 0x3c, !PT ;  /* 0x0000000405051212 */ /* 0x004fc800078e3cff */
[----:B------:R-:W-:-:S04]  /*1e050*/  @P1 LOP3.LUT R4, R5, R4, RZ, 0x3c, !PT ;  /* 0x0000000405041212 */ /* 0x000fc800078e3cff */
[----:B------:R-:W-:-:S05]  /*1e060*/  @P1 LOP3.LUT R5, R5, R4, RZ, 0x3c, !PT ;  /* 0x0000000405051212 */ /* 0x000fca00078e3cff */
[----:B------:R0:W2:Y:S04]  /*1e070*/  @P1 LDG.E.U8 R0, desc[UR46][R4.64] ;  /* 0x0000002e04001981 */ /* 0x0000a8000c1e1100 */
[----:B------:R-:W0:Y:S04]  /*1e080*/  LDL R4, [R1+0xd78] ;  /* 0x000d780001047983 */ /* 0x000e280000100800 */
[----:B------:R-:W0:Y:S01]  /*1e090*/  LDL R5, [R1+0xd7c] ;  /* 0x000d7c0001057983 */ /* 0x000e220000100800 */
[----:B------:R-:W-:Y:S02]  /*1e0a0*/  ISETP.GT.AND P2, PT, R2, 0x2, PT ;  /* 0x000000020200780c */ /* 0x000fe40003f44270 */
[----:B------:R-:W-:-:S11]  /*1e0b0*/  PRMT R7, RZ, 0x7610, R7 ;  /* 0x00007610ff077816 */ /* 0x000fd60000000007 */
[----:B0-----:R-:W-:-:S04]  /*1e0c0*/  @P2 LOP3.LUT R5, R5, R4, RZ, 0x3c, !PT ;  /* 0x0000000405052212 */ /* 0x001fc800078e3cff */
[----:B------:R-:W-:-:S04]  /*1e0d0*/  @P2 LOP3.LUT R4, R5, R4, RZ, 0x3c, !PT ;  /* 0x0000000405042212 */ /* 0x000fc800078e3cff */
[----:B------:R-:W-:-:S05]  /*1e0e0*/  @P2 LOP3.LUT R5, R5, R4, RZ, 0x3c, !PT ;  /* 0x0000000405052212 */ /* 0x000fca00078e3cff */
[----:B------:R-:W4:Y:S04]  /*1e0f0*/  @P2 LDG.E.U8 R7, desc[UR46][R4.64] ;  /* 0x0000002e04072981 */ /* 0x000f28000c1e1100 */
[----:B--2---:R0:W-:Y:S04]  /*1e100*/  STL [R1+0xc], R0 ;  /* 0x00000c0001007387 */ /* 0x0041e80000100800 */
[----:B0-----:R-:W2:Y:S04]  /*1e110*/  LDL R0, [R1+0xd5c] ;  /* 0x000d5c0001007983 */ /* 0x001ea80000100800 */
        /* <DEDUP_REMOVED lines=8> */
[----:B------:R-:W3:Y:S01]  /*1e1a0*/  @P2 LDG.E.U8 R6, desc[UR46][R4.64] ;  /* 0x0000002e04062981 */ /* 0x000ee2000c1e1100 */
[----:B------:R-:W-:-:S03]  /*1e1b0*/  ISETP.GT.AND P0, PT, R2, 0x3, PT ;  /* 0x000000030200780c */ /* 0x000fc60003f04270 */
        /* <DEDUP_REMOVED lines=8> */
[----:B------:R-:W2:Y:S04]  /*1e240*/  @P0 LDG.E.U8 R3, desc[UR46][R4.64] ;  /* 0x0000002e04030981 */ /* 0x000ea8000c1e1100 */
[----:B--2---:R0:W-:Y:S04]  /*1e250*/  STL [R1], R3 ;  /* 0x0000000301007387 */ /* 0x0041e80000100800 */
[----:B0-----:R-:W2:Y:S04]  /*1e260*/  LDL.LU R3, [R1+0x2004] ;  /* 0x0020040001037983 */ /* 0x001ea80000300800 */
[----:B------:R-:W4:Y:S04]  /*1e270*/  LDL R4, [R1+0xd60] ;  /* 0x000d600001047983 */ /* 0x000f280000100800 */
[----:B------:R-:W4:Y:S01]  /*1e280*/  LDL R5, [R1+0xd64] ;  /* 0x000d640001057983 */ /* 0x000f220000100800 */
[----:B------:R-:W-:-:S02]  /*1e290*/  PRMT R61, RZ, 0x7610, R61 ;  /* 0x00007610ff3d7816 */ /* 0x000fc4000000003d */
[----:B----4-:R-:W-:-:S04]  /*1e2a0*/  @P0 LOP3.LUT R5, R5, R4, RZ, 0x3c, !PT ;  /* 0x0000000405050212 */ /* 0x010fc800078e3cff */
[----:B------:R-:W-:-:S04]  /*1e2b0*/  @P0 LOP3.LUT R4, R5, R4, RZ, 0x3c, !PT ;  /* 0x0000000405040212 */ /* 0x000fc800078e3cff */
[----:B------:R-:W-:-:S05]  /*1e2c0*/  @P0 LOP3.LUT R5, R5, R4, RZ, 0x3c, !PT ;  /* 0x0000000405050212 */ /* 0x000fca00078e3cff */
[----:B------:R0:W4:Y:S04]  /*1e2d0*/  @P0 LDG.E.U8 R61, desc[UR46][R4.64] ;  /* 0x0000002e043d0981 */ /* 0x000128000c1e1100 */
[----:B------:R-:W3:Y:S01]  /*1e2e0*/  LDL R5, [R1+0xd58] ;  /* 0x000d580001057983 */ /* 0x000ee20000100800 */
[----:B------:R-:W-:Y:S02]  /*1e2f0*/  ISETP.GT.AND P1, PT, R2, 0x4, PT ;  /* 0x000000040200780c */ /* 0x000fe40003f24270 */
[----:B------:R-:W-:-:S11]  /*1e300*/  PRMT R60, RZ, 0x7610, R60 ;  /* 0x00007610ff3c7816 */ /* 0x000fd6000000003c */
[----:B0-----:R-:W-:Y:S01]  /*1e310*/  @P1 IMAD.MOV.U32 R4, RZ, RZ, R0 ;  /* 0x000000ffff041224 */ /* 0x001fe200078e0000 */
[----:B----4-:R0:W-:Y:S01]  /*1e320*/  STL [R1+0x1fec], R61 ;  /* 0x001fec3d01007387 */ /* 0x0101e20000100800 */
[----:B------:R-:W-:-:S03]  /*1e330*/  PRMT R59, RZ, 0x7610, R59 ;  /* 0x00007610ff3b7816 */ /* 0x000fc6000000003b */
[----:B------:R-:W4:Y:S04]  /*1e340*/  LDL R0, [R1+0xd44] ;  /* 0x000d440001007983 */ /* 0x000f280000100800 */
[----:B0-----:R-:W2:Y:S04]  /*1e350*/  LDL R61, [R1+0xd54] ;  /* 0x000d5400013d7983 */ /* 0x001ea80000100800 */
[----:B---3--:R2:W3:Y:S04]  /*1e360*/  @P1 LDG.E.U8 R60, desc[UR46][R4.64] ;  /* 0x0000002e043c1981 */ /* 0x0084e8000c1e1100 */
[----:B------:R-:W4:Y:S01]  /*1e370*/  LDL R5, [R1+0xd50] ;  /* 0x000d500001057983 */ /* 0x000f220000100800 */
[----:B--2---:R-:W-:-:S05]  /*1e380*/  @P1 IMAD.MOV.U32 R4, RZ, RZ, R61 ;  /* 0x000000ffff041224 */ /* 0x004fca00078e003d */
[----:B----4-:R-:W2:Y:S04]  /*1e390*/  @P1 LDG.E.U8 R59, desc[UR46][R4.64] ;  /* 0x0000002e043b1981 */ /* 0x010ea8000c1e1100 */
[----:B---3--:R0:W-:Y:S04]  /*1e3a0*/  STL [R1+0x1ff0], R60 ;  /* 0x001ff03c01007387 */ /* 0x0081e80000100800 */
[----:B------:R-:W3:Y:S04]  /*1e3b0*/  LDL R61, [R1+0xd38] ;  /* 0x000d3800013d7983 */ /* 0x000ee80000100800 */
[----:B------:R-:W4:Y:S04]  /*1e3c0*/  LDL R4, [R1+0xd48] ;  /* 0x000d480001047983 */ /* 0x000f280000100800 */
[----:B------:R-:W4:Y:S04]  /*1e3d0*/  LDL R5, [R1+0xd4c] ;  /* 0x000d4c0001057983 */ /* 0x000f280000100800 */
[----:B0-----:R-:W3:Y:S01]  /*1e3e0*/  LDL R60, [R1+0xd3c] ;  /* 0x000d3c00013c7983 */ /* 0x001ee20000100800 */
[----:B------:R-:W-:-:S03]  /*1e3f0*/  ISETP.GT.AND P2, PT, R2, 0x5, PT ;  /* 0x000000050200780c */ /* 0x000fc60003f44270 */
[----:B--2---:R0:W-:Y:S04]  /*1e400*/  STL [R1+0x1ff4], R59 ;  /* 0x001ff43b01007387 */ /* 0x0041e80000100800 */
[----:B0-----:R-:W2:Y:S06]  /*1e410*/  LDL R59, [R1+0xd40] ;  /* 0x000d4000013b7983 */ /* 0x001eac0000100800 */
[----:B----4-:R-:W-:-:S04]  /*1e420*/  @P2 LOP3.LUT R5, R5, R4, RZ, 0x3c, !PT ;  /* 0x0000000405052212 */ /* 0x010fc800078e3cff */
[C---:B------:R-:W-:Y:S02]  /*1e430*/  @P2 LOP3.LUT R4, R5.reuse, R4, RZ, 0x3c, !PT ;  /* 0x0000000405042212 */ /* 0x040fe400078e3cff */
[----:B------:R-:W-:Y:S02]  /*1e440*/  ISETP.GT.AND P0, PT, R2, 0x6, PT ;  /* 0x000000060200780c */ /* 0x000fe40003f04270 */
[----:B------:R-:W-:Y:S02]  /*1e450*/  PRMT R58, RZ, 0x7610, R58 ;  /* 0x00007610ff3a7816 */ /* 0x000fe4000000003a */
[----:B------:R-:W-:Y:S02]  /*1e460*/  @P2 LOP3.LUT R5, R5, R4, RZ, 0x3c, !PT ;  /* 0x0000000405052212 */ /* 0x000fe400078e3cff */
[----:B------:R-:W-:-:S03]  /*1e470*/  PRMT R57, RZ, 0x7610, R57 ;  /* 0x00007610ff397816 */ /* 0x000fc60000000039 */
[----:B------:R0:W4:Y:S01]  /*1e480*/  @P2 LDG.E.U8 R58, desc[UR46][R4.64] ;  /* 0x0000002e043a2981 */ /* 0x000122000c1e1100 */
[----:B------:R-:W-:Y:S01]  /*1e490*/  PRMT R56, RZ, 0x7610, R56 ;  /* 0x00007610ff387816 */ /* 0x000fe20000000038 */
[----:B0-----:R-:W-:Y:S02]  /*1e4a0*/  @P2 IMAD.MOV.U32 R4, RZ, RZ, R0 ;  /* 0x000000ffff042224 */ /* 0x001fe400078e0000 */
[----:B--2---:R-:W-:-:S05]  /*1e4b0*/  @P2 IMAD.MOV.U32 R5, RZ, RZ, R59 ;  /* 0x000000ffff052224 */ /* 0x004fca00078e003b */
[----:B------:R3:W2:Y:S02]  /*1e4c0*/  @P2 LDG.E.U8 R57, desc[UR46][R4.64] ;  /* 0x0000002e04392981 */ /* 0x0006a4000c1e1100 */
[----:B---3--:R-:W-:Y:S02]  /*1e4d0*/  @P0 IMAD.MOV.U32 R4, RZ, RZ, R60 ;  /* 0x000000ffff040224 */ /* 0x008fe400078e003c */
[----:B------:R-:W-:-:S05]  /*1e4e0*/  @P0 IMAD.MOV.U32 R5, RZ, RZ, R61 ;  /* 0x000000ffff050224 */ /* 0x000fca00078e003d */
[----:B------:R-:W3:Y:S04]  /*1e4f0*/  @P0 LDG.E.U8 R56, desc[UR46][R4.64] ;  /* 0x0000002e04380981 */ /* 0x000ee8000c1e1100 */
[----:B----4-:R0:W-:Y:S04]  /*1e500*/  STL [R1+0x1ff8], R58 ;  /* 0x001ff83a01007387 */ /* 0x0101e80000100800 */
[----:B------:R-:W4:Y:S04]  /*1e510*/  LDL R0, [R1+0xd2c] ;  /* 0x000d2c0001007983 */ /* 0x000f280000100800 */
[----:B0-----:R-:W4:Y:S04]  /*1e520*/  LDL R58, [R1+0xd34] ;  /* 0x000d3400013a7983 */ /* 0x001f280000100800 */
[----:B--2---:R0:W-:Y:S04]  /*1e530*/  STL [R1+0x1ffc], R57 ;  /* 0x001ffc3901007387 */ /* 0x0041e80000100800 */
[----:B------:R-:W2:Y:S04]  /*1e540*/  LDL R61, [R1+0xd24] ;  /* 0x000d2400013d7983 */ /* 0x000ea80000100800 */
[----:B------:R-:W2:Y:S04]  /*1e550*/  LDL R60, [R1+0xd18] ;  /* 0x000d1800013c7983 */ /* 0x000ea80000100800 */
[----:B0-----:R-:W2:Y:S04]  /*1e560*/  LDL R57, [R1+0xd30] ;  /* 0x000d300001397983 */ /* 0x001ea80000100800 */
[----:B------:R-:W2:Y:S04]  /*1e570*/  LDL R59, [R1+0xd1c] ;  /* 0x000d1c00013b7983 */ /* 0x000ea80000100800 */
[----:B---3--:R0:W-:Y:S04]  /*1e580*/  STL [R1+0x2000], R56 ;  /* 0x0020003801007387 */ /* 0x0081e80000100800 */
[----:B0-----:R-:W3:Y:S01]  /*1e590*/  LDL R56, [R1+0xd28] ;  /* 0x000d280001387983 */ /* 0x001ee20000100800 */
[----:B------:R-:W-:Y:S01]  /*1e5a0*/  ISETP.GT.AND P1, PT, R2, 0x7, PT ;  /* 0x000000070200780c */ /* 0x000fe20003f24270 */
[----:B----4-:R-:W-:Y:S01]  /*1e5b0*/  @P0 IMAD.MOV.U32 R4, RZ, RZ, R58 ;  /* 0x000000ffff040224 */ /* 0x010fe200078e003a */
[----:B------:R-:W-:Y:S01]  /*1e5c0*/  PRMT R55, RZ, 0x7610, R55 ;  /* 0x00007610ff377816 */ /* 0x000fe20000000037 */
[----:B------:R-:W4:Y:S01]  /*1e5d0*/  LDL R58, [R1+0xd10] ;  /* 0x000d1000013a7983 */ /* 0x000f220000100800 */
[----:B------:R-:W-:Y:S01]  /*1e5e0*/  PRMT R54, RZ, 0x7610, R54 ;  /* 0x00007610ff367816 */ /* 0x000fe20000000036 */
[----:B--2---:R-:W-:-:S02]  /*1e5f0*/  @P0 IMAD.MOV.U32 R5, RZ, RZ, R57 ;  /* 0x000000ffff050224 */ /* 0x004fc400078e0039 */
[----:B------:R-:W2:Y:S04]  /*1e600*/  LDL R57, [R1+0xd14] ;  /* 0x000d140001397983 */ /* 0x000ea80000100800 */
[----:B------:R0:W4:Y:S02]  /*1e610*/  @P0 LDG.E.U8 R55, desc[UR46][R4.64] ;  /* 0x0000002e04370981 */ /* 0x000124000c1e1100 */
[----:B0-----:R-:W-:Y:S02]  /*1e620*/  @P1 IMAD.MOV.U32 R4, RZ, RZ, R0 ;  /* 0x000000ffff041224 */ /* 0x001fe400078e0000 */
[----:B---3--:R-:W-:Y:S01]  /*1e630*/  @P1 IMAD.MOV.U32 R5, RZ, RZ, R56 ;  /* 0x000000ffff051224 */ /* 0x008fe200078e0038 */
[----:B------:R-:W3:Y:S04]  /*1e640*/  LDL R0, [R1+0xd0c] ;  /* 0x000d0c0001007983 */ /* 0x000ee80000100800 */
[----:B------:R0:W3:Y:S04]  /*1e650*/  @P1 LDG.E.U8 R54, desc[UR46][R4.64] ;  /* 0x0000002e04361981 */ /* 0x0000e8000c1e1100 */
[----:B------:R-:W3:Y:S04]  /*1e660*/  LDL R56, [R1+0xd08] ;  /* 0x000d080001387983 */ /* 0x000ee80000100800 */
[----:B------:R-:W2:Y:S01]  /*1e670*/  LDL R5, [R1+0xd20] ;  /* 0x000d200001057983 */ /* 0x000ea20000100800 */
[C---:B------:R-:W-:Y:S01]  /*1e680*/  ISETP.GT.AND P2, PT, R2.reuse, 0x8, PT ;  /* 0x000000080200780c */ /* 0x040fe20003f44270 */
[----:B0-----:R-:W-:Y:S01]  /*1e690*/  @P1 IMAD.MOV.U32 R4, RZ, RZ, R61 ;  /* 0x000000ffff041224 */ /* 0x001fe200078e003d */
[----:B------:R-:W-:Y:S01]  /*1e6a0*/  PRMT R53, RZ, 0x7610, R53 ;  /* 0x00007610ff357816 */ /* 0x000fe20000000035 */
[----:B------:R-:W3:Y:S01]  /*1e6b0*/  LDL R61, [R1+0xd04] ;  /* 0x000d0400013d7983 */ /* 0x000ee20000100800 */
[----:B------:R-:W-:-:S02]  /*1e6c0*/  ISETP.GT.AND P0, PT, R2, 0x9, PT ;  /* 0x000000090200780c */ /* 0x000fc40003f04270 */
[----:B------:R-:W-:Y:S02]  /*1e6d0*/  PRMT R52, RZ, 0x7610, R52 ;  /* 0x00007610ff347816 */ /* 0x000fe40000000034 */
[----:B------:R-:W-:Y:S02]  /*1e6e0*/  PRMT R51, RZ, 0x7610, R51 ;  /* 0x00007610ff337816 */ /* 0x000fe40000000033 */
[----:B------:R-:W-:Y:S01]  /*1e6f0*/  PRMT R50, RZ, 0x7610, R50 ;  /* 0x00007610ff327816 */ /* 0x000fe20000000032 */
[----:B--2---:R0:W2:Y:S02]  /*1e700*/  @P1 LDG.E.U8 R53, desc[UR46][R4.64] ;  /* 0x0000002e04351981 */ /* 0x0040a4000c1e1100 */
[----:B0-----:R-:W-:Y:S02]  /*1e710*/  @P2 IMAD.MOV.U32 R4, RZ, RZ, R59 ;  /* 0x000000ffff042224 */ /* 0x001fe400078e003b */
[----:B------:R-:W-:Y:S01]  /*1e720*/  @P2 IMAD.MOV.U32 R5, RZ, RZ, R60 ;  /* 0x000000ffff052224 */ /* 0x000fe200078e003c */
[----:B------:R-:W2:Y:S04]  /*1e730*/  LDL R59, [R1+0xcfc] ;  /* 0x000cfc00013b7983 */ /* 0x000ea80000100800 */
[----:B------:R0:W2:Y:S04]  /*1e740*/  @P2 LDG.E.U8 R52, desc[UR46][R4.64] ;  /* 0x0000002e04342981 */ /* 0x0000a8000c1e1100 */
[----:B------:R-:W2:Y:S01]  /*1e750*/  LDL R60, [R1+0xcf8] ;  /* 0x000cf800013c7983 */ /* 0x000ea20000100800 */
[----:B0-----:R-:W-:-:S02]  /*1e760*/  @P2 IMAD.MOV.U32 R4, RZ, RZ, R57 ;  /* 0x000000ffff042224 */ /* 0x001fc400078e0039 */
[----:B----4-:R-:W-:Y:S01]  /*1e770*/  @P2 IMAD.MOV.U32 R5, RZ, RZ, R58 ;  /* 0x000000ffff052224 */ /* 0x010fe200078e003a */
[----:B------:R-:W4:Y:S04]  /*1e780*/  LDL R57, [R1+0xcf4] ;  /* 0x000cf40001397983 */ /* 0x000f280000100800 */
[----:B------:R3:W4:Y:S04]  /*1e790*/  @P2 LDG.E.U8 R51, desc[UR46][R4.64] ;  /* 0x0000002e04332981 */ /* 0x000728000c1e1100 */
[----:B------:R-:W4:Y:S01]  /*1e7a0*/  LDL R58, [R1+0xcf0] ;  /* 0x000cf000013a7983 */ /* 0x000f220000100800 */
[----:B---3--:R-:W-:-:S02]  /*1e7b0*/  @P0 IMAD.MOV.U32 R4, RZ, RZ, R0 ;  /* 0x000000ffff040224 */ /* 0x008fc400078e0000 */
[----:B------:R-:W-:Y:S01]  /*1e7c0*/  @P0 IMAD.MOV.U32 R5, RZ, RZ, R56 ;  /* 0x000000ffff050224 */ /* 0x000fe200078e0038 */
        /* <DEDUP_REMOVED lines=18> */
[----:B----4-:R-:W-:-:S02]  /*1e8f0*/  @P1 IMAD.MOV.U32 R4, RZ, RZ, R57 ;  /* 0x000000ffff041224 */ /* 0x010fc400078e0039 */
[----:B------:R-:W-:Y:S01]  /*1e900*/  @P1 IMAD.MOV.U32 R5, RZ, RZ, R58 ;  /* 0x000000ffff051224 */ /* 0x000fe200078e003a */
        /* <DEDUP_REMOVED lines=45> */
[----:B------:R-:W-:Y:S01]  /*1ebe0*/  PRMT R37, RZ, 0x7610, R37 ;  /* 0x00007610ff257816 */ /* 0x000fe20000000025 */
[----:B------:R-:W2:Y:S04]  /*1ebf0*/  LDL R60, [R1+0xc88] ;  /* 0x000c8800013c7983 */ /* 0x000ea80000100800 */
[----:B------:R4:W2:Y:S04]  /*1ec00*/  @P2 LDG.E.U8 R40, desc[UR46][R4.64] ;  /* 0x0000002e04282981 */ /* 0x0008a8000c1e1100 */
[----:B------:R-:W2:Y:S01]  /*1ec10*/  LDL R59, [R1+0xc8c] ;  /* 0x000c8c00013b7983 */ /* 0x000ea20000100800 */
[----:B----4-:R-:W-:-:S02]  /*1ec20*/  @P2 IMAD.MOV.U32 R4, RZ, RZ, R57 ;  /* 0x000000ffff042224 */ /* 0x010fc400078e0039 */
[----:B------:R-:W-:Y:S01]  /*1ec30*/  @P2 IMAD.MOV.U32 R5, RZ, RZ, R58 ;  /* 0x000000ffff052224 */ /* 0x000fe200078e003a */
[----:B------:R-:W4:Y:S04]  /*1ec40*/  LDL R57, [R1+0xc94] ;  /* 0x000c940001397983 */ /* 0x000f280000100800 */
[----:B------:R3:W2:Y:S04]  /*1ec50*/  @P2 LDG.E.U8 R39, desc[UR46][R4.64] ;  /* 0x0000002e04272981 */ /* 0x0006a8000c1e1100 */
[----:B------:R-:W2:Y:S01]  /*1ec60*/  LDL R58, [R1+0xc90] ;  /* 0x000c9000013a7983 */ /* 0x000ea20000100800 */
[----:B---3--:R-:W-:-:S02]  /*1ec70*/  @P0 IMAD.MOV.U32 R4, RZ, RZ, R0 ;  /* 0x000000ffff040224 */ /* 0x008fc400078e0000 */
[----:B------:R-:W-:Y:S01]  /*1ec80*/  @P0 IMAD.MOV.U32 R5, RZ, RZ, R56 ;  /* 0x000000ffff050224 */ /* 0x000fe200078e0038 */
[----:B------:R-:W3:Y:S04]  /*1ec90*/  LDL R0, [R1+0xc84] ;  /* 0x000c840001007983 */ /* 0x000ee80000100800 */
[----:B------:R0:W3:Y:S04]  /*1eca0*/  @P0 LDG.E.U8 R38, desc[UR46][R4.64] ;  /* 0x0000002e04260981 */ /* 0x0000e8000c1e1100 */
[----:B------:R-:W3:Y:S04]  /*1ecb0*/  LDL R56, [R1+0xc80] ;  /* 0x000c800001387983 */ /* 0x000ee80000100800 */
[----:B------:R-:W0:Y:S04]  /*1ecc0*/  LDL R4, [R1+0xca0] ;  /* 0x000ca00001047983 */ /* 0x000e280000100800 */
[----:B------:R-:W0:Y:S01]  /*1ecd0*/  LDL R5, [R1+0xca4] ;  /* 0x000ca40001057983 */ /* 0x000e220000100800 */
[----:B------:R-:W-:-:S02]  /*1ece0*/  ISETP.GT.AND P1, PT, R2, 0x10, PT ;  /* 0x000000100200780c */ /* 0x000fc40003f24270 */
[----:B0-----:R-:W-:-:S04]  /*1ecf0*/  @P0 LOP3.LUT R5, R5, R4, RZ, 0x3c, !PT ;  /* 0x0000000405050212 */ /* 0x001fc800078e3cff */
[----:B------:R-:W-:-:S04]  /*1ed00*/  @P0 LOP3.LUT R4, R5, R4, RZ, 0x3c, !PT ;  /* 0x0000000405040212 */ /* 0x000fc800078e3cff */
[----:B------:R-:W-:-:S05]  /*1ed10*/  @P0 LOP3.LUT R5, R5, R4, RZ, 0x3c, !PT ;  /* 0x0000000405050212 */ /* 0x000fca00078e3cff */
[----:B------:R0:W3:Y:S04]  /*1ed20*/  @P0 LDG.E.U8 R37, desc[UR46][R4.64] ;  /* 0x0000002e04250981 */ /* 0x0000e8000c1e1100 */
[----:B------:R-:W4:Y:S01]  /*1ed30*/  LDL R5, [R1+0xc98] ;  /* 0x000c980001057983 */ /* 0x000f220000100800 */
[----:B------:R-:W-:Y:S01]  /*1ed40*/  ISETP.GT.AND P2, PT, R2, 0x11, PT ;  /* 0x000000110200780c */ /* 0x000fe20003f44270 */
[----:B0-----:R-:W-:Y:S01]  /*1ed50*/  @P1 IMAD.MOV.U32 R4, RZ, RZ, R61 ;  /* 0x000000ffff041224 */ /* 0x001fe200078e003d */
[----:B------:R-:W-:Y:S01]  /*1ed60*/  PRMT R36, RZ, 0x7610, R36 ;  /* 0x00007610ff247816 */ /* 0x000fe20000000024 */
[----:B------:R-:W3:Y:S01]  /*1ed70*/  LDL R61, [R1+0xc64] ;  /* 0x000c6400013d7983 */ /* 0x000ee20000100800 */
[----:B------:R-:W-:Y:S02]  /*1ed80*/  PRMT R35, RZ, 0x7610, R35 ;  /* 0x00007610ff237816 */ /* 0x000fe40000000023 */
[----:B------:R-:W-:-:S02]  /*1ed90*/  PRMT R34, RZ, 0x7610, R34 ;  /* 0x00007610ff227816 */ /* 0x000fc40000000022 */
[----:B------:R-:W-:Y:S01]  /*1eda0*/  PRMT R33, RZ, 0x7610, R33 ;  /* 0x00007610ff217816 */ /* 0x000fe20000000021 */
[----:B----4-:R0:W4:Y:S02]  /*1edb0*/  @P1 LDG.E.U8 R36, desc[UR46][R4.64] ;  /* 0x0000002e04241981 */ /* 0x010124000c1e1100 */
[----:B0-----:R-:W-:Y:S02]  /*1edc0*/  @P1 IMAD.MOV.U32 R4, RZ, RZ, R57 ;  /* 0x000000ffff041224 */ /* 0x001fe400078e0039 */
[----:B--2---:R-:W-:Y:S01]  /*1edd0*/  @P1 IMAD.MOV.U32 R5, RZ, RZ, R58 ;  /* 0x000000ffff051224 */ /* 0x004fe200078e003a */
[----:B------:R-:W2:Y:S04]  /*1ede0*/  LDL R57, [R1+0xc74] ;  /* 0x000c740001397983 */ /* 0x000ea80000100800 */
[----:B------:R0:W4:Y:S04]  /*1edf0*/  @P1 LDG.E.U8 R35, desc[UR46][R4.64] ;  /* 0x0000002e04231981 */ /* 0x000128000c1e1100 */
[----:B------:R-:W4:Y:S01]  /*1ee00*/  LDL R58, [R1+0xc70] ;  /* 0x000c7000013a7983 */ /* 0x000f220000100800 */
[----:B0-----:R-:W-:-:S02]  /*1ee10*/  @P2 IMAD.MOV.U32 R4, RZ, RZ, R59 ;  /* 0x000000ffff042224 */ /* 0x001fc400078e003b */
[----:B------:R-:W-:Y:S01]  /*1ee20*/  @P2 IMAD.MOV.U32 R5, RZ, RZ, R60 ;  /* 0x000000ffff052224 */ /* 0x000fe200078e003c */
[C---:B------:R-:W-:Y:S01]  /*1ee30*/  ISETP.GT.AND P0, PT, R2.reuse, 0x12, PT ;  /* 0x000000120200780c */ /* 0x040fe20003f04270 */
[----:B------:R-:W4:Y:S04]  /*1ee40*/  LDL R60, [R1+0xc58] ;  /* 0x000c5800013c7983 */ /* 0x000f280000100800 */
[----:B------:R3:W4:Y:S01]  /*1ee50*/  @P2 LDG.E.U8 R34, desc[UR46][R4.64] ;  /* 0x0000002e04222981 */ /* 0x000722000c1e1100 */
[----:B------:R-:W-:Y:S02]  /*1ee60*/  PRMT R32, RZ, 0x7610, R32 ;  /* 0x00007610ff207816 */ /* 0x000fe40000000020 */
[----:B------:R-:W-:Y:S01]  /*1ee70*/  ISETP.GT.AND P1, PT, R2, 0x13, PT ;  /* 0x000000130200780c */ /* 0x000fe20003f24270 */
[----:B------:R-:W4:Y:S01]  /*1ee80*/  LDL R59, [R1+0xc5c] ;  /* 0x000c5c00013b7983 */ /* 0x000f220000100800 */
[----:B---3--:R-:W-:-:S02]  /*1ee90*/  @P2 IMAD.MOV.U32 R4, RZ, RZ, R0 ;  /* 0x000000ffff042224 */ /* 0x008fc400078e0000 */
[----:B------:R-:W-:Y:S01]  /*1eea0*/  @P2 IMAD.MOV.U32 R5, RZ, RZ, R56 ;  /* 0x000000ffff052224 */ /* 0x000fe200078e0038 */
[----:B------:R-:W3:Y:S04]  /*1eeb0*/  LDL R0, [R1+0xc6c] ;  /* 0x000c6c0001007983 */ /* 0x000ee80000100800 */
[----:B------:R0:W3:Y:S04]  /*1eec0*/  @P2 LDG.E.U8 R33, desc[UR46][R4.64] ;  /* 0x0000002e04212981 */ /* 0x0000e8000c1e1100 */
[----:B------:R-:W3:Y:S04]  /*1eed0*/  LDL R56, [R1+0xc68] ;  /* 0x000c680001387983 */ /* 0x000ee80000100800 */
[----:B------:R-:W0:Y:S04]  /*1eee0*/  LDL R4, [R1+0xc78] ;  /* 0x000c780001047983 */ /* 0x000e280000100800 */
[----:B------:R-:W0:Y:S01]  /*1eef0*/  LDL R5, [R1+0xc7c] ;  /* 0x000c7c0001057983 */ /* 0x000e220000100800 */
[----:B------:R-:W-:-:S02]  /*1ef00*/  PRMT R31, RZ, 0x7610, R31 ;  /* 0x00007610ff1f7816 */ /* 0x000fc4000000001f */
[----:B------:R-:W-:Y:S02]  /*1ef10*/  PRMT R30, RZ, 0x7610, R30 ;  /* 0x00007610ff1e7816 */ /* 0x000fe4000000001e */
[----:B0-----:R-:W-:-:S04]  /*1ef20*/  @P0 LOP3.LUT R5, R5, R4, RZ, 0x3c, !PT ;  /* 0x0000000405050212 */ /* 0x001fc800078e3cff */
[----:B------:R-:W-:-:S04]  /*1ef30*/  @P0 LOP3.LUT R4, R5, R4, RZ, 0x3c, !PT ;  /* 0x0000000405040212 */ /* 0x000fc800078e3cff */
[----:B------:R-:W-:-:S05]  /*1ef40*/  @P0 LOP3.LUT R5, R5, R4, RZ, 0x3c, !PT ;  /* 0x0000000405050212 */ /* 0x000fca00078e3cff */
[----:B------:R2:W3:Y:S02]  /*1ef50*/  @P0 LDG.E.U8 R32, desc[UR46][R4.64] ;  /* 0x0000002e04200981 */ /* 0x0004e4000c1e1100 */
[----:B--2---:R-:W-:Y:S02]  /*1ef60*/  @P0 IMAD.MOV.U32 R4, RZ, RZ, R57 ;  /* 0x000000ffff040224 */ /* 0x004fe400078e0039 */
[----:B----4-:R-:W-:Y:S01]  /*1ef70*/  @P0 IMAD.MOV.U32 R5, RZ, RZ, R58 ;  /* 0x000000ffff050224 */ /* 0x010fe200078e003a */
[----:B------:R-:W2:Y:S04]  /*1ef80*/  LDL R57, [R1+0xc54] ;  /* 0x000c540001397983 */ /* 0x000ea80000100800 */
        /* <DEDUP_REMOVED lines=8> */
[----:B------:R-:W-:Y:S01]  /*1f010*/  ISETP.GT.AND P2, PT, R2, 0x14, PT ;  /* 0x000000140200780c */ /* 0x000fe20003f44270 */
[----:B0-----:R-:W-:Y:S01]  /*1f020*/  @P1 IMAD.MOV.U32 R4, RZ, RZ, R61 ;  /* 0x000000ffff041224 */ /* 0x001fe200078e003d */
[----:B------:R-:W-:Y:S01]  /*1f030*/  PRMT R29, RZ, 0x7610, R29 ;  /* 0x00007610ff1d7816 */ /* 0x000fe2000000001d */
[----:B------:R-:W3:Y:S01]  /*1f040*/  LDL R61, [R1+0xc3c] ;  /* 0x000c3c00013d7983 */ /* 0x000ee20000100800 */
[----:B------:R-:W-:-:S02]  /*1f050*/  PRMT R28, RZ, 0x7610, R28 ;  /* 0x00007610ff1c7816 */ /* 0x000fc4000000001c */
[----:B------:R-:W-:Y:S02]  /*1f060*/  ISETP.GT.AND P0, PT, R2, 0x15, PT ;  /* 0x000000150200780c */ /* 0x000fe40003f04270 */
        /* <DEDUP_REMOVED lines=26> */
[----:B------:R-:W2:Y:S01]  /*1f210*/  LDL R5, [R1+0xc38] ;  /* 0x000c380001057983 */ /* 0x000ea20000100800 */
[C---:B------:R-:W-:Y:S01]  /*1f220*/  ISETP.GT.AND P3, PT, R2.reuse, 0x18, PT ;  /* 0x000000180200780c */ /* 0x040fe20003f64270 */
[----:B0-----:R-:W-:Y:S01]  /*1f230*/  @P1 IMAD.MOV.U32 R4, RZ, RZ, R61 ;  /* 0x000000ffff041224 */ /* 0x001fe200078e003d */
[----:B------:R-:W-:Y:S01]  /*1f240*/  PRMT R24, RZ, 0x7610, R24 ;  /* 0x00007610ff187816 */ /* 0x000fe20000000018 */
[----:B------:R-:W3:Y:S01]  /*1f250*/  LDL R61, [R1+0xc34] ;  /* 0x000c3400013d7983 */ /* 0x000ee20000100800 */
[----:B------:R-:W-:Y:S02]  /*1f260*/  ISETP.GT.AND P2, PT, R2, 0x19, PT ;  /* 0x000000190200780c */ /* 0x000fe40003f44270 */
[----:B------:R-:W-:-:S02]  /*1f270*/  PRMT R23, RZ, 0x7610, R23 ;  /* 0x00007610ff177816 */ /* 0x000fc40000000017 */
        /* <DEDUP_REMOVED lines=20> */
[----:B------:R-:W0:Y:S02]  /*1f3c0*/  LDL R5, [R1+0xc04] ;  /* 0x000c040001057983 */ /* 0x000e240000100800 */
        /* <DEDUP_REMOVED lines=38> */
[----:B------:R-:W-:Y:S01]  /*1f630*/  ISETP.GT.AND P2, PT, R2, 0x1d, PT ;  /* 0x0000001d0200780c */ /* 0x000fe20003f44270 */
[----:B0-----:R-:W-:Y:S01]  /*1f640*/  @P1 IMAD.MOV.U32 R4, RZ, RZ, R61 ;  /* 0x000000ffff041224 */ /* 0x001fe200078e003d */
[----:B------:R-:W-:Y:S01]  /*1f650*/  PRMT R14, RZ, 0x7610, R14 ;  /* 0x00007610ff0e7816 */ /* 0x000fe2000000000e */
[----:B------:R-:W3:Y:S01]  /*1f660*/  LDL R61, [R1+0xbbc] ;  /* 0x000bbc00013d7983 */ /* 0x000ee20000100800 */
[----:B------:R-:W-:Y:S02]  /*1f670*/  PRMT R13, RZ, 0x7610, R13 ;  /* 0x00007610ff0d7816 */ /* 0x000fe4000000000d */
[----:B------:R-:W-:-:S02]  /*1f680*/  PRMT R12, RZ, 0x7610, R12 ;  /* 0x00007610ff0c7816 */ /* 0x000fc4000000000c */
[----:B------:R-:W-:Y:S01]  /*1f690*/  PRMT R11, RZ, 0x7610, R11 ;  /* 0x00007610ff0b7816 */ /* 0x000fe2000000000b */
[----:B--2---:R0:W2:Y:S02]  /*1f6a0*/  @P1 LDG.E.U8 R14, desc[UR46][R4.64] ;  /* 0x0000002e040e1981 */ /* 0x0040a4000c1e1100 */
[----:B0-----:R-:W-:Y:S02]  /*1f6b0*/  @P1 IMAD.MOV.U32 R4, RZ, RZ, R59 ;  /* 0x000000ffff041224 */ /* 0x001fe400078e003b */
[----:B------:R-:W-:Y:S01]  /*1f6c0*/  @P1 IMAD.MOV.U32 R5, RZ, RZ, R60 ;  /* 0x000000ffff051224 */ /* 0x000fe200078e003c */
[----:B------:R-:W-:Y:S01]  /*1f6d0*/  ISETP.GT.AND P0, PT, R2, 0x17, PT ;  /* 0x000000170200780c */ /* 0x000fe20003f04270 */
[----:B------:R-:W2:Y:S04]  /*1f6e0*/  LDL R60, [R1+0xbb0] ;  /* 0x000bb000013c7983 */ /* 0x000ea80000100800 */
[----:B------:R4:W2:Y:S01]  /*1f6f0*/  @P1 LDG.E.U8 R13, desc[UR46][R4.64] ;  /* 0x0000002e040d1981 */ /* 0x0008a2000c1e1100 */
[----:B------:R-:W-:-:S02]  /*1f700*/  PRMT R10, RZ, 0x7610, R10 ;  /* 0x00007610ff0a7816 */ /* 0x000fc4000000000a */
[----:B------:R-:W-:Y:S01]  /*1f710*/  PRMT R9, RZ, 0x7610, R9 ;  /* 0x00007610ff097816 */ /* 0x000fe20000000009 */
[----:B------:R-:W2:Y:S01]  /*1f720*/  LDL R59, [R1+0xbb4] ;  /* 0x000bb400013b7983 */ /* 0x000ea20000100800 */
[----:B----4-:R-:W-:Y:S02]  /*1f730*/  @P2 IMAD.MOV.U32 R4, RZ, RZ, R57 ;  /* 0x000000ffff042224 */ /* 0x010fe400078e0039 */
        /* <DEDUP_REMOVED lines=15> */
[----:B------:R-:W0:Y:S04]  /*1f830*/  LDL R4, [R1+0xc20] ;  /* 0x000c200001047983 */ /* 0x000e280000100800 */
[----:B------:R-:W0:Y:S01]  /*1f840*/  LDL R5, [R1+0xc24] ;  /* 0x000c240001057983 */ /* 0x000e220000100800 */
[----:B------:R-:W-:Y:S02]  /*1f850*/  ISETP.GT.AND P1, PT, R2, 0x1e, PT ;  /* 0x0000001e0200780c */ /* 0x000fe40003f24270 */
[----:B0-----:R-:W-:-:S04]  /*1f860*/  @P0 LOP3.LUT R5, R5, R4, RZ, 0x3c, !PT ;  /* 0x0000000405050212 */ /* 0x001fc800078e3cff */
[----:B------:R-:W-:-:S04]  /*1f870*/  @P0 LOP3.LUT R4, R5, R4, RZ, 0x3c, !PT ;  /* 0x0000000405040212 */ /* 0x000fc800078e3cff */
[----:B------:R-:W-:-:S05]  /*1f880*/  @P0 LOP3.LUT R5, R5, R4, RZ, 0x3c, !PT ;  /* 0x0000000405050212 */ /* 0x000fca00078e3cff */
[----:B------:R0:W3:Y:S04]  /*1f890*/  @P0 LDG.E.U8 R9, desc[UR46][R4.64] ;  /* 0x0000002e04090981 */ /* 0x0000e8000c1e1100 */
[----:B------:R-:W2:Y:S01]  /*1f8a0*/  LDL R5, [R1+0xbb8] ;  /* 0x000bb80001057983 */ /* 0x000ea20000100800 */
[----:B------:R-:W-:Y:S01]  /*1f8b0*/  ISETP.GT.AND P2, PT, R2, 0x1f, PT ;  /* 0x0000001f0200780c */ /* 0x000fe20003f44270 */
[----:B0-----:R-:W-:Y:S01]  /*1f8c0*/  @P1 IMAD.MOV.U32 R4, RZ, RZ, R61 ;  /* 0x000000ffff041224 */ /* 0x001fe200078e003d */
[----:B------:R-:W-:Y:S02]  /*1f8d0*/  PRMT R8, RZ, 0x7610, R8 ;  /* 0x00007610ff087816 */ /* 0x000fe40000000008 */
[----:B------:R-:W-:Y:S02]  /*1f8e0*/  PRMT R7, RZ, 0x7610, R7 ;  /* 0x00007610ff077816 */ /* 0x000fe40000000007 */
[----:B------:R-:W-:-:S02]  /*1f8f0*/  PRMT R6, RZ, 0x7610, R6 ;  /* 0x00007610ff067816 */ /* 0x000fc40000000006 */
[----:B------:R-:W-:Y:S01]  /*1f900*/  PRMT R3, RZ, 0x7610, R3 ;  /* 0x00007610ff037816 */ /* 0x000fe20000000003 */
[----:B--2---:R0:W2:Y:S02]  /*1f910*/  @P1 LDG.E.U8 R8, desc[UR46][R4.64] ;  /* 0x0000002e04081981 */ /* 0x0040a4000c1e1100 */
[----:B0-----:R-:W-:Y:S02]  /*1f920*/  @P1 IMAD.MOV.U32 R4, RZ, RZ, R59 ;  /* 0x000000ffff041224 */ /* 0x001fe400078e003b */
[----:B------:R-:W-:-:S05]  /*1f930*/  @P1 IMAD.MOV.U32 R5, RZ, RZ, R60 ;  /* 0x000000ffff051224 */ /* 0x000fca00078e003c */
[----:B------:R4:W2:Y:S02]  /*1f940*/  @P1 LDG.E.U8 R7, desc[UR46][R4.64] ;  /* 0x0000002e04071981 */ /* 0x0008a4000c1e1100 */
[----:B----4-:R-:W-:Y:S02]  /*1f950*/  @P2 IMAD.MOV.U32 R4, RZ, RZ, R57 ;  /* 0x000000ffff042224 */ /* 0x010fe400078e0039 */
[----:B------:R-:W-:-:S05]  /*1f960*/  @P2 IMAD.MOV.U32 R5, RZ, RZ, R58 ;  /* 0x000000ffff052224 */ /* 0x000fca00078e003a */
[----:B------:R3:W4:Y:S02]  /*1f970*/  @P2 LDG.E.U8 R6, desc[UR46][R4.64] ;  /* 0x0000002e04062981 */ /* 0x000724000c1e1100 */
[----:B---3--:R-:W-:Y:S02]  /*1f980*/  @P2 IMAD.MOV.U32 R5, RZ, RZ, R56 ;  /* 0x000000ffff052224 */ /* 0x008fe400078e0038 */
[----:B------:R-:W3:Y:S04]  /*1f990*/  LDL.LU R56, [R1+0x18] ;  /* 0x0000180001387983 */ /* 0x000ee80000300800 */
[----:B------:R-:W2:Y:S04]  /*1f9a0*/  LDL.LU R57, [R1+0x14] ;  /* 0x0000140001397983 */ /* 0x000ea80000300800 */
[----:B------:R-:W4:Y:S04]  /*1f9b0*/  LDL.LU R58, [R1+0x10] ;  /* 0x00001000013a7983 */ /* 0x000f280000300800 */
[----:B------:R-:W4:Y:S04]  /*1f9c0*/  LDL.LU R59, [R1+0xc] ;  /* 0x00000c00013b7983 */ /* 0x000f280000300800 */
[----:B------:R-:W4:Y:S04]  /*1f9d0*/  LDL.LU R60, [R1+0x8] ;  /* 0x00000800013c7983 */ /* 0x000f280000300800 */
[----:B------:R-:W4:Y:S01]  /*1f9e0*/  LDL.LU R61, [R1+0x4] ;  /* 0x00000400013d7983 */ /* 0x000f220000300800 */
[----:B------:R-:W-:-:S05]  /*1f9f0*/  @P2 IMAD.MOV.U32 R4, RZ, RZ, R0 ;  /* 0x000000ffff042224 */ /* 0x000fca00078e0000 */
[----:B------:R-:W-:Y:S04]  /*1fa00*/  STL [R1+0x1cd8], R4 ;  /* 0x001cd80401007387 */ /* 0x000fe80000100800 */
        /* <DEDUP_REMOVED lines=97> */
[----:B------:R0:W-:Y:S04]  /*20020*/  STL [R1+0x1fe8], R4 ;  /* 0x001fe80401007387 */ /* 0x0001e80000100800 */
        /* <DEDUP_REMOVED lines=50> */
[----:B------:R-:W-:Y:S01]  /*20350*/  STL [R1+0x1e68], R5 ;  /* 0x001e680501007387 */ /* 0x000fe20000100800 */
[----:B------:R-:W0:Y:S03]  /*20360*/  S2R R0, SR_TID.X ;  /* 0x0000000000007919 */ /* 0x000e260000002100 */
        /* <DEDUP_REMOVED lines=11> */
[----:B------:R0:W4:Y:S04]  /*20420*/  @P2 LDG.E.U8 R3, desc[UR46][R4.64] ;  /* 0x0000002e04032981 */ /* 0x000128000c1e1100 */
        /* <DEDUP_REMOVED lines=17> */
[C---:B0-----:R-:W-:Y:S01]  /*20540*/  LOP3.LUT R4, R0.reuse, 0x1f, RZ, 0xc0, !PT ;  /* 0x0000001f00047812 */ /* 0x041fe200078ec0ff */
[----:B------:R-:W-:Y:S06]  /*20550*/  BAR.SYNC.DEFER_BLOCKING 0x0 ;  /* 0x0000000000007b1d */ /* 0x000fec0000010000 */
        /* <DEDUP_REMOVED lines=9> */
[----:B---3--:R0:W-:Y:S04]  /*205f0*/  STS.U8 [R4+UR4], R56 ;  /* 0x0000003804007988 */ /* 0x0081e80008000004 */
[----:B------:R-:W-:Y:S04]  /*20600*/  STL [R1+0x1f98], R5 ;  /* 0x001f980501007387 */ /* 0x000fe80000100800 */
[----:B--2---:R1:W-:Y:S04]  /*20610*/  STS.U8 [R4+UR4+0x20], R57 ;  /* 0x0000203904007988 */ /* 0x0043e80008000004 */
[----:B------:R-:W-:Y:S04]  /*20620*/  STL [R1+0x1fa0], R5 ;  /* 0x001fa00501007387 */ /* 0x000fe80000100800 */
[----:B----4-:R2:W-:Y:S04]  /*20630*/  STS.U8 [R4+UR4+0x40], R58 ;  /* 0x0000403a04007988 */ /* 0x0105e80008000004 */
[----:B------:R-:W-:Y:S04]  /*20640*/  STL [R1+0x1fa8], R5 ;  /* 0x001fa80501007387 */ /* 0x000fe80000100800 */
[----:B------:R3:W-:Y:S01]  /*20650*/  STS.U8 [R4+UR4+0x60], R59 ;  /* 0x0000603b04007988 */ /* 0x0007e20008000004 */
[----:B------:R-:W-:-:S03]  /*20660*/  LOP3.LUT R0, R0, 0x1f, RZ, 0xc0, !PT ;  /* 0x0000001f00007812 */ /* 0x000fc600078ec0ff */
[----:B------:R-:W-:Y:S04]  /*20670*/  STL [R1+0x1fb0], R5 ;  /* 0x001fb00501007387 */ /* 0x000fe80000100800 */
[----:B------:R-:W-:Y:S04]  /*20680*/  STS.U8 [R4+UR4+0x220], R52 ;  /* 0x0002203404007988 */ /* 0x000fe80008000004 */
[----:B------:R-:W-:Y:S04]  /*20690*/  STL [R1+0x1fb8], R5 ;  /* 0x001fb80501007387 */ /* 0x000fe80000100800 */
[----:B------:R-:W-:Y:S04]  /*206a0*/  STS.U8 [R4+UR4+0x200], R51 ;  /* 0x0002003304007988 */ /* 0x000fe80008000004 */
[----:B------:R-:W-:Y:S04]  /*206b0*/  STL [R1+0x1fc0], R5 ;  /* 0x001fc00501007387 */ /* 0x000fe80000100800 */
[----:B------:R-:W-:Y:S01]  /*206c0*/  STS.U8 [R4+UR4+0x260], R50 ;  /* 0x0002603204007988 */ /* 0x000fe20008000004 */
[----:B------:R-:W-:-:S03]  /*206d0*/  ISETP.GE.AND P0, PT, R4, R2, PT ;  /* 0x000000020400720c */ /* 0x000fc60003f06270 */
[----:B------:R-:W-:Y:S04]  /*206e0*/  STL [R1+0x1fc8], R5 ;  /* 0x001fc80501007387 */ /* 0x000fe80000100800 */
[----:B------:R-:W-:Y:S01]  /*206f0*/  STS.U8 [R4+UR4+0x240], R49 ;  /* 0x0002403104007988 */ /* 0x000fe20008000004 */
[----:B------:R-:W-:-:S03]  /*20700*/  LOP3.LUT R0, R0, 0x8, RZ, 0x3c, !PT ;  /* 0x0000000800007812 */ /* 0x000fc600078e3cff */
[----:B------:R-:W-:Y:S04]  /*20710*/  STL [R1+0x1fd0], R5 ;  /* 0x001fd00501007387 */ /* 0x000fe80000100800 */
[----:B------:R-:W-:Y:S04]  /*20720*/  STS.U8 [R4+UR4+0x400], R36 ;  /* 0x0004002404007988 */ /* 0x000fe80008000004 */
[----:B------:R-:W-:Y:S04]  /*20730*/  STL [R1+0x1fd8], R5 ;  /* 0x001fd80501007387 */ /* 0x000fe80000100800 */
[----:B------:R-:W-:Y:S04]  /*20740*/  STS.U8 [R4+UR4+0x420], R35 ;  /* 0x0004202304007988 */ /* 0x000fe80008000004 */
[----:B------:R-:W-:Y:S04]  /*20750*/  STL [R1+0x1fe0], R5 ;  /* 0x001fe00501007387 */ /* 0x000fe80000100800 */
[----:B------:R-:W-:Y:S04]  /*20760*/  STS.U8 [R4+UR4+0x440], R34 ;  /* 0x0004402204007988 */ /* 0x000fe80008000004 */
[----:B------:R-:W4:Y:S04]  /*20770*/  LDL.LU R2, [R1] ;  /* 0x0000000001027983 */ /* 0x000f280000300800 */
[----:B------:R-:W-:Y:S04]  /*20780*/  STS.U8 [R4+UR4+0x460], R33 ;  /* 0x0004602104007988 */ /* 0x000fe80008000004 */
[----:B0-----:R-:W4:Y:S04]  /*20790*/  LDL.LU R56, [R1+0x2000] ;  /* 0x0020000001387983 */ /* 0x001f280000300800 */
[----:B------:R-:W-:Y:S04]  /*207a0*/  STS.U8 [R4+UR4+0x620], R23 ;  /* 0x0006201704007988 */ /* 0x000fe80008000004 */
[----:B-1----:R-:W4:Y:S04]  /*207b0*/  LDL.LU R57, [R1+0x1ffc] ;  /* 0x001ffc0001397983 */ /* 0x002f280000300800 */
[----:B------:R-:W-:Y:S04]  /*207c0*/  STS.U8 [R4+UR4+0x600], R22 ;  /* 0x0006001604007988 */ /* 0x000fe80008000004 */
[----:B--2---:R-:W2:Y:S04]  /*207d0*/  LDL.LU R58, [R1+0x1ff8] ;  /* 0x001ff800013a7983 */ /* 0x004ea80000300800 */
[----:B------:R-:W-:Y:S04]  /*207e0*/  STS.U8 [R4+UR4+0x660], R21 ;  /* 0x0006601504007988 */ /* 0x000fe80008000004 */
[----:B---3--:R-:W3:Y:S04]  /*207f0*/  LDL.LU R59, [R1+0x1ff4] ;  /* 0x001ff400013b7983 */ /* 0x008ee80000300800 */
[----:B------:R-:W-:Y:S04]  /*20800*/  STS.U8 [R4+UR4+0x640], R20 ;  /* 0x0006401404007988 */ /* 0x000fe80008000004 */
[----:B------:R-:W-:Y:S04]  /*20810*/  STL [R1+0x1fe4], R52 ;  /* 0x001fe43401007387 */ /* 0x000fe80000100800 */
[----:B------:R0:W-:Y:S04]  /*20820*/  STS.U8 [R0+UR4+0x80], R60 ;  /* 0x0000803c00007988 */ /* 0x0001e80008000004 */
[----:B------:R1:W-:Y:S04]  /*20830*/  STS.U8 [R0+UR4+0xa0], R61 ;  /* 0x0000a03d00007988 */ /* 0x0003e80008000004 */
[----:B0-----:R-:W2:Y:S04]  /*20840*/  LDL.LU R60, [R1+0x1ff0] ;  /* 0x001ff000013c7983 */ /* 0x001ea80000300800 */
[----:B-1----:R-:W3:Y:S04]  /*20850*/  LDL.LU R61, [R1+0x1fec] ;  /* 0x001fec00013d7983 */ /* 0x002ee80000300800 */
[----:B----4-:R0:W-:Y:S02]  /*20860*/  STS.U8 [R0+UR4+0xc0], R2 ;  /* 0x0000c00200007988 */ /* 0x0101e40008000004 */
[----:B0-----:R-:W-:-:S02]  /*20870*/  LOP3.LUT R2, R4, 0x10, RZ, 0x3c, !PT ;  /* 0x0000001004027812 */ /* 0x001fc400078e3cff */
[----:B---3--:R-:W-:Y:S04]  /*20880*/  STS.U8 [R0+UR4+0xe0], R61 ;  /* 0x0000e03d00007988 */ /* 0x008fe80008000004 */
[----:B------:R-:W-:Y:S04]  /*20890*/  STS.U8 [R0+UR4+0x2a0], R48 ;  /* 0x0002a03000007988 */ /* 0x000fe80008000004 */
        /* <DEDUP_REMOVED lines=10> */
[----:B------:R0:W-:Y:S04]  /*20940*/  STS.U8 [R0+UR4+0x6c0], R15 ;  /* 0x0006c00f00007988 */ /* 0x0001e80008000004 */
[----:B--2---:R-:W-:Y:S04]  /*20950*/  STS.U8 [R2+UR4+0x100], R60 ;  /* 0x0001003c02007988 */ /* 0x004fe80008000004 */
        /* <DEDUP_REMOVED lines=10> */
[----:B0-----:R-:W2:Y:S04]  /*20a00*/  LDL.LU R0, [R1+0x1568] ;  /* 0x0015680001007983 */ /* 0x001ea80000300800 */
[----:B------:R-:W-:Y:S04]  /*20a10*/  STS.U8 [R2+UR4+0x560], R25 ;  /* 0x0005601902007988 */ /* 0x000fe80008000004 */
[----:B------:R-:W-:Y:S04]  /*20a20*/  STS.U8 [R2+UR4+0x720], R14 ;  /* 0x0007200e02007988 */ /* 0x000fe80008000004 */
[----:B------:R-:W-:Y:S04]  /*20a30*/  STS.U8 [R2+UR4+0x700], R13 ;  /* 0x0007000d02007988 */ /* 0x000fe80008000004 */
[----:B------:R-:W-:Y:S04]  /*20a40*/  STS.U8 [R2+UR4+0x760], R12 ;  /* 0x0007600c02007988 */ /* 0x000fe80008000004 */
[----:B------:R0:W-:Y:S04]  /*20a50*/  STS.U8 [R2+UR4+0x740], R11 ;  /* 0x0007400b02007988 */ /* 0x0001e80008000004 */
[----:B0-----:R-:W3:Y:S01]  /*20a60*/  LDL R2, [R1+0x1570] ;  /* 0x0015700001027983 */ /* 0x001ee20000100800 */
[----:B------:R-:W-:-:S05]  /*20a70*/  LOP3.LUT R4, R4, 0x18, RZ, 0x3c, !PT ;  /* 0x0000001804047812 */ /* 0x000fca00078e3cff */
        /* <DEDUP_REMOVED lines=15> */
[----:B------:R0:W-:Y:S01]  /*20b70*/  STS.U8 [R4+UR4+0x7c0], R3 ;  /* 0x0007c00304007988 */ /* 0x0001e20008000004 */
[----:B------:R-:W-:-:S03]  /*20b80*/  PRMT R52, RZ, 0x7610, R52 ;  /* 0x00007610ff347816 */ /* 0x000fc60000000034 */
[----:B0-----:R-:W4:Y:S01]  /*20b90*/  LDL.LU R4, [R1+0x1fe8] ;  /* 0x001fe80001047983 */ /* 0x001f220000300800 */
[----:B------:R-:W-:Y:S01]  /*20ba0*/  BAR.SYNC.DEFER_BLOCKING 0x0 ;  /* 0x0000000000007b1d */ /* 0x000fe20000010000 */
[----:B--2---:R-:W-:-:S05]  /*20bb0*/  @!P0 IMAD.MOV.U32 R3, RZ, RZ, R0 ;  /* 0x000000ffff038224 */ /* 0x004fca00078e0000 */
[----:B---3--:R-:W2:Y:S04]  /*20bc0*/  @!P0 LDG.E.U8 R52, desc[UR46][R2.64] ;  /* 0x0000002e02348981 */ /* 0x008ea8000c1e1100 */
[----:B------:R-:W-:Y:S04]  /*20bd0*/  STL [R1+0x1648], R0 ;  /* 0x0016480001007387 */ /* 0x000fe80000100800 */
[----:B--2---:R0:W-:Y:S04]  /*20be0*/  STL [R1+0xb3c], R52 ;  /* 0x000b3c3401007387 */ /* 0x0041e80000100800 */
[----:B0-----:R-:W2:Y:S04]  /*20bf0*/  LDL.LU R52, [R1+0x1fe4] ;  /* 0x001fe40001347983 */ /* 0x001ea80000300800 */
[----:B------:R-:W3:Y:S04]  /*20c00*/  LDL R2, [R1+0xda8] ;  /* 0x000da80001027983 */ /* 0x000ee80000100800 */
[----:B------:R-:W3:Y:S01]  /*20c10*/  LDL R3, [R1+0x153c] ;  /* 0x00153c0001037983 */ /* 0x000ee20000100800 */
[----:B------:R-:W-:-:S02]  /*20c20*/  PRMT R5, RZ, 0x7610, R5 ;  /* 0x00007610ff057816 */ /* 0x000fc40000000005 */
[----:B---3--:R-:W-:-:S04]  /*20c30*/  @!P0 LOP3.LUT R3, R3, R2, RZ, 0x3c, !PT ;  /* 0x0000000203038212 */ /* 0x008fc800078e3cff */
[----:B------:R-:W-:-:S04]  /*20c40*/  @!P0 LOP3.LUT R2, R3, R2, RZ, 0x3c, !PT ;  /* 0x0000000203028212 */ /* 0x000fc800078e3cff */
[----:B------:R-:W-:-:S05]  /*20c50*/  @!P0 LOP3.LUT R3, R3, R2, RZ, 0x3c, !PT ;  /* 0x0000000203038212 */ /* 0x000fca00078e3cff */
[----:B------:R-:W3:Y:S04]  /*20c60*/  @!P0 LDG.E.U8 R5, desc[UR46][R2.64] ;  /* 0x0000002e02058981 */ /* 0x000ee8000c1e1100 */
[----:B---3--:R0:W-:Y:S04]  /*20c70*/  STL [R1+0xb44], R5 ;  /* 0x000b440501007387 */ /* 0x0081e80000100800 */
[----:B0-----:R-:W3:Y:S04]  /*20c80*/  LDL.LU R5, [R1+0x1fe0] ;  /* 0x001fe00001057983 */ /* 0x001ee80000300800 */
[----:B------:R-:W2:Y:S04]  /*20c90*/  LDL R2, [R1+0xb9c] ;  /* 0x000b9c0001027983 */ /* 0x000ea80000100800 */
[----:B------:R-:W2:Y:S01]  /*20ca0*/  LDL R3, [R1+0xda4] ;  /* 0x000da40001037983 */ /* 0x000ea20000100800 */
[----:B----4-:R-:W-:-:S02]  /*20cb0*/  PRMT R4, RZ, 0x7610, R4 ;  /* 0x00007610ff047816 */ /* 0x010fc40000000004 */
[----:B--2---:R-:W-:-:S04]  /*20cc0*/  @!P0 LOP3.LUT R3, R3, R2, RZ, 0x3c, !PT ;  /* 0x0000000203038212 */ /* 0x004fc800078e3cff */
[----:B------:R-:W-:-:S04]  /*20cd0*/  @!P0 LOP3.LUT R2, R3, R2, RZ, 0x3c, !PT ;  /* 0x0000000203028212 */ /* 0x000fc800078e3cff */
[----:B------:R-:W-:-:S05]  /*20ce0*/  @!P0 LOP3.LUT R3, R3, R2, RZ, 0x3c, !PT ;  /* 0x0000000203038212 */ /* 0x000fca00078e3cff */
[----:B------:R-:W2:Y:S04]  /*20cf0*/  @!P0 LDG.E.U8 R4, desc[UR46][R2.64] ;  /* 0x0000002e02048981 */ /* 0x000ea8000c1e1100 */
[----:B--2---:R0:W-:Y:S04]  /*20d00*/  STL [R1+0xb40], R4 ;  /* 0x000b400401007387 */ /* 0x0041e80000100800 */
[----:B0-----:R-:W2:Y:S04]  /*20d10*/  LDL.LU R4, [R1+0x1fdc] ;  /* 0x001fdc0001047983 */ /* 0x001ea80000300800 */
[----:B------:R-:W4:Y:S04]  /*20d20*/  LDL R2, [R1+0xda0] ;  /* 0x000da00001027983 */ /* 0x000f280000100800 */
[----:B------:R-:W4:Y:S01]  /*20d30*/  LDL R3, [R1+0x1538] ;  /* 0x0015380001037983 */ /* 0x000f220000100800 */
[----:B---3--:R-:W-:-:S02]  /*20d40*/  PRMT R5, RZ, 0x7610, R5 ;  /* 0x00007610ff057816 */ /* 0x008fc40000000005 */
[----:B----4-:R-:W-:-:S04]  /*20d50*/  @!P0 LOP3.LUT R3, R3, R2, RZ, 0x3c, !PT ;  /* 0x0000000203038212 */ /* 0x010fc800078e3cff */
[----:B------:R-:W-:-:S04]  /*20d60*/  @!P0 LOP3.LUT R2, R3, R2, RZ, 0x3c, !PT ;  /* 0x0000000203028212 */ /* 0x000fc800078e3cff */
[----:B------:R-:W-:-:S05]  /*20d70*/  @!P0 LOP3.LUT R3, R3, R2, RZ, 0x3c, !PT ;  /* 0x0000000203038212 */ /* 0x000fca00078e3cff */
[----:B------:R-:W3:Y:S04]  /*20d80*/  @!P0 LDG.E.U8 R5, desc[UR46][R2.64] ;  /* 0x0000002e02058981 */ /* 0x000ee8000c1e1100 */
[----:B---3--:R0:W-:Y:S04]  /*20d90*/  STL [R1+0xb38], R5 ;  /* 0x000b380501007387 */ /* 0x0081e80000100800 */
[----:B0-----:R-:W3:Y:S04]  /*20da0*/  LDL.LU R5, [R1+0x1fd8] ;  /* 0x001fd80001057983 */ /* 0x001ee80000300800 */
[----:B------:R-:W4:Y:S04]  /*20db0*/  LDL R2, [R1+0xd9c] ;  /* 0x000d9c0001027983 */ /* 0x000f280000100800 */
[----:B------:R-:W4:Y:S01]  /*20dc0*/  LDL R3, [R1+0x1534] ;  /* 0x0015340001037983 */ /* 0x000f220000100800 */
[----:B--2---:R-:W-:-:S02]  /*20dd0*/  PRMT R4, RZ, 0x7610, R4 ;  /* 0x00007610ff047816 */ /* 0x004fc40000000004 */
[----:B----4-:R-:W-:-:S04]  /*20de0*/  @!P0 LOP3.LUT R3, R3, R2, RZ, 0x3c, !PT ;  /* 0x0000000203038212 */ /* 0x010fc800078e3cff */
        /* <DEDUP_REMOVED lines=1681> */
[----:B------:R-:W-:-:S02]  /*27700*/  PRMT R0, RZ, 0x7610, R0 ;  /* 0x00007610ff007816 */ /* 0x000fc40000000000 */
[----:B----4-:R-:W-:-:S04]  /*27710*/  @!P0 LOP3.LUT R3, R3, R2, RZ, 0x3c, !PT ;  /* 0x0000000203038212 */ /* 0x010fc800078e3cff */
[----:B------:R-:W-:-:S04]  /*27720*/  @!P0 LOP3.LUT R2, R3, R2, RZ, 0x3c, !PT ;  /* 0x0000000203028212 */ /* 0x000fc800078e3cff */
[----:B------:R-:W-:-:S05]  /*27730*/  @!P0 LOP3.LUT R3, R3, R2, RZ, 0x3c, !PT ;  /* 0x0000000203038212 */ /* 0x000fca00078e3cff */
[----:B------:R0:W4:Y:S04]  /*27740*/  @!P0 LDG.E.U8 R0, desc[UR46][R2.64] ;  /* 0x0000002e02008981 */ /* 0x000128000c1e1100 */
[----:B------:R-:W0:Y:S04]  /*27750*/  LDL R2, [R1+0xf60] ;  /* 0x000f600001027983 */ /* 0x000e280000100800 */
[----:B------:R-:W0:Y:S01]  /*27760*/  LDL R3, [R1+0xf64] ;  /* 0x000f640001037983 */ /* 0x000e220000100800 */
[----:B--2---:R-:W-:Y:S02]  /*27770*/  PRMT R4, RZ, 0x7610, R4 ;  /* 0x00007610ff047816 */ /* 0x004fe40000000004 */
[----:B0-----:R-:W-:-:S04]  /*27780*/  @!P0 LOP3.LUT R3, R3, R2, RZ, 0x3c, !PT ;  /* 0x0000000203038212 */ /* 0x001fc800078e3cff */
[----:B------:R-:W-:-:S04]  /*27790*/  @!P0 LOP3.LUT R2, R3, R2, RZ, 0x3c, !PT ;  /* 0x0000000203028212 */ /* 0x000fc800078e3cff */
[----:B------:R-:W-:-:S05]  /*277a0*/  @!P0 LOP3.LUT R3, R3, R2, RZ, 0x3c, !PT ;  /* 0x0000000203038212 */ /* 0x000fca00078e3cff */
[----:B------:R-:W2:Y:S04]  /*277b0*/  @!P0 LDG.E.U8 R4, desc[UR46][R2.64] ;  /* 0x0000002e02048981 */ /* 0x000ea8000c1e1100 */
[----:B----4-:R0:W-:Y:S04]  /*277c0*/  STL [R1+0x18], R0 ;  /* 0x0000180001007387 */ /* 0x0101e80000100800 */
[----:B0-----:R-:W4:Y:S04]  /*277d0*/  LDL R0, [R1+0xf3c] ;  /* 0x000f3c0001007983 */ /* 0x001f280000100800 */
        /* <DEDUP_REMOVED lines=35> */
[----:B------:R-:W2:Y:S01]  /*27a10*/  @!P0 LDG.E.U8 R4, desc[UR46][R2.64] ;  /* 0x0000002e02048981 */ /* 0x000ea2000c1e1100 */
[----:B---3--:R-:W-:-:S03]  /*27a20*/  PRMT R5, RZ, 0x7610, R5 ;  /* 0x00007610ff057816 */ /* 0x008fc60000000005 */
[----:B--2---:R0:W-:Y:S04]  /*27a30*/  STL [R1+0x4], R4 ;  /* 0x0000040401007387 */ /* 0x0041e80000100800 */
[----:B0-----:R-:W2:Y:S04]  /*27a40*/  LDL.LU R4, [R1+0x1cd8] ;  /* 0x001cd80001047983 */ /* 0x001ea80000300800 */
[----:B------:R-:W3:Y:S01]  /*27a50*/  LDL R3, [R1+0xf38] ;  /* 0x000f380001037983 */ /* 0x000ee20000100800 */
[----:B------:R-:W-:-:S03]  /*27a60*/  @!P0 IMAD.MOV.U32 R2, RZ, RZ, R0 ;  /* 0x000000ffff028224 */ /* 0x000fc600078e0000 */
[----:B------:R-:W4:Y:S04]  /*27a70*/  LDL R0, [R1+0xf1c] ;  /* 0x000f1c0001007983 */ /* 0x000f280000100800 */
[----:B---3--:R-:W3:Y:S04]  /*27a80*/  @!P0 LDG.E.U8 R5, desc[UR46][R2.64] ;  /* 0x0000002e02058981 */ /* 0x008ee8000c1e1100 */
[----:B---3--:R0:W-:Y:S04]  /*27a90*/  STL [R1], R5 ;  /* 0x0000000501007387 */ /* 0x0081e80000100800 */
[----:B0-----:R-:W3:Y:S04]  /*27aa0*/  LDL.LU R5, [R1+0x1cd4] ;  /* 0x001cd40001057983 */ /* 0x001ee80000300800 */
[----:B------:R-:W2:Y:S04]  /*27ab0*/  LDL R2, [R1+0xf30] ;  /* 0x000f300001027983 */ /* 0x000ea80000100800 */
[----:B------:R-:W2:Y:S01]  /*27ac0*/  LDL R3, [R1+0xf34] ;  /* 0x000f340001037983 */ /* 0x000ea20000100800 */
[----:B------:R-:W-:-:S02]  /*27ad0*/  PRMT R61, RZ, 0x7610, R61 ;  /* 0x00007610ff3d7816 */ /* 0x000fc4000000003d */
[----:B--2---:R-:W-:-:S04]  /*27ae0*/  @!P0 LOP3.LUT R3, R3, R2, RZ, 0x3c, !PT ;  /* 0x0000000203038212 */ /* 0x004fc800078e3cff */
[----:B------:R-:W-:-:S04]  /*27af0*/  @!P0 LOP3.LUT R2, R3, R2, RZ, 0x3c, !PT ;  /* 0x0000000203028212 */ /* 0x000fc800078e3cff */
[----:B------:R-:W-:-:S05]  /*27b00*/  @!P0 LOP3.LUT R3, R3, R2, RZ, 0x3c, !PT ;  /* 0x0000000203038212 */ /* 0x000fca00078e3cff */
[----:B------:R-:W2:Y:S04]  /*27b10*/  @!P0 LDG.E.U8 R61, desc[UR46][R2.64] ;  /* 0x0000002e023d8981 */ /* 0x000ea8000c1e1100 */
[----:B------:R-:W4:Y:S04]  /*27b20*/  LDL R2, [R1+0xf28] ;  /* 0x000f280001027983 */ /* 0x000f280000100800 */
[----:B------:R-:W4:Y:S01]  /*27b30*/  LDL R3, [R1+0xf2c] ;  /* 0x000f2c0001037983 */ /* 0x000f220000100800 */
[----:B------:R-:W-:-:S03]  /*27b40*/  PRMT R60, RZ, 0x7610, R60 ;  /* 0x00007610ff3c7816 */ /* 0x000fc6000000003c */
[----:B--2---:R0:W-:Y:S04]  /*27b50*/  STL [R1+0x1c58], R61 ;  /* 0x001c583d01007387 */ /* 0x0041e80000100800 */
[----:B0-----:R-:W2:Y:S01]  /*27b60*/  LDL R61, [R1+0xf24] ;  /* 0x000f2400013d7983 */ /* 0x001ea20000100800 */
[----:B----4-:R-:W-:-:S04]  /*27b70*/  @!P0 LOP3.LUT R3, R3, R2, RZ, 0x3c, !PT ;  /* 0x0000000203038212 */ /* 0x010fc800078e3cff */
[----:B------:R-:W-:-:S04]  /*27b80*/  @!P0 LOP3.LUT R2, R3, R2, RZ, 0x3c, !PT ;  /* 0x0000000203028212 */ /* 0x000fc800078e3cff */
[----:B------:R-:W-:-:S05]  /*27b90*/  @!P0 LOP3.LUT R3, R3, R2, RZ, 0x3c, !PT ;  /* 0x0000000203038212 */ /* 0x000fca00078e3cff */
[----:B------:R2:W4:Y:S04]  /*27ba0*/  @!P0 LDG.E.U8 R60, desc[UR46][R2.64] ;  /* 0x0000002e023c8981 */ /* 0x000528000c1e1100 */
[----:B------:R-:W3:Y:S01]  /*27bb0*/  LDL R3, [R1+0xf20] ;  /* 0x000f200001037983 */ /* 0x000ee20000100800 */
[----:B------:R-:W-:Y:S01]  /*27bc0*/  PRMT R59, RZ, 0x7610, R59 ;  /* 0x00007610ff3b7816 */ /* 0x000fe2000000003b */
[----:B--2---:R-:W-:Y:S02]  /*27bd0*/  @!P0 IMAD.MOV.U32 R2, RZ, RZ, R61 ;  /* 0x000000ffff028224 */ /* 0x004fe400078e003d */
[----:B----4-:R0:W-:Y:S01]  /*27be0*/  STL [R1+0x1c5c], R60 ;  /* 0x001c5c3c01007387 */ /* 0x0101e20000100800 */
[----:B------:R-:W-:-:S03]  /*27bf0*/  PRMT R58, RZ, 0x7610, R58 ;  /* 0x00007610ff3a7816 */ /* 0x000fc6000000003a */
[----:B------:R-:W2:Y:S04]  /*27c00*/  LDL R61, [R1+0xf00] ;  /* 0x000f0000013d7983 */ /* 0x000ea80000100800 */
[----:B---3--:R1:W3:Y:S04]  /*27c10*/  @!P0 LDG.E.U8 R59, desc[UR46][R2.64] ;  /* 0x0000002e023b8981 */ /* 0x0082e8000c1e1100 */
[----:B0-----:R-:W4:Y:S04]  /*27c20*/  LDL R60, [R1+0xf04] ;  /* 0x000f0400013c7983 */ /* 0x001f280000100800 */
[----:B------:R-:W2:Y:S01]  /*27c30*/  LDL R3, [R1+0xf18] ;  /* 0x000f180001037983 */ /* 0x000ea20000100800 */
[----:B-1----:R-:W-:-:S03]  /*27c40*/  @!P0 IMAD.MOV.U32 R2, RZ, RZ, R0 ;  /* 0x000000ffff028224 */ /* 0x002fc600078e0000 */
[----:B---3--:R0:W-:Y:S01]  /*27c50*/  STL [R1+0x1c60], R59 ;  /* 0x001c603b01007387 */ /* 0x0081e20000100800 */
[----:B------:R-:W-:-:S03]  /*27c60*/  PRMT R57, RZ, 0x7610, R57 ;  /* 0x00007610ff397816 */ /* 0x000fc60000000039 */
[----:B------:R-:W3:Y:S04]  /*27c70*/  LDL R0, [R1+0xefc] ;  /* 0x000efc0001007983 */ /* 0x000ee80000100800 */
[----:B--2---:R1:W2:Y:S04]  /*27c80*/  @!P0 LDG.E.U8 R58, desc[UR46][R2.64] ;  /* 0x0000002e023a8981 */ /* 0x0042a8000c1e1100 */
[----:B0-----:R-:W3:Y:S04]  /*27c90*/  LDL R59, [R1+0xef8] ;  /* 0x000ef800013b7983 */ /* 0x001ee80000100800 */
[----:B------:R-:W1:Y:S04]  /*27ca0*/  LDL R2, [R1+0xf10] ;  /* 0x000f100001027983 */ /* 0x000e680000100800 */
[----:B------:R-:W1:Y:S02]  /*27cb0*/  LDL R3, [R1+0xf14] ;  /* 0x000f140001037983 */ /* 0x000e640000100800 */
[----:B-1----:R-:W-:-:S04]  /*27cc0*/  @!P0 LOP3.LUT R3, R3, R2, RZ, 0x3c, !PT ;  /* 0x0000000203038212 */ /* 0x002fc800078e3cff */
[----:B------:R-:W-:-:S04]  /*27cd0*/  @!P0 LOP3.LUT R2, R3, R2, RZ, 0x3c, !PT ;  /* 0x0000000203028212 */ /* 0x000fc800078e3cff */
[----:B------:R-:W-:Y:S01]  /*27ce0*/  @!P0 LOP3.LUT R3, R3, R2, RZ, 0x3c, !PT ;  /* 0x0000000203038212 */ /* 0x000fe200078e3cff */
[----:B--2---:R0:W-:Y:S04]  /*27cf0*/  STL [R1+0x1c68], R58 ;  /* 0x001c683a01007387 */ /* 0x0041e80000100800 */
[----:B------:R1:W2:Y:S01]  /*27d00*/  @!P0 LDG.E.U8 R57, desc[UR46][R2.64] ;  /* 0x0000002e02398981 */ /* 0x0002a2000c1e1100 */
[----:B------:R-:W-:Y:S02]  /*27d10*/  PRMT R56, RZ, 0x7610, R56 ;  /* 0x00007610ff387816 */ /* 0x000fe40000000038 */
[----:B------:R-:W-:Y:S02]  /*27d20*/  PRMT R55, RZ, 0x7610, R55 ;  /* 0x00007610ff377816 */ /* 0x000fe40000000037 */
[----:B------:R-:W-:Y:S01]  /*27d30*/  PRMT R54, RZ, 0x7610, R54 ;  /* 0x00007610ff367816 */ /* 0x000fe20000000036 */
[----:B0-----:R-:W3:Y:S04]  /*27d40*/  LDL R58, [R1+0xef4] ;  /* 0x000ef400013a7983 */ /* 0x001ee80000100800 */
[----:B------:R-:W1:Y:S04]  /*27d50*/  LDL R2, [R1+0xf08] ;  /* 0x000f080001027983 */ /* 0x000e680000100800 */
[----:B------:R-:W1:Y:S02]  /*27d60*/  LDL R3, [R1+0xf0c] ;  /* 0x000f0c0001037983 */ /* 0x000e640000100800 */
[----:B-1----:R-:W-:-:S04]  /*27d70*/  @!P0 LOP3.LUT R3, R3, R2, RZ, 0x3c, !PT ;  /* 0x0000000203038212 */ /* 0x002fc800078e3cff */
[----:B------:R-:W-:-:S04]  /*27d80*/  @!P0 LOP3.LUT R2, R3, R2, RZ, 0x3c, !PT ;  /* 0x0000000203028212 */ /* 0x000fc800078e3cff */
[----:B------:R-:W-:-:S05]  /*27d90*/  @!P0 LOP3.LUT R3, R3, R2, RZ, 0x3c, !PT ;  /* 0x0000000203038212 */ /* 0x000fca00078e3cff */
[----:B------:R4:W3:Y:S02]  /*27da0*/  @!P0 LDG.E.U8 R56, desc[UR46][R2.64] ;  /* 0x0000002e02388981 */ /* 0x0008e4000c1e1100 */
[----:B----4-:R-:W-:Y:S02]  /*27db0*/  @!P0 IMAD.MOV.U32 R2, RZ, RZ, R60 ;  /* 0x000000ffff028224 */ /* 0x010fe400078e003c */
[----:B------:R-:W-:-:S05]  /*27dc0*/  @!P0 IMAD.MOV.U32 R3, RZ, RZ, R61 ;  /* 0x000000ffff038224 */ /* 0x000fca00078e003d */
[----:B------:R3:W4:Y:S04]  /*27dd0*/  @!P0 LDG.E.U8 R55, desc[UR46][R2.64] ;  /* 0x0000002e02378981 */ /* 0x000728000c1e1100 */
[----:B--2---:R0:W-:Y:S01]  /*27de0*/  STL [R1+0x1c64], R57 ;  /* 0x001c643901007387 */ /* 0x0041e20000100800 */
[----:B---3--:R-:W-:Y:S02]  /*27df0*/  @!P0 IMAD.MOV.U32 R2, RZ, RZ, R0 ;  /* 0x000000ffff028224 */ /* 0x008fe400078e0000 */
[----:B------:R-:W-:Y:S01]  /*27e00*/  @!P0 IMAD.MOV.U32 R3, RZ, RZ, R59 ;  /* 0x000000ffff038224 */ /* 0x000fe200078e003b */
[----:B0-----:R-:W2:Y:S04]  /*27e10*/  LDL R57, [R1+0xef0] ;  /* 0x000ef00001397983 */ /* 0x001ea80000100800 */
[----:B------:R0:W3:Y:S02]  /*27e20*/  @!P0 LDG.E.U8 R54, desc[UR46][R2.64] ;  /* 0x0000002e02368981 */ /* 0x0000e4000c1e1100 */
[----:B0-----:R-:W-:Y:S01]  /*27e30*/  @!P0 IMAD.MOV.U32 R2, RZ, RZ, R58 ;  /* 0x000000ffff028224 */ /* 0x001fe200078e003a */
[----:B------:R-:W-:Y:S01]  /*27e40*/  PRMT R53, RZ, 0x7610, R53 ;  /* 0x00007610ff357816 */ /* 0x000fe20000000035 */
[----:B------:R0:W-:Y:S04]  /*27e50*/  STL [R1+0x1c6c], R56 ;  /* 0x001c6c3801007387 */ /* 0x0001e80000100800 */
[----:B------:R-:W3:Y:S04]  /*27e60*/  LDL R61, [R1+0xee8] ;  /* 0x000ee800013d7983 */ /* 0x000ee80000100800 */
[----:B------:R-:W3:Y:S04]  /*27e70*/  LDL R60, [R1+0xeec] ;  /* 0x000eec00013c7983 */ /* 0x000ee80000100800 */
[----:B----4-:R-:W-:Y:S04]  /*27e80*/  STL [R1+0x1c70], R55 ;  /* 0x001c703701007387 */ /* 0x010fe80000100800 */
[----:B------:R-:W4:Y:S04]  /*27e90*/  LDL R59, [R1+0xee0] ;  /* 0x000ee000013b7983 */ /* 0x000f280000100800 */
[----:B------:R-:W4:Y:S01]  /*27ea0*/  LDL R0, [R1+0xee4] ;  /* 0x000ee40001007983 */ /* 0x000f220000100800 */
[----:B--2---:R-:W-:-:S03]  /*27eb0*/  @!P0 IMAD.MOV.U32 R3, RZ, RZ, R57 ;  /* 0x000000ffff038224 */ /* 0x004fc600078e0039 */
[----:B---3--:R1:W-:Y:S04]  /*27ec0*/  STL [R1+0x1c74], R54 ;  /* 0x001c743601007387 */ /* 0x0083e80000100800 */
[----:B------:R-:W2:Y:S04]  /*27ed0*/  LDL R58, [R1+0xed8] ;  /* 0x000ed800013a7983 */ /* 0x000ea80000100800 */
[----:B------:R-:W3:Y:S04]  /*27ee0*/  LDL R57, [R1+0xedc] ;  /* 0x000edc0001397983 */ /* 0x000ee80000100800 */
[----:B------:R1:W3:Y:S01]  /*27ef0*/  @!P0 LDG.E.U8 R53, desc[UR46][R2.64] ;  /* 0x0000002e02358981 */ /* 0x0002e2000c1e1100 */
[----:B------:R-:W-:-:S02]  /*27f00*/  PRMT R52, RZ, 0x7610, R52 ;  /* 0x00007610ff347816 */ /* 0x000fc40000000034 */
[----:B------:R-:W-:Y:S02]  /*27f10*/  PRMT R51, RZ, 0x7610, R51 ;  /* 0x00007610ff337816 */ /* 0x000fe40000000033 */
[----:B------:R-:W-:Y:S01]  /*27f20*/  PRMT R50, RZ, 0x7610, R50 ;  /* 0x00007610ff327816 */ /* 0x000fe20000000032 */
[----:B0-----:R-:W3:Y:S04]  /*27f30*/  LDL R56, [R1+0xed0] ;  /* 0x000ed00001387983 */ /* 0x001ee80000100800 */
[----:B-1----:R-:W3:Y:S01]  /*27f40*/  LDL R54, [R1+0xed4] ;  /* 0x000ed40001367983 */ /* 0x002ee20000100800 */
[----:B------:R-:W-:Y:S02]  /*27f50*/  @!P0 IMAD.MOV.U32 R3, RZ, RZ, R61 ;  /* 0x000000ffff038224 */ /* 0x000fe400078e003d */
[----:B------:R-:W-:-:S05]  /*27f60*/  @!P0 IMAD.MOV.U32 R2, RZ, RZ, R60 ;  /* 0x000000ffff028224 */ /* 0x000fca00078e003c */
[----:B------:R4:W3:Y:S02]  /*27f70*/  @!P0 LDG.E.U8 R52, desc[UR46][R2.64] ;  /* 0x0000002e02348981 */ /* 0x0008e4000c1e1100 */
[----:B----4-:R-:W-:Y:S02]  /*27f80*/  @!P0 IMAD.MOV.U32 R3, RZ, RZ, R59 ;  /* 0x000000ffff038224 */ /* 0x010fe400078e003b */
[----:B------:R-:W-:-:S05]  /*27f90*/  @!P0 IMAD.MOV.U32 R2, RZ, RZ, R0 ;  /* 0x000000ffff028224 */ /* 0x000fca00078e0000 */
[----:B------:R2:W4:Y:S02]  /*27fa0*/  @!P0 LDG.E.U8 R51, desc[UR46][R2.64] ;  /* 0x0000002e02338981 */ /* 0x000524000c1e1100 */
[----:B--2---:R-:W-:Y:S02]  /*27fb0*/  @!P0 IMAD.MOV.U32 R3, RZ, RZ, R58 ;  /* 0x000000ffff038224 */ /* 0x004fe400078e003a */
[----:B---3--:R-:W-:-:S05]  /*27fc0*/  @!P0 IMAD.MOV.U32 R2, RZ, RZ, R57 ;  /* 0x000000ffff028224 */ /* 0x008fca00078e0039 */
[----:B------:R0:W2:Y:S04]  /*27fd0*/  @!P0 LDG.E.U8 R50, desc[UR46][R2.64] ;  /* 0x0000002e02328981 */ /* 0x0000a8000c1e1100 */
[----:B------:R1:W-:Y:S04]  /*27fe0*/  STL [R1+0x1c78], R53 ;  /* 0x001c783501007387 */ /* 0x0003e80000100800 */
[----:B------:R-:W3:Y:S04]  /*27ff0*/  LDL R55, [R1+0xec8] ;  /* 0x000ec80001377983 */ /* 0x000ee80000100800 */
[----:B-1----:R-:W3:Y:S01]  /*28000*/  LDL R53, [R1+0xecc] ;  /* 0x000ecc0001357983 */ /* 0x002ee20000100800 */
[----:B------:R-:W-:Y:S01]  /*28010*/  PRMT R49, RZ, 0x7610, R49 ;  /* 0x00007610ff317816 */ /* 0x000fe20000000031 */
[----:B0-----:R-:W-:-:S02]  /*28020*/  @!P0 IMAD.MOV.U32 R2, RZ, RZ, R54 ;  /* 0x000000ffff028224 */ /* 0x001fc400078e0036 */
[----:B------:R-:W-:-:S05]  /*28030*/  @!P0 IMAD.MOV.U32 R3, RZ, RZ, R56 ;  /* 0x000000ffff038224 */ /* 0x000fca00078e0038 */
[----:B------:R3:W3:Y:S01]  /*28040*/  @!P0 LDG.E.U8 R49, desc[UR46][R2.64] ;  /* 0x0000002e02318981 */ /* 0x0006e2000c1e1100 */
[----:B------:R-:W-:-:S03]  /*28050*/  PRMT R48, RZ, 0x7610, R48 ;  /* 0x00007610ff307816 */ /* 0x000fc60000000030 */
[----:B------:R0:W-:Y:S04]  /*28060*/  STL [R1+0x1c7c], R52 ;  /* 0x001c7c3401007387 */ /* 0x0001e80000100800 */
[----:B------:R-:W3:Y:S04]  /*28070*/  LDL R0, [R1+0xec4] ;  /* 0x000ec40001007983 */ /* 0x000ee80000100800 */
[----:B0-----:R-:W3:Y:S04]  /*28080*/  LDL R52, [R1+0xec0] ;  /* 0x000ec00001347983 */ /* 0x001ee80000100800 */
[----:B----4-:R-:W-:Y:S04]  /*28090*/  STL [R1+0x1c80], R51 ;  /* 0x001c803301007387 */ /* 0x010fe80000100800 */
[----:B--2---:R0:W-:Y:S04]  /*280a0*/  STL [R1+0x1c84], R50 ;  /* 0x001c843201007387 */ /* 0x0041e80000100800 */
[----:B------:R-:W2:Y:S04]  /*280b0*/  LDL R54, [R1+0xeb8] ;  /* 0x000eb80001367983 */ /* 0x000ea80000100800 */
[----:B0-----:R-:W4:Y:S01]  /*280c0*/  LDL R50, [R1+0xebc] ;  /* 0x000ebc0001327983 */ /* 0x001f220000100800 */
[----:B---3--:R-:W-:-:S02]  /*280d0*/  @!P0 IMAD.MOV.U32 R2, RZ, RZ, R53 ;  /* 0x000000ffff028224 */ /* 0x008fc400078e0035 */
[----:B------:R-:W-:-:S05]  /*280e0*/  @!P0 IMAD.MOV.U32 R3, RZ, RZ, R55 ;  /* 0x000000ffff038224 */ /* 0x000fca00078e0037 */
[----:B------:R0:W3:Y:S01]  /*280f0*/  @!P0 LDG.E.U8 R48, desc[UR46][R2.64] ;  /* 0x0000002e02308981 */ /* 0x0000e2000c1e1100 */
[----:B------:R-:W-:Y:S02]  /*28100*/  PRMT R47, RZ, 0x7610, R47 ;  /* 0x00007610ff2f7816 */ /* 0x000fe4000000002f */
[----:B------:R-:W-:Y:S01]  /*28110*/  PRMT R46, RZ, 0x7610, R46 ;  /* 0x00007610ff2e7816 */ /* 0x000fe2000000002e */
[----:B------:R1:W-:Y:S04]  /*28120*/  STL [R1+0x1c88], R49 ;  /* 0x001c883101007387 */ /* 0x0003e80000100800 */
[----:B------:R-:W3:Y:S04]  /*28130*/  LDL R53, [R1+0xeb0] ;  /* 0x000eb00001357983 */ /* 0x000ee80000100800 */
[----:B-1----:R-:W3:Y:S01]  /*28140*/  LDL R49, [R1+0xeb4] ;  /* 0x000eb40001317983 */ /* 0x002ee20000100800 */
[----:B0-----:R-:W-:-:S02]  /*28150*/  @!P0 IMAD.MOV.U32 R2, RZ, RZ, R0 ;  /* 0x000000ffff028224 */ /* 0x001fc400078e0000 */
[----:B------:R-:W-:-:S05]  /*28160*/  @!P0 IMAD.MOV.U32 R3, RZ, RZ, R52 ;  /* 0x000000ffff038224 */ /* 0x000fca00078e0034 */
[----:B------:R2:W3:Y:S02]  /*28170*/  @!P0 LDG.E.U8 R47, desc[UR46][R2.64] ;  /* 0x0000002e022f8981 */ /* 0x0004e4000c1e1100 */
[----:B--2---:R-:W-:Y:S02]  /*28180*/  @!P0 IMAD.MOV.U32 R3, RZ, RZ, R54 ;  /* 0x000000ffff038224 */ /* 0x004fe400078e0036 */
[----:B----4-:R-:W-:-:S05]  /*28190*/  @!P0 IMAD.MOV.U32 R2, RZ, RZ, R50 ;  /* 0x000000ffff028224 */ /* 0x010fca00078e0032 */
[----:B------:R0:W2:Y:S04]  /*281a0*/  @!P0 LDG.E.U8 R46, desc[UR46][R2.64] ;  /* 0x0000002e022e8981 */ /* 0x0000a8000c1e1100 */
[----:B---3--:R1:W-:Y:S04]  /*281b0*/  STL [R1+0x1c8c], R48 ;  /* 0x001c8c3001007387 */ /* 0x0083e80000100800 */
[----:B------:R-:W3:Y:S04]  /*281c0*/  LDL R52, [R1+0xea8] ;  /* 0x000ea80001347983 */ /* 0x000ee80000100800 */
[----:B------:R-:W4:Y:S04]  /*281d0*/  LDL R51, [R1+0xeac] ;  /* 0x000eac0001337983 */ /* 0x000f280000100800 */
[----:B------:R-:W3:Y:S01]  /*281e0*/  LDL R0, [R1+0xea4] ;  /* 0x000ea40001007983 */ /* 0x000ee20000100800 */
[----:B------:R-:W-:Y:S01]  /*281f0*/  PRMT R45, RZ, 0x7610, R45 ;  /* 0x00007610ff2d7816 */ /* 0x000fe2000000002d */
[----:B0-----:R-:W-:-:S02]  /*28200*/  @!P0 IMAD.MOV.U32 R2, RZ, RZ, R49 ;  /* 0x000000ffff028224 */ /* 0x001fc400078e0031 */
[----:B------:R-:W-:-:S05]  /*28210*/  @!P0 IMAD.MOV.U32 R3, RZ, RZ, R53 ;  /* 0x000000ffff038224 */ /* 0x000fca00078e0035 */
[----:B------:R4:W3:Y:S01]  /*28220*/  @!P0 LDG.E.U8 R45, desc[UR46][R2.64] ;  /* 0x0000002e022d8981 */ /* 0x0008e2000c1e1100 */
[----:B------:R-:W-:-:S03]  /*28230*/  PRMT R44, RZ, 0x7610, R44 ;  /* 0x00007610ff2c7816 */ /* 0x000fc6000000002c */
[----:B------:R0:W-:Y:S04]  /*28240*/  STL [R1+0x1c90], R47 ;  /* 0x001c902f01007387 */ /* 0x0001e80000100800 */
[----:B------:R-:W3:Y:S04]  /*28250*/  LDL R50, [R1+0xea0] ;  /* 0x000ea00001327983 */ /* 0x000ee80000100800 */
[----:B-1----:R-:W3:Y:S04]  /*28260*/  LDL R48, [R1+0xe9c] ;  /* 0x000e9c0001307983 */ /* 0x002ee80000100800 */
[----:B--2---:R1:W-:Y:S04]  /*28270*/  STL [R1+0x1c94], R46 ;  /* 0x001c942e01007387 */ /* 0x0043e80000100800 */
[----:B------:R-:W2:Y:S01]  /*28280*/  LDL R49, [R1+0xe98] ;  /* 0x000e980001317983 */ /* 0x000ea20000100800 */
[----:B----4-:R-:W-:-:S02]  /*28290*/  @!P0 IMAD.MOV.U32 R2, RZ, RZ, R51 ;  /* 0x000000ffff028224 */ /* 0x010fc400078e0033 */
[----:B---3--:R-:W-:Y:S01]  /*282a0*/  @!P0 IMAD.MOV.U32 R3, RZ, RZ, R52 ;  /* 0x000000ffff038224 */ /* 0x008fe200078e0034 */
[----:B------:R-:W-:Y:S02]  /*282b0*/  PRMT R43, RZ, 0x7610, R43 ;  /* 0x00007610ff2b7816 */ /* 0x000fe4000000002b */
[----:B------:R-:W-:Y:S01]  /*282c0*/  PRMT R42, RZ, 0x7610, R42 ;  /* 0x00007610ff2a7816 */ /* 0x000fe2000000002a */
[----:B0-----:R-:W3:Y:S04]  /*282d0*/  LDL R47, [R1+0xe94] ;  /* 0x000e9400012f7983 */ /* 0x001ee80000100800 */
[----:B------:R0:W4:Y:S02]  /*282e0*/  @!P0 LDG.E.U8 R44, desc[UR46][R2.64] ;  /* 0x0000002e022c8981 */ /* 0x000124000c1e1100 */
[----:B0-----:R-:W-:-:S02]  /*282f0*/  @!P0 IMAD.MOV.U32 R2, RZ, RZ, R0 ;  /* 0x000000ffff028224 */ /* 0x001fc400078e0000 */
[----:B------:R0:W-:Y:S04]  /*28300*/  STL [R1+0x1c98], R45 ;  /* 0x001c982d01007387 */ /* 0x0001e80000100800 */
[----:B-1----:R-:W3:Y:S04]  /*28310*/  LDL R46, [R1+0xe8c] ;  /* 0x000e8c00012e7983 */ /* 0x002ee80000100800 */
[----:B0-----:R-:W3:Y:S01]  /*28320*/  LDL R45, [R1+0xe90] ;  /* 0x000e9000012d7983 */ /* 0x001ee20000100800 */
[----:B------:R-:W-:-:S05]  /*28330*/  @!P0 IMAD.MOV.U32 R3, RZ, RZ, R50 ;  /* 0x000000ffff038224 */ /* 0x000fca00078e0032 */
[----:B------:R0:W3:Y:S02]  /*28340*/  @!P0 LDG.E.U8 R43, desc[UR46][R2.64] ;  /* 0x0000002e022b8981 */ /* 0x0000e4000c1e1100 */
[----:B0-----:R-:W-:Y:S02]  /*28350*/  @!P0 IMAD.MOV.U32 R2, RZ, RZ, R48 ;  /* 0x000000ffff028224 */ /* 0x001fe400078e0030 */
[----:B--2---:R-:W-:-:S05]  /*28360*/  @!P0 IMAD.MOV.U32 R3, RZ, RZ, R49 ;  /* 0x000000ffff038224 */ /* 0x004fca00078e0031 */
[----:B------:R3:W2:Y:S04]  /*28370*/  @!P0 LDG.E.U8 R42, desc[UR46][R2.64] ;  /* 0x0000002e022a8981 */ /* 0x0006a8000c1e1100 */
[----:B----4-:R0:W-:Y:S04]  /*28380*/  STL [R1+0x1c9c], R44 ;  /* 0x001c9c2c01007387 */ /* 0x0101e80000100800 */
[----:B------:R-:W4:Y:S04]  /*28390*/  LDL R50, [R1+0xe88] ;  /* 0x000e880001327983 */ /* 0x000f280000100800 */
[----:B------:R-:W4:Y:S04]  /*283a0*/  LDL R0, [R1+0xe84] ;  /* 0x000e840001007983 */ /* 0x000f280000100800 */
[----:B0-----:R-:W4:Y:S01]  /*283b0*/  LDL R44, [R1+0xe80] ;  /* 0x000e8000012c7983 */ /* 0x001f220000100800 */
[----:B---3--:R-:W-:Y:S01]  /*283c0*/  @!P0 IMAD.MOV.U32 R2, RZ, RZ, R47 ;  /* 0x000000ffff028224 */ /* 0x008fe200078e002f */
[----:B------:R-:W-:Y:S01]  /*283d0*/  PRMT R41, RZ, 0x7610, R41 ;  /* 0x00007610ff297816 */ /* 0x000fe20000000029 */
[----:B------:R-:W-:-:S05]  /*283e0*/  @!P0 IMAD.MOV.U32 R3, RZ, RZ, R45 ;  /* 0x000000ffff038224 */ /* 0x000fca00078e002d */
[----:B------:R0:W3:Y:S01]  /*283f0*/  @!P0 LDG.E.U8 R41, desc[UR46][R2.64] ;  /* 0x0000002e02298981 */ /* 0x0000e2000c1e1100 */
[----:B------:R-:W-:Y:S01]  /*28400*/  PRMT R40, RZ, 0x7610, R40 ;  /* 0x00007610ff287816 */ /* 0x000fe20000000028 */
[----:B0-----:R-:W-:Y:S02]  /*28410*/  @!P0 IMAD.MOV.U32 R2, RZ, RZ, R46 ;  /* 0x000000ffff028224 */ /* 0x001fe400078e002e */
[----:B------:R-:W-:Y:S04]  /*28420*/  STL [R1+0x1ca0], R43 ;  /* 0x001ca02b01007387 */ /* 0x000fe80000100800 */
[----:B------:R-:W3:Y:S04]  /*28430*/  LDL R49, [R1+0xe78] ;  /* 0x000e780001317983 */ /* 0x000ee80000100800 */
[----:B------:R-:W3:Y:S04]  /*28440*/  LDL R48, [R1+0xe7c] ;  /* 0x000e7c0001307983 */ /* 0x000ee80000100800 */
[----:B--2---:R0:W-:Y:S04]  /*28450*/  STL [R1+0x1ca4], R42 ;  /* 0x001ca42a01007387 */ /* 0x0041e80000100800 */
[----:B------:R-:W2:Y:S01]  /*28460*/  LDL R47, [R1+0xe58] ;  /* 0x000e5800012f7983 */ /* 0x000ea20000100800 */
[----:B----4-:R-:W-:Y:S01]  /*28470*/  @!P0 IMAD.MOV.U32 R3, RZ, RZ, R50 ;  /* 0x000000ffff038224 */ /* 0x010fe200078e0032 */
[----:B------:R-:W-:-:S02]  /*28480*/  PRMT R39, RZ, 0x7610, R39 ;  /* 0x00007610ff277816 */ /* 0x000fc40000000027 */
[----:B------:R-:W-:Y:S02]  /*28490*/  PRMT R38, RZ, 0x7610, R38 ;  /* 0x00007610ff267816 */ /* 0x000fe40000000026 */
[----:B------:R-:W-:Y:S01]  /*284a0*/  PRMT R37, RZ, 0x7610, R37 ;  /* 0x00007610ff257816 */ /* 0x000fe20000000025 */
[----:B------:R-:W4:Y:S04]  /*284b0*/  LDL R45, [R1+0xe54] ;  /* 0x000e5400012d7983 */ /* 0x000f280000100800 */
[----:B------:R1:W4:Y:S04]  /*284c0*/  @!P0 LDG.E.U8 R40, desc[UR46][R2.64] ;  /* 0x0000002e02288981 */ /* 0x000328000c1e1100 */
[----:B0-----:R-:W4:Y:S01]  /*284d0*/  LDL R42, [R1+0xe5c] ;  /* 0x000e5c00012a7983 */ /* 0x001f220000100800 */
[----:B-1----:R-:W-:-:S02]  /*284e0*/  @!P0 IMAD.MOV.U32 R2, RZ, RZ, R0 ;  /* 0x000000ffff028224 */ /* 0x002fc400078e0000 */
[----:B------:R-:W-:-:S05]  /*284f0*/  @!P0 IMAD.MOV.U32 R3, RZ, RZ, R44 ;  /* 0x000000ffff038224 */ /* 0x000fca00078e002c */
[----:B------:R0:W4:Y:S04]  /*28500*/  @!P0 LDG.E.U8 R39, desc[UR46][R2.64] ;  /* 0x0000002e02278981 */ /* 0x000128000c1e1100 */
[----:B---3--:R-:W-:Y:S04]  /*28510*/  STL [R1+0x1ca8], R41 ;  /* 0x001ca82901007387 */ /* 0x008fe80000100800 */
[----:B------:R-:W3:Y:S04]  /*28520*/  LDL R46, [R1+0xe50] ;  /* 0x000e5000012e7983 */ /* 0x000ee80000100800 */
[----:B------:R-:W3:Y:S01]  /*28530*/  LDL R43, [R1+0xe4c] ;  /* 0x000e4c00012b7983 */ /* 0x000ee20000100800 */
[----:B0-----:R-:W-:-:S02]  /*28540*/  @!P0 IMAD.MOV.U32 R3, RZ, RZ, R49 ;  /* 0x000000ffff038224 */ /* 0x001fc400078e0031 */
[----:B------:R-:W-:-:S05]  /*28550*/  @!P0 IMAD.MOV.U32 R2, RZ, RZ, R48 ;  /* 0x000000ffff028224 */ /* 0x000fca00078e0030 */
[----:B------:R2:W3:Y:S02]  /*28560*/  @!P0 LDG.E.U8 R38, desc[UR46][R2.64] ;  /* 0x0000002e02268981 */ /* 0x0004e4000c1e1100 */
[----:B--2---:R-:W-:Y:S02]  /*28570*/  @!P0 IMAD.MOV.U32 R3, RZ, RZ, R47 ;  /* 0x000000ffff038224 */ /* 0x004fe400078e002f */
[----:B----4-:R-:W-:-:S05]  /*28580*/  @!P0 IMAD.MOV.U32 R2, RZ, RZ, R42 ;  /* 0x000000ffff028224 */ /* 0x010fca00078e002a */
[----:B------:R3:W2:Y:S04]  /*28590*/  @!P0 LDG.E.U8 R37, desc[UR46][R2.64] ;  /* 0x0000002e02258981 */ /* 0x0006a8000c1e1100 */
[----:B------:R-:W-:Y:S04]  /*285a0*/  STL [R1+0x1cac], R40 ;  /* 0x001cac2801007387 */ /* 0x000fe80000100800 */
[----:B------:R-:W4:Y:S04]  /*285b0*/  LDL R44, [R1+0xe48] ;  /* 0x000e4800012c7983 */ /* 0x000f280000100800 */
[----:B------:R-:W4:Y:S04]  /*285c0*/  LDL R0, [R1+0xe44] ;  /* 0x000e440001007983 */ /* 0x000f280000100800 */
[----:B------:R0:W-:Y:S04]  /*285d0*/  STL [R1+0x1cb0], R39 ;  /* 0x001cb02701007387 */ /* 0x0001e80000100800 */
[----:B0-----:R-:W4:Y:S01]  /*285e0*/  LDL R39, [R1+0xe40] ;  /* 0x000e400001277983 */ /* 0x001f220000100800 */
[----:B---3--:R-:W-:Y:S01]  /*285f0*/  @!P0 IMAD.MOV.U32 R3, RZ, RZ, R46 ;  /* 0x000000ffff038224 */ /* 0x008fe200078e002e */
[----:B------:R-:W-:Y:S01]  /*28600*/  PRMT R36, RZ, 0x7610, R36 ;  /* 0x00007610ff247816 */ /* 0x000fe20000000024 */
[----:B------:R-:W-:Y:S01]  /*28610*/  @!P0 IMAD.MOV.U32 R2, RZ, RZ, R45 ;  /* 0x000000ffff028224 */ /* 0x000fe200078e002d */
[----:B------:R-:W-:-:S04]  /*28620*/  PRMT R35, RZ, 0x7610, R35 ;  /* 0x00007610ff237816 */ /* 0x000fc80000000023 */
[----:B------:R0:W3:Y:S02]  /*28630*/  @!P0 LDG.E.U8 R36, desc[UR46][R2.64] ;  /* 0x0000002e02248981 */ /* 0x0000e4000c1e1100 */
[----:B0-----:R-:W-:Y:S02]  /*28640*/  @!P0 IMAD.MOV.U32 R2, RZ, RZ, R43 ;  /* 0x000000ffff028224 */ /* 0x001fe400078e002b */
[----:B------:R0:W-:Y:S04]  /*28650*/  STL [R1+0x1cb4], R38 ;  /* 0x001cb42601007387 */ /* 0x0001e80000100800 */
[----:B------:R-:W3:Y:S04]  /*28660*/  LDL R42, [R1+0xe18] ;  /* 0x000e1800012a7983 */ /* 0x000ee80000100800 */
[----:B------:R-:W3:Y:S04]  /*28670*/  LDL R41, [R1+0xe1c] ;  /* 0x000e1c0001297983 */ /* 0x000ee80000100800 */
[----:B--2---:R1:W-:Y:S04]  /*28680*/  STL [R1+0x1cb8], R37 ;  /* 0x001cb82501007387 */ /* 0x0043e80000100800 */
[----:B------:R-:W2:Y:S04]  /*28690*/  LDL R47, [R1+0xe10] ;  /* 0x000e1000012f7983 */ /* 0x000ea80000100800 */
[----:B0-----:R-:W2:Y:S04]  /*286a0*/  LDL R38, [R1+0xe14] ;  /* 0x000e140001267983 */ /* 0x001ea80000100800 */
[----:B------:R-:W2:Y:S04]  /*286b0*/  LDL R46, [R1+0xe08] ;  /* 0x000e0800012e7983 */ /* 0x000ea80000100800 */
[----:B------:R-:W2:Y:S01]  /*286c0*/  LDL R40, [R1+0xe0c] ;  /* 0x000e0c0001287983 */ /* 0x000ea20000100800 */
[----:B----4-:R-:W-:-:S05]  /*286d0*/  @!P0 IMAD.MOV.U32 R3, RZ, RZ, R44 ;  /* 0x000000ffff038224 */ /* 0x010fca00078e002c */
[----:B------:R0:W4:Y:S01]  /*286e0*/  @!P0 LDG.E.U8 R35, desc[UR46][R2.64] ;  /* 0x0000002e02238981 */ /* 0x000122000c1e1100 */
[----:B------:R-:W-:Y:S01]  /*286f0*/  PRMT R34, RZ, 0x7610, R34 ;  /* 0x00007610ff227816 */ /* 0x000fe20000000022 */
[----:B0-----:R-:W-:Y:S02]  /*28700*/  @!P0 IMAD.MOV.U32 R2, RZ, RZ, R0 ;  /* 0x000000ffff028224 */ /* 0x001fe400078e0000 */
[----:B------:R-:W-:-:S05]  /*28710*/  @!P0 IMAD.MOV.U32 R3, RZ, RZ, R39 ;  /* 0x000000ffff038224 */ /* 0x000fca00078e0027 */
[----:B------:R0:W4:Y:S01]  /*28720*/  @!P0 LDG.E.U8 R34, desc[UR46][R2.64] ;  /* 0x0000002e02228981 */ /* 0x000122000c1e1100 */
[----:B------:R-:W-:Y:S02]  /*28730*/  PRMT R33, RZ, 0x7610, R33 ;  /* 0x00007610ff217816 */ /* 0x000fe40000000021 */
[----:B------:R-:W-:Y:S02]  /*28740*/  PRMT R32, RZ, 0x7610, R32 ;  /* 0x00007610ff207816 */ /* 0x000fe40000000020 */
[----:B------:R-:W-:Y:S01]  /*28750*/  PRMT R31, RZ, 0x7610, R31 ;  /* 0x00007610ff1f7816 */ /* 0x000fe2000000001f */
[----:B---3--:R-:W-:Y:S04]  /*28760*/  STL [R1+0x1cbc], R36 ;  /* 0x001cbc2401007387 */ /* 0x008fe80000100800 */
[----:B------:R-:W3:Y:S04]  /*28770*/  LDL R45, [R1+0xe00] ;  /* 0x000e0000012d7983 */ /* 0x000ee80000100800 */
[----:B------:R-:W3:Y:S01]  /*28780*/  LDL R44, [R1+0xe04] ;  /* 0x000e0400012c7983 */ /* 0x000ee20000100800 */
[----:B0-----:R-:W-:-:S02]  /*28790*/  @!P0 IMAD.MOV.U32 R3, RZ, RZ, R42 ;  /* 0x000000ffff038224 */ /* 0x001fc400078e002a */
[----:B------:R-:W-:-:S05]  /*287a0*/  @!P0 IMAD.MOV.U32 R2, RZ, RZ, R41 ;  /* 0x000000ffff028224 */ /* 0x000fca00078e0029 */
[----:B------:R2:W3:Y:S02]  /*287b0*/  @!P0 LDG.E.U8 R33, desc[UR46][R2.64] ;  /* 0x0000002e02218981 */ /* 0x0004e4000c1e1100 */
[----:B--2---:R-:W-:Y:S02]  /*287c0*/  @!P0 IMAD.MOV.U32 R3, RZ, RZ, R47 ;  /* 0x000000ffff038224 */ /* 0x004fe400078e002f */
[----:B------:R-:W-:-:S05]  /*287d0*/  @!P0 IMAD.MOV.U32 R2, RZ, RZ, R38 ;  /* 0x000000ffff028224 */ /* 0x000fca00078e0026 */
[----:B------:R0:W2:Y:S02]  /*287e0*/  @!P0 LDG.E.U8 R32, desc[UR46][R2.64] ;  /* 0x0000002e02208981 */ /* 0x0000a4000c1e1100 */
[----:B0-----:R-:W-:Y:S02]  /*287f0*/  @!P0 IMAD.MOV.U32 R2, RZ, RZ, R40 ;  /* 0x000000ffff028224 */ /* 0x001fe400078e0028 */
[----:B------:R-:W-:-:S05]  /*28800*/  @!P0 IMAD.MOV.U32 R3, RZ, RZ, R46 ;  /* 0x000000ffff038224 */ /* 0x000fca00078e002e */
[----:B------:R3:W2:Y:S04]  /*28810*/  @!P0 LDG.E.U8 R31, desc[UR46][R2.64] ;  /* 0x0000002e021f8981 */ /* 0x0006a8000c1e1100 */
[----:B----4-:R0:W-:Y:S04]  /*28820*/  STL [R1+0x1cc0], R35 ;  /* 0x001cc02301007387 */ /* 0x0101e80000100800 */
[----:B------:R-:W4:Y:S04]  /*28830*/  LDL R39, [R1+0xddc] ;  /* 0x000ddc0001277983 */ /* 0x000f280000100800 */
[----:B------:R-:W4:Y:S04]  /*28840*/  LDL R43, [R1+0xdd8] ;  /* 0x000dd800012b7983 */ /* 0x000f280000100800 */
[----:B------:R-:W4:Y:S04]  /*28850*/  LDL R0, [R1+0xdd4] ;  /* 0x000dd40001007983 */ /* 0x000f280000100800 */
[----:B------:R2:W-:Y:S04]  /*28860*/  STL [R1+0x1cc4], R34 ;  /* 0x001cc42201007387 */ /* 0x0005e80000100800 */
[----:B------:R-:W4:Y:S04]  /*28870*/  LDL R42, [R1+0xdd0] ;  /* 0x000dd000012a7983 */ /* 0x000f280000100800 */
[----:B------:R-:W4:Y:S04]  /*28880*/  LDL R41, [R1+0xdc8] ;  /* 0x000dc80001297983 */ /* 0x000f280000100800 */
[----:B-1----:R-:W4:Y:S01]  /*28890*/  LDL R37, [R1+0xdcc] ;  /* 0x000dcc0001257983 */ /* 0x002f220000100800 */
[----:B------:R-:W-:Y:S01]  /*288a0*/  PRMT R30, RZ, 0x7610, R30 ;  /* 0x00007610ff1e7816 */ /* 0x000fe2000000001e */
[----:B---3--:R-:W-:-:S02]  /*288b0*/  @!P0 IMAD.MOV.U32 R2, RZ, RZ, R44 ;  /* 0x000000ffff028224 */ /* 0x008fc400078e002c */
[----:B------:R-:W-:-:S05]  /*288c0*/  @!P0 IMAD.MOV.U32 R3, RZ, RZ, R45 ;  /* 0x000000ffff038224 */ /* 0x000fca00078e002d */
[----:B------:R4:W3:Y:S04]  /*288d0*/  @!P0 LDG.E.U8 R30, desc[UR46][R2.64] ;  /* 0x0000002e021e8981 */ /* 0x0008e8000c1e1100 */
[----:B------:R-:W-:Y:S04]  /*288e0*/  STL [R1+0x1cc8], R33 ;  /* 0x001cc82101007387 */ /* 0x000fe80000100800 */
[----:B------:R-:W3:Y:S04]  /*288f0*/  LDL R38, [R1+0xdc4] ;  /* 0x000dc40001267983 */ /* 0x000ee80000100800 */
[----:B0-----:R-:W3:Y:S04]  /*28900*/  LDL R35, [R1+0x1544] ;  /* 0x0015440001237983 */ /* 0x001ee80000100800 */
[----:B--2---:R0:W-:Y:S04]  /*28910*/  STL [R1+0x1ccc], R32 ;  /* 0x001ccc2001007387 */ /* 0x0041e80000100800 */
[----:B------:R-:W2:Y:S04]  /*28920*/  LDL R40, [R1+0xdb0] ;  /* 0x000db00001287983 */ /* 0x000ea80000100800 */
[----:B------:R-:W2:Y:S04]  /*28930*/  LDL R36, [R1+0x156c] ;  /* 0x00156c0001247983 */ /* 0x000ea80000100800 */
[----:B------:R1:W-:Y:S04]  /*28940*/  STL [R1+0x1cd0], R31 ;  /* 0x001cd01f01007387 */ /* 0x0003e80000100800 */
[----:B------:R-:W2:Y:S04]  /*28950*/  LDL R34, [R1+0xdac] ;  /* 0x000dac0001227983 */ /* 0x000ea80000100800 */
[----:B0-----:R-:W2:Y:S01]  /*28960*/  LDL R32, [R1+0x1588] ;  /* 0x0015880001207983 */ /* 0x001ea20000100800 */
[----:B----4-:R-:W-:-:S03]  /*28970*/  @!P0 IMAD.MOV.U32 R2, RZ, RZ, R39 ;  /* 0x000000ffff028224 */ /* 0x010fc600078e0027 */
[----:B------:R-:W4:Y:S04]  /*28980*/  LDL R33, [R1+0x1584] ;  /* 0x0015840001217983 */ /* 0x000f280000100800 */
[----:B------:R-:W4:Y:S04]  /*28990*/  LDL R39, [R1+0x1540] ;  /* 0x0015400001277983 */ /* 0x000f280000100800 */
[----:B-1----:R-:W4:Y:S01]  /*289a0*/  LDL R31, [R1+0x1548] ;  /* 0x00154800011f7983 */ /* 0x002f220000100800 */
[----:B------:R-:W-:Y:S01]  /*289b0*/  PRMT R29, RZ, 0x7610, R29 ;  /* 0x00007610ff1d7816 */ /* 0x000fe2000000001d */
[----:B------:R-:W-:Y:S01]  /*289c0*/  @!P0 IMAD.MOV.U32 R3, RZ, RZ, R43 ;  /* 0x000000ffff038224 */ /* 0x000fe200078e002b */
[----:B------:R-:W-:-:S04]  /*289d0*/  PRMT R28, RZ, 0x7610, R28 ;  /* 0x00007610ff1c7816 */ /* 0x000fc8000000001c */
[----:B------:R0:W4:Y:S01]  /*289e0*/  @!P0 LDG.E.U8 R29, desc[UR46][R2.64] ;  /* 0x0000002e021d8981 */ /* 0x000122000c1e1100 */
[----:B------:R-:W-:Y:S01]  /*289f0*/  PRMT R27, RZ, 0x7610, R27 ;  /* 0x00007610ff1b7816 */ /* 0x000fe2000000001b */
[----:B0-----:R-:W-:Y:S02]  /*28a00*/  @!P0 IMAD.MOV.U32 R2, RZ, RZ, R0 ;  /* 0x000000ffff028224 */ /* 0x001fe400078e0000 */
[----:B------:R-:W-:Y:S01]  /*28a10*/  @!P0 IMAD.MOV.U32 R3, RZ, RZ, R42 ;  /* 0x000000ffff038224 */ /* 0x000fe200078e002a */
[----:B------:R-:W4:Y:S01]  /*28a20*/  LDL R0, [R1+0x1580] ;  /* 0x0015800001007983 */ /* 0x000f220000100800 */
[----:B------:R-:W-:-:S03]  /*28a30*/  PRMT R26, RZ, 0x7610, R26 ;  /* 0x00007610ff1a7816 */ /* 0x000fc6000000001a */
[----:B------:R-:W4:Y:S04]  /*28a40*/  LDL R42, [R1+0xe68] ;  /* 0x000e6800012a7983 */ /* 0x000f280000100800 */
[----:B------:R0:W4:Y:S02]  /*28a50*/  @!P0 LDG.E.U8 R28, desc[UR46][R2.64] ;  /* 0x0000002e021c8981 */ /* 0x000124000c1e1100 */
[----:B0-----:R-:W-:Y:S02]  /*28a60*/  @!P0 IMAD.MOV.U32 R2, RZ, RZ, R37 ;  /* 0x000000ffff028224 */ /* 0x001fe400078e0025 */
[----:B------:R-:W-:Y:S01]  /*28a70*/  @!P0 IMAD.MOV.U32 R3, RZ, RZ, R41 ;  /* 0x000000ffff038224 */ /* 0x000fe200078e0029 */
[----:B------:R-:W4:Y:S01]  /*28a80*/  LDL R37, [R1+0xe74] ;  /* 0x000e740001257983 */ /* 0x000f220000100800 */
[----:B------:R-:W-:-:S03]  /*28a90*/  PRMT R25, RZ, 0x7610, R25 ;  /* 0x00007610ff197816 */ /* 0x000fc60000000019 */
[----:B------:R-:W4:Y:S04]  /*28aa0*/  LDL R41, [R1+0xe60] ;  /* 0x000e600001297983 */ /* 0x000f280000100800 */
[----:B------:R3:W4:Y:S01]  /*28ab0*/  @!P0 LDG.E.U8 R27, desc[UR46][R2.64] ;  /* 0x0000002e021b8981 */ /* 0x000722000c1e1100 */
[----:B------:R-:W-:Y:S02]  /*28ac0*/  PRMT R24, RZ, 0x7610, R24 ;  /* 0x00007610ff187816 */ /* 0x000fe40000000018 */
[----:B------:R-:W-:Y:S01]  /*28ad0*/  PRMT R23, RZ, 0x7610, R23 ;  /* 0x00007610ff177816 */ /* 0x000fe20000000017 */
[----:B---3--:R-:W-:Y:S02]  /*28ae0*/  @!P0 IMAD.MOV.U32 R3, RZ, RZ, R38 ;  /* 0x000000ffff038224 */ /* 0x008fe400078e0026 */
[----:B------:R-:W3:Y:S01]  /*28af0*/  LDL R38, [R1+0xe70] ;  /* 0x000e700001267983 */ /* 0x000ee20000100800 */
[----:B------:R-:W-:-:S03]  /*28b00*/  @!P0 IMAD.MOV.U32 R2, RZ, RZ, R35 ;  /* 0x000000ffff028224 */ /* 0x000fc600078e0023 */
[----:B------:R-:W3:Y:S04]  /*28b10*/  LDL R35, [R1+0xe6c] ;  /* 0x000e6c0001237983 */ /* 0x000ee80000100800 */
[----:B------:R2:W3:Y:S02]  /*28b20*/  @!P0 LDG.E.U8 R26, desc[UR46][R2.64] ;  /* 0x0000002e021a8981 */ /* 0x0004e4000c1e1100 */
[----:B--2---:R-:W-:Y:S02]  /*28b30*/  @!P0 IMAD.MOV.U32 R3, RZ, RZ, R40 ;  /* 0x000000ffff038224 */ /* 0x004fe400078e0028 */
[----:B------:R-:W-:Y:S01]  /*28b40*/  @!P0 IMAD.MOV.U32 R2, RZ, RZ, R36 ;  /* 0x000000ffff028224 */ /* 0x000fe200078e0024 */
[----:B------:R-:W2:Y:S04]  /*28b50*/  LDL R40, [R1+0xe30] ;  /* 0x000e300001287983 */ /* 0x000ea80000100800 */
[----:B------:R-:W2:Y:S04]  /*28b60*/  LDL R36, [R1+0xe64] ;  /* 0x000e640001247983 */ /* 0x000ea80000100800 */
[----:B------:R0:W2:Y:S02]  /*28b70*/  @!P0 LDG.E.U8 R25, desc[UR46][R2.64] ;  /* 0x0000002e02198981 */ /* 0x0000a4000c1e1100 */
[----:B0-----:R-:W-:-:S02]  /*28b80*/  @!P0 IMAD.MOV.U32 R3, RZ, RZ, R34 ;  /* 0x000000ffff038224 */ /* 0x001fc400078e0022 */
[----:B------:R-:W2:Y:S01]  /*28b90*/  LDL R34, [R1+0xe38] ;  /* 0x000e380001227983 */ /* 0x000ea20000100800 */
[----:B------:R-:W-:-:S03]  /*28ba0*/  @!P0 IMAD.MOV.U32 R2, RZ, RZ, R32 ;  /* 0x000000ffff028224 */ /* 0x000fc600078e0020 */
[----:B------:R-:W2:Y:S04]  /*28bb0*/  LDL R32, [R1+0xe3c] ;  /* 0x000e3c0001207983 */ /* 0x000ea80000100800 */
[----:B------:R4:W2:Y:S02]  /*28bc0*/  @!P0 LDG.E.U8 R24, desc[UR46][R2.64] ;  /* 0x0000002e02188981 */ /* 0x0008a4000c1e1100 */
[----:B----4-:R-:W-:Y:S02]  /*28bd0*/  @!P0 IMAD.MOV.U32 R2, RZ, RZ, R33 ;  /* 0x000000ffff028224 */ /* 0x010fe400078e0021 */
[----:B------:R-:W-:Y:S01]  /*28be0*/  @!P0 IMAD.MOV.U32 R3, RZ, RZ, R39 ;  /* 0x000000ffff038224 */ /* 0x000fe200078e0027 */
[----:B------:R-:W4:Y:S01]  /*28bf0*/  LDL R33, [R1+0xe34] ;  /* 0x000e340001217983 */ /* 0x000f220000100800 */
[----:B------:R-:W-:-:S02]  /*28c00*/  PRMT R22, RZ, 0x7610, R22 ;  /* 0x00007610ff167816 */ /* 0x000fc40000000016 */
[----:B------:R-:W-:Y:S01]  /*28c10*/  PRMT R21, RZ, 0x7610, R21 ;  /* 0x00007610ff157816 */ /* 0x000fe20000000015 */
[----:B------:R-:W4:Y:S04]  /*28c20*/  LDL R39, [R1+0xe28] ;  /* 0x000e280001277983 */ /* 0x000f280000100800 */
[----:B------:R0:W4:Y:S02]  /*28c30*/  @!P0 LDG.E.U8 R23, desc[UR46][R2.64] ;  /* 0x0000002e02178981 */ /* 0x000124000c1e1100 */
[----:B0-----:R-:W-:Y:S02]  /*28c40*/  @!P0 IMAD.MOV.U32 R3, RZ, RZ, R31 ;  /* 0x000000ffff038224 */ /* 0x001fe400078e001f */
[----:B------:R-:W4:Y:S01]  /*28c50*/  LDL R31, [R1+0xe2c] ;  /* 0x000e2c00011f7983 */ /* 0x000f220000100800 */
[----:B------:R-:W-:Y:S01]  /*28c60*/  @!P0 IMAD.MOV.U32 R2, RZ, RZ, R0 ;  /* 0x000000ffff028224 */ /* 0x000fe200078e0000 */
[----:B------:R-:W-:-:S02]  /*28c70*/  PRMT R20, RZ, 0x7610, R20 ;  /* 0x00007610ff147816 */ /* 0x000fc40000000014 */
[----:B------:R-:W4:Y:S01]  /*28c80*/  LDL.LU R0, [R1+0x1574] ;  /* 0x0015740001007983 */ /* 0x000f220000300800 */
[----:B------:R-:W-:Y:S02]  /*28c90*/  PRMT R19, RZ, 0x7610, R19 ;  /* 0x00007610ff137816 */ /* 0x000fe40000000013 */
[----:B------:R-:W-:Y:S01]  /*28ca0*/  PRMT R18, RZ, 0x7610, R18 ;  /* 0x00007610ff127816 */ /* 0x000fe20000000012 */
[----:B------:R0:W4:Y:S01]  /*28cb0*/  @!P0 LDG.E.U8 R22, desc[UR46][R2.64] ;  /* 0x0000002e02168981 */ /* 0x000122000c1e1100 */
[----:B------:R-:W-:-:S03]  /*28cc0*/  PRMT R17, RZ, 0x7610, R17 ;  /* 0x00007610ff117816 */ /* 0x000fc60000000011 */
[----:B------:R-:W4:Y:S04]  /*28cd0*/  LDL R45, [R1+0xde8] ;  /* 0x000de800012d7983 */ /* 0x000f280000100800 */
[----:B------:R-:W4:Y:S04]  /*28ce0*/  LDL R44, [R1+0xde0] ;  /* 0x000de000012c7983 */ /* 0x000f280000100800 */
[----:B------:R-:W4:Y:S01]  /*28cf0*/  LDL R43, [R1+0xdc0] ;  /* 0x000dc000012b7983 */ /* 0x000f220000100800 */
[----:B0-----:R-:W-:-:S03]  /*28d00*/  @!P0 IMAD.MOV.U32 R2, RZ, RZ, R37 ;  /* 0x000000ffff028224 */ /* 0x001fc600078e0025 */
[----:B------:R-:W4:Y:S01]  /*28d10*/  LDL R37, [R1+0xe24] ;  /* 0x000e240001257983 */ /* 0x000f220000100800 */
[----:B---3--:R-:W-:-:S03]  /*28d20*/  @!P0 IMAD.MOV.U32 R3, RZ, RZ, R38 ;  /* 0x000000ffff038224 */ /* 0x008fc600078e0026 */
[----:B------:R-:W3:Y:S04]  /*28d30*/  LDL R38, [R1+0xe20] ;  /* 0x000e200001267983 */ /* 0x000ee80000100800 */
[----:B------:R0:W3:Y:S02]  /*28d40*/  @!P0 LDG.E.U8 R21, desc[UR46][R2.64] ;  /* 0x0000002e02158981 */ /* 0x0000e4000c1e1100 */
[----:B0-----:R-:W-:Y:S02]  /*28d50*/  @!P0 IMAD.MOV.U32 R2, RZ, RZ, R35 ;  /* 0x000000ffff028224 */ /* 0x001fe400078e0023 */
[----:B------:R-:W-:Y:S01]  /*28d60*/  @!P0 IMAD.MOV.U32 R3, RZ, RZ, R42 ;  /* 0x000000ffff038224 */ /* 0x000fe200078e002a */
[----:B------:R-:W3:Y:S04]  /*28d70*/  LDL R35, [R1+0xdfc] ;  /* 0x000dfc0001237983 */ /* 0x000ee80000100800 */
[----:B------:R-:W3:Y:S04]  /*28d80*/  LDL R42, [R1+0x154c] ;  /* 0x00154c00012a7983 */ /* 0x000ee80000100800 */
[----:B------:R0:W3:Y:S02]  /*28d90*/  @!P0 LDG.E.U8 R20, desc[UR46][R2.64] ;  /* 0x0000002e02148981 */ /* 0x0000e4000c1e1100 */
[----:B0-----:R-:W-:Y:S01]  /*28da0*/  @!P0 IMAD.MOV.U32 R3, RZ, RZ, R41 ;  /* 0x000000ffff038224 */ /* 0x001fe200078e0029 */
[----:B------:R-:W-:Y:S01]  /*28db0*/  PRMT R16, RZ, 0x7610, R16 ;  /* 0x00007610ff107816 */ /* 0x000fe20000000010 */
[----:B------:R-:W3:Y:S01]  /*28dc0*/  LDL R41, [R1+0xdbc] ;  /* 0x000dbc0001297983 */ /* 0x000ee20000100800 */
[----:B--2---:R-:W-:-:S03]  /*28dd0*/  @!P0 IMAD.MOV.U32 R2, RZ, RZ, R36 ;  /* 0x000000ffff028224 */ /* 0x004fc600078e0024 */
[----:B------:R-:W2:Y:S04]  /*28de0*/  LDL R36, [R1+0xdf8] ;  /* 0x000df80001247983 */ /* 0x000ea80000100800 */
[----:B------:R0:W2:Y:S02]  /*28df0*/  @!P0 LDG.E.U8 R19, desc[UR46][R2.64] ;  /* 0x0000002e02138981 */ /* 0x0000a4000c1e1100 */
[----:B0-----:R-:W-:Y:S02]  /*28e00*/  @!P0 IMAD.MOV.U32 R3, RZ, RZ, R34 ;  /* 0x000000ffff038224 */ /* 0x001fe400078e0022 */
[----:B------:R-:W2:Y:S01]  /*28e10*/  LDL R34, [R1+0xdf0] ;  /* 0x000df00001227983 */ /* 0x000ea20000100800 */
[----:B------:R-:W-:-:S03]  /*28e20*/  @!P0 IMAD.MOV.U32 R2, RZ, RZ, R32 ;  /* 0x000000ffff028224 */ /* 0x000fc600078e0020 */
[----:B------:R-:W2:Y:S04]  /*28e30*/  LDL R32, [R1+0xdf4] ;  /* 0x000df40001207983 */ /* 0x000ea80000100800 */
[----:B------:R4:W2:Y:S02]  /*28e40*/  @!P0 LDG.E.U8 R18, desc[UR46][R2.64] ;  /* 0x0000002e02128981 */ /* 0x0008a4000c1e1100 */
[----:B----4-:R-:W-:Y:S02]  /*28e50*/  @!P0 IMAD.MOV.U32 R2, RZ, RZ, R33 ;  /* 0x000000ffff028224 */ /* 0x010fe400078e0021 */
[----:B------:R-:W-:Y:S01]  /*28e60*/  @!P0 IMAD.MOV.U32 R3, RZ, RZ, R40 ;  /* 0x000000ffff038224 */ /* 0x000fe200078e0028 */
[----:B------:R-:W4:Y:S04]  /*28e70*/  LDL R33, [R1+0xdec] ;  /* 0x000dec0001217983 */ /* 0x000f280000100800 */
[----:B------:R-:W4:Y:S04]  /*28e80*/  LDL R40, [R1+0x1554] ;  /* 0x0015540001287983 */ /* 0x000f280000100800 */
[----:B------:R0:W4:Y:S02]  /*28e90*/  @!P0 LDG.E.U8 R17, desc[UR46][R2.64] ;  /* 0x0000002e02118981 */ /* 0x000124000c1e1100 */
[----:B0-----:R-:W-:-:S02]  /*28ea0*/  @!P0 IMAD.MOV.U32 R2, RZ, RZ, R31 ;  /* 0x000000ffff028224 */ /* 0x001fc400078e001f */
[----:B------:R-:W4:Y:S01]  /*28eb0*/  LDL R31, [R1+0xde4] ;  /* 0x000de400011f7983 */ /* 0x000f220000100800 */
[----:B------:R-:W-:Y:S01]  /*28ec0*/  @!P0 IMAD.MOV.U32 R3, RZ, RZ, R39 ;  /* 0x000000ffff038224 */ /* 0x000fe200078e0027 */
[----:B------:R-:W-:Y:S02]  /*28ed0*/  PRMT R15, RZ, 0x7610, R15 ;  /* 0x00007610ff0f7816 */ /* 0x000fe4000000000f */
[----:B------:R-:W4:Y:S04]  /*28ee0*/  LDL R39, [R1+0xdb8] ;  /* 0x000db80001277983 */ /* 0x000f280000100800 */
[----:B------:R0:W4:Y:S01]  /*28ef0*/  @!P0 LDG.E.U8 R16, desc[UR46][R2.64] ;  /* 0x0000002e02108981 */ /* 0x000122000c1e1100 */
[----:B------:R-:W-:Y:S01]  /*28f00*/  PRMT R14, RZ, 0x7610, R14 ;  /* 0x00007610ff0e7816 */ /* 0x000fe2000000000e */
[----:B0-----:R-:W-:-:S02]  /*28f10*/  @!P0 IMAD.MOV.U32 R2, RZ, RZ, R37 ;  /* 0x000000ffff028224 */ /* 0x001fc400078e0025 */
[----:B------:R-:W4:Y:S01]  /*28f20*/  LDL R37, [R1+0xdb4] ;  /* 0x000db40001257983 */ /* 0x000f220000100800 */
[----:B------:R-:W-:Y:S02]  /*28f30*/  PRMT R13, RZ, 0x7610, R13 ;  /* 0x00007610ff0d7816 */ /* 0x000fe4000000000d */
[----:B------:R-:W-:Y:S01]  /*28f40*/  PRMT R12, RZ, 0x7610, R12 ;  /* 0x00007610ff0c7816 */ /* 0x000fe2000000000c */
[----:B---3--:R-:W-:Y:S02]  /*28f50*/  @!P0 IMAD.MOV.U32 R3, RZ, RZ, R38 ;  /* 0x000000ffff038224 */ /* 0x008fe400078e0026 */
[----:B------:R-:W3:Y:S04]  /*28f60*/  LDL R38, [R1+0x155c] ;  /* 0x00155c0001267983 */ /* 0x000ee80000100800 */
[----:B------:R0:W3:Y:S02]  /*28f70*/  @!P0 LDG.E.U8 R15, desc[UR46][R2.64] ;  /* 0x0000002e020f8981 */ /* 0x0000e4000c1e1100 */
[----:B0-----:R-:W-:-:S02]  /*28f80*/  @!P0 IMAD.MOV.U32 R2, RZ, RZ, R35 ;  /* 0x000000ffff028224 */ /* 0x001fc400078e0023 */
        /* <DEDUP_REMOVED lines=12> */
[----:B------:R0:W4:Y:S02]  /*29050*/  @!P0 LDG.E.U8 R12, desc[UR46][R2.64] ;  /* 0x0000002e020c8981 */ /* 0x000124000c1e1100 */
[----:B0-----:R-:W-:-:S02]  /*29060*/  @!P0 IMAD.MOV.U32 R2, RZ, RZ, R31 ;  /* 0x000000ffff028224 */ /* 0x001fc400078e001f */
[----:B------:R-:W4:Y:S01]  /*29070*/  LDL R31, [R1+0x1560] ;  /* 0x00156000011f7983 */ /* 0x000f220000100800 */
[----:B------:R-:W-:Y:S01]  /*29080*/  PRMT R11, RZ, 0x7610, R11 ;  /* 0x00007610ff0b7816 */ /* 0x000fe2000000000b */
[----:B------:R-:W-:Y:S01]  /*29090*/  @!P0 IMAD.MOV.U32 R3, RZ, RZ, R44 ;  /* 0x000000ffff038224 */ /* 0x000fe200078e002c */
[----:B------:R-:W-:Y:S01]  /*290a0*/  PRMT R10, RZ, 0x7610, R10 ;  /* 0x00007610ff0a7816 */ /* 0x000fe2000000000a */
[----:B------:R-:W0:Y:S03]  /*290b0*/  S2R R61, SR_TID.X ;  /* 0x00000000003d7919 */ /* 0x000e260000002100 */
[----:B------:R1:W4:Y:S01]  /*290c0*/  @!P0 LDG.E.U8 R11, desc[UR46][R2.64] ;  /* 0x0000002e020b8981 */ /* 0x000322000c1e1100 */
[----:B------:R-:W-:Y:S01]  /*290d0*/  PRMT R9, RZ, 0x7610, R9 ;  /* 0x00007610ff097816 */ /* 0x000fe20000000009 */
[----:B-1----:R-:W-:Y:S02]  /*290e0*/  @!P0 IMAD.MOV.U32 R2, RZ, RZ, R42 ;  /* 0x000000ffff028224 */ /* 0x002fe400078e002a */
[----:B------:R-:W-:-:S05]  /*290f0*/  @!P0 IMAD.MOV.U32 R3, RZ, RZ, R43 ;  /* 0x000000ffff038224 */ /* 0x000fca00078e002b */
[----:B------:R1:W4:Y:S01]  /*29100*/  @!P0 LDG.E.U8 R10, desc[UR46][R2.64] ;  /* 0x0000002e020a8981 */ /* 0x000322000c1e1100 */
[----:B------:R-:W-:Y:S01]  /*29110*/  PRMT R8, RZ, 0x7610, R8 ;  /* 0x00007610ff087816 */ /* 0x000fe20000000008 */
[----:B-1----:R-:W-:Y:S02]  /*29120*/  @!P0 IMAD.MOV.U32 R2, RZ, RZ, R40 ;  /* 0x000000ffff028224 */ /* 0x002fe400078e0028 */
[----:B------:R-:W-:-:S05]  /*29130*/  @!P0 IMAD.MOV.U32 R3, RZ, RZ, R41 ;  /* 0x000000ffff038224 */ /* 0x000fca00078e0029 */
[----:B------:R1:W4:Y:S01]  /*29140*/  @!P0 LDG.E.U8 R9, desc[UR46][R2.64] ;  /* 0x0000002e02098981 */ /* 0x000322000c1e1100 */
[----:B------:R-:W-:Y:S01]  /*29150*/  PRMT R7, RZ, 0x7610, R7 ;  /* 0x00007610ff077816 */ /* 0x000fe20000000007 */
[----:B-1----:R-:W-:Y:S01]  /*29160*/  @!P0 IMAD.MOV.U32 R3, RZ, RZ, R39 ;  /* 0x000000ffff038224 */ /* 0x002fe200078e0027 */
[----:B------:R-:W-:Y:S02]  /*29170*/  PRMT R6, RZ, 0x7610, R6 ;  /* 0x00007610ff067816 */ /* 0x000fe40000000006 */
[----:B0-----:R-:W-:Y:S02]  /*29180*/  SHF.R.U32.HI R60, RZ, 0x2, R61 ;  /* 0x00000002ff3c7819 */ /* 0x001fe4000001163d */
[----:B------:R-:W-:Y:S02]  /*29190*/  PRMT R5, RZ, 0x7610, R5 ;  /* 0x00007610ff057816 */ /* 0x000fe40000000005 */
[----:B------:R-:W-:Y:S01]  /*291a0*/  SGXT.U32 R60, R60, 0x3 ;  /* 0x000000033c3c781a */ /* 0x000fe20000000000 */
[----:B------:R-:W-:Y:S01]  /*291b0*/  STL [R1+0x1670], R0 ;  /* 0x0016700001007387 */ /* 0x000fe20000100800 */
[----:B---3--:R-:W-:-:S05]  /*291c0*/  @!P0 IMAD.MOV.U32 R2, RZ, RZ, R38 ;  /* 0x000000ffff028224 */ /* 0x008fca00078e0026 */
[----:B------:R0:W3:Y:S02]  /*291d0*/  @!P0 LDG.E.U8 R8, desc[UR46][R2.64] ;  /* 0x0000002e02088981 */ /* 0x0000e4000c1e1100 */
[----:B0-----:R-:W-:Y:S02]  /*291e0*/  @!P0 IMAD.MOV.U32 R3, RZ, RZ, R37 ;  /* 0x000000ffff038224 */ /* 0x001fe400078e0025 */
[----:B--2---:R-:W-:-:S05]  /*291f0*/  @!P0 IMAD.MOV.U32 R2, RZ, RZ, R36 ;  /* 0x000000ffff028224 */ /* 0x004fca00078e0024 */
[----:B------:R0:W2:Y:S02]  /*29200*/  @!P0 LDG.E.U8 R7, desc[UR46][R2.64] ;  /* 0x0000002e02078981 */ /* 0x0000a4000c1e1100 */
[----:B0-----:R-:W-:Y:S02]  /*29210*/  @!P0 IMAD.MOV.U32 R2, RZ, RZ, R34 ;  /* 0x000000ffff028224 */ /* 0x001fe400078e0022 */
[----:B------:R-:W-:-:S05]  /*29220*/  @!P0 IMAD.MOV.U32 R3, RZ, RZ, R35 ;  /* 0x000000ffff038224 */ /* 0x000fca00078e0023 */
[----:B------:R0:W2:Y:S02]  /*29230*/  @!P0 LDG.E.U8 R6, desc[UR46][R2.64] ;  /* 0x0000002e02068981 */ /* 0x0000a4000c1e1100 */
[----:B0-----:R-:W-:Y:S01]  /*29240*/  @!P0 IMAD.MOV.U32 R2, RZ, RZ, R32 ;  /* 0x000000ffff028224 */ /* 0x001fe200078e0020 */
[----:B------:R-:W-:Y:S01]  /*29250*/  LOP3.LUT R32, R61, 0x3, RZ, 0xc0, !PT ;  /* 0x000000033d207812 */ /* 0x000fe200078ec0ff */
[----:B----4-:R-:W-:-:S04]  /*29260*/  @!P0 IMAD.MOV.U32 R3, RZ, RZ, R33 ;  /* 0x000000ffff038224 */ /* 0x010fc800078e0021 */
[----:B------:R-:W-:Y:S01]  /*29270*/  IMAD R32, R32, 0x110, RZ ;  /* 0x0000011020207824 */ /* 0x000fe200078e02ff */
[----:B------:R0:W4:Y:S04]  /*29280*/  @!P0 LDG.E.U8 R5, desc[UR46][R2.64] ;  /* 0x0000002e02058981 */ /* 0x000128000c1e1100 */
[----:B------:R-:W-:-:S05]  /*29290*/  LOP3.LUT R32, R32, R60, RZ, 0xfc, !PT ;  /* 0x0000003c20207212 */ /* 0x000fca00078efcff */
[----:B------:R-:W-:Y:S01]  /*292a0*/  LDS.U8 R33, [R32+UR4+0x8] ;  /* 0x0000080420217984 */ /* 0x000fe20008000000 */
[----:B0-----:R-:W-:Y:S02]  /*292b0*/  @!P0 IMAD.MOV.U32 R3, RZ, RZ, R31 ;  /* 0x000000ffff038224 */ /* 0x001fe400078e001f */
[----:B------:R-:W-:Y:S01]  /*292c0*/  @!P0 IMAD.MOV.U32 R2, RZ, RZ, R0 ;  /* 0x000000ffff028224 */ /* 0x000fe200078e0000 */
[----:B------:R-:W0:Y:S04]  /*292d0*/  LDS.U8 R31, [R32+UR4+0x88] ;  /* 0x00008804201f7984 */ /* 0x000e280008000000 */
[----:B------:R-:W1:Y:S01]  /*292e0*/  LDS.U8 R0, [R32+UR4+0xc8] ;  /* 0x0000c80420007984 */ /* 0x000e620008000000 */
[----:B------:R-:W-:-:S03]  /*292f0*/  PRMT R4, RZ, 0x7610, R4 ;  /* 0x00007610ff047816 */ /* 0x000fc60000000004 */
[----:B------:R-:W-:Y:S04]  /*29300*/  LDS.U8 R34, [R32+UR4+0x480] ;  /* 0x0004800420227984 */ /* 0x000fe80008000000 */
[----:B------:R0:W4:Y:S04]  /*29310*/  @!P0 LDG.E.U8 R4, desc[UR46][R2.64] ;  /* 0x0000002e02048981 */ /* 0x000128000c1e1100 */
[----:B0-----:R-:W-:Y:S04]  /*29320*/  LDS.U8 R3, [R32+UR4] ;  /* 0x0000000420037984 */ /* 0x001fe80008000000 */
[----:B------:R-:W-:Y:S04]  /*29330*/  LDS.U8 R2, [R32+UR4+0x40] ;  /* 0x0000400420027984 */ /* 0x000fe80008000000 */
[----:B------:R-:W-:Y:S04]  /*29340*/  STL [R1+0x15b0], R31 ;  /* 0x0015b01f01007387 */ /* 0x000fe80000100800 */
[----:B------:R-:W0:Y:S04]  /*29350*/  LDS.U8 R31, [R32+UR4+0x48] ;  /* 0x00004804201f7984 */ /* 0x000e280008000000 */
[----:B-1----:R-:W-:Y:S04]  /*29360*/  STL [R1+0x15ac], R0 ;  /* 0x0015ac0001007387 */ /* 0x002fe80000100800 */
[----:B------:R-:W1:Y:S04]  /*29370*/  LDS.U8 R0, [R32+UR4+0x80] ;  /* 0x0000800420007984 */ /* 0x000e680008000000 */
[----:B------:R-:W-:Y:S04]  /*29380*/  STL [R1+0xa2c], R33 ;  /* 0x000a2c2101007387 */ /* 0x000fe80000100800 */
[----:B------:R-:W1:Y:S04]  /*29390*/  LDS.U8 R33, [R32+UR4+0xc0] ;  /* 0x0000c00420217984 */ /* 0x000e680008000000 */
[----:B0-----:R-:W-:Y:S04]  /*293a0*/  STL [R1+0xa24], R31 ;  /* 0x000a241f01007387 */ /* 0x001fe80000100800 */
[----:B------:R-:W0:Y:S04]  /*293b0*/  LDS.U8 R31, [R32+UR4+0x400] ;  /* 0x00040004201f7984 */ /* 0x000e280008000000 */
[----:B-1----:R-:W-:Y:S04]  /*293c0*/  STL [R1+0x15b8], R0 ;  /* 0x0015b80001007387 */ /* 0x002fe80000100800 */
[----:B------:R-:W1:Y:S04]  /*293d0*/  LDS.U8 R0, [R32+UR4+0x440] ;  /* 0x0004400420007984 */ /* 0x000e680008000000 */
[----:B------:R-:W-:Y:S04]  /*293e0*/  STL [R1+0x15b4], R33 ;  /* 0x0015b42101007387 */ /* 0x000fe80000100800 */
[----:B------:R-:W-:Y:S04]  /*293f0*/  LDS.U8 R33, [R32+UR4+0x4c8] ;  /* 0x0004c80420217984 */ /* 0x000fe80008000000 */
[----:B0-----:R-:W-:Y:S04]  /*29400*/  STL [R1+0xa38], R31 ;  /* 0x000a381f01007387 */ /* 0x001fe80000100800 */
[----:B------:R-:W0:Y:S04]  /*29410*/  LDS.U8 R31, [R32+UR4+0x488] ;  /* 0x00048804201f7984 */ /* 0x000e280008000000 */
[----:B-1----:R-:W-:Y:S04]  /*29420*/  STL [R1+0xa34], R0 ;  /* 0x000a340001007387 */ /* 0x002fe80000100800 */
[----:B------:R-:W1:Y:S04]  /*29430*/  LDS.U8 R0, [R32+UR4+0x408] ;  /* 0x0004080420007984 */ /* 0x000e680008000000 */
[----:B0-----:R0:W-:Y:S04]  /*29440*/  STL [R1+0x15c0], R31 ;  /* 0x0015c01f01007387 */ /* 0x0011e80000100800 */
[----:B------:R-:W-:Y:S04]  /*29450*/  STL [R1+0x15bc], R33 ;  /* 0x0015bc2101007387 */ /* 0x000fe80000100800 */
[----:B------:R-:W3:Y:S01]  /*29460*/  LDS.U8 R33, [R32+UR4+0x448] ;  /* 0x0004480420217984 */ /* 0x000ee20008000000 */
[----:B0-----:R-:W-:-:S05]  /*29470*/  LOP3.LUT R31, R61, 0x3, RZ, 0xc0, !PT ;  /* 0x000000033d1f7812 */ /* 0x001fca00078ec0ff */
[----:B------:R-:W-:-:S05]  /*29480*/  IMAD R31, R31, 0x110, RZ ;  /* 0x000001101f1f7824 */ /* 0x000fca00078e02ff */
[----:B------:R-:W-:Y:S01]  /*29490*/  LOP3.LUT R31, R31, R60, RZ, 0xfc, !PT ;  /* 0x0000003c1f1f7212 */ /* 0x000fe200078efcff */
[----:B-1----:R-:W-:Y:S04]  /*294a0*/  STL [R1+0xa48], R0 ;  /* 0x000a480001007387 */ /* 0x002fe80000100800 */
[----:B------:R-:W0:Y:S01]  /*294b0*/  LDS.U8 R0, [R32+UR4+0x4c0] ;  /* 0x0004c00420007984 */ /* 0x000e220008000000 */
[----:B------:R-:W-:-:S05]  /*294c0*/  LOP3.LUT R31, R31, 0x10, RZ, 0x3c, !PT ;  /* 0x000000101f1f7812 */ /* 0x000fca00078e3cff */
[----:B------:R-:W-:Y:S04]  /*294d0*/  LDS.U8 R32, [R31+UR4+0x40] ;  /* 0x000040041f207984 */ /* 0x000fe80008000000 */
[----:B---3--:R-:W-:Y:S04]  /*294e0*/  STL [R1+0xa44], R33 ;  /* 0x000a442101007387 */ /* 0x008fe80000100800 */
[----:B------:R-:W1:Y:S04]  /*294f0*/  LDS.U8 R33, [R31+UR4] ;  /* 0x000000041f217984 */ /* 0x000e680008000000 */
[----:B------:R-:W-:Y:S01]  /*29500*/  STL [R1+0x15c8], R34 ;  /* 0x0015c82201007387 */ /* 0x000fe20000100800 */
[----:B------:R-:W-:-:S03]  /*29510*/  SHF.R.U32.HI R53, RZ, 0x2, R61 ;  /* 0x00000002ff357819 */ /* 0x000fc6000001163d */
[----:B------:R-:W-:Y:S04]  /*29520*/  LDS.U8 R34, [R31+UR4+0x480] ;  /* 0x000480041f227984 */ /* 0x000fe80008000000 */
[----:B0-----:R-:W-:Y:S04]  /*29530*/  STL [R1+0x15c4], R0 ;  /* 0x0015c40001007387 */ /* 0x001fe80000100800 */
[----:B------:R-:W0:Y:S04]  /*29540*/  LDS.U8 R0, [R31+UR4+0x88] ;  /* 0x000088041f007984 */ /* 0x000e280008000000 */
[----:B-1----:R-:W-:Y:S04]  /*29550*/  STL [R1+0xb5c], R33 ;  /* 0x000b5c2101007387 */ /* 0x002fe80000100800 */
[----:B------:R-:W1:Y:S04]  /*29560*/  LDS.U8 R33, [R31+UR4+0xc8] ;  /* 0x0000c8041f217984 */ /* 0x000e680008000000 */
[----:B------:R-:W-:Y:S04]  /*29570*/  STL [R1+0xb58], R32 ;  /* 0x000b582001007387 */ /* 0x000fe80000100800 */
[----:B------:R-:W3:Y:S04]  /*29580*/  LDS.U8 R32, [R31+UR4+0x8] ;  /* 0x000008041f207984 */ /* 0x000ee80008000000 */
[----:B0-----:R-:W-:Y:S04]  /*29590*/  STL [R1+0x15d0], R0 ;  /* 0x0015d00001007387 */ /* 0x001fe80000100800 */
[----:B------:R-:W0:Y:S04]  /*295a0*/  LDS.U8 R0, [R31+UR4+0x48] ;  /* 0x000048041f007984 */ /* 0x000e280008000000 */
[----:B-1----:R-:W-:Y:S04]  /*295b0*/  STL [R1+0x15cc], R33 ;  /* 0x0015cc2101007387 */ /* 0x002fe80000100800 */
[----:B------:R-:W1:Y:S04]  /*295c0*/  LDS.U8 R33, [R31+UR4+0x80] ;  /* 0x000080041f217984 */ /* 0x000e680008000000 */
[----:B---3--:R-:W-:Y:S04]  /*295d0*/  STL [R1+0xb64], R32 ;  /* 0x000b642001007387 */ /* 0x008fe80000100800 */
        /* <DEDUP_REMOVED lines=10> */
[----:B---3--:R-:W-:Y:S04]  /*29680*/  STL [R1+0x15e0], R32 ;  /* 0x0015e02001007387 */ /* 0x008fe80000100800 */
[----:B------:R-:W1:Y:S01]  /*29690*/  LDS.U8 R32, [R31+UR4+0x408] ;  /* 0x000408041f207984 */ /* 0x000e620008000000 */
[----:B------:R-:W-:-:S03]  /*296a0*/  SGXT.U32 R53, R53, 0x3 ;  /* 0x000000033535781a */ /* 0x000fc60000000000 */
[----:B------:R-:W-:Y:S04]  /*296b0*/  LDS.U8 R33, [R31+UR4+0x4c0] ;  /* 0x0004c0041f217984 */ /* 0x000fe80008000000 */
[----:B0-----:R0:W-:Y:S04]  /*296c0*/  STL [R1+0x15dc], R0 ;  /* 0x0015dc0001007387 */ /* 0x0011e80000100800 */
[----:B-1----:R-:W-:Y:S04]  /*296d0*/  STL [R1+0xb74], R32 ;  /* 0x000b742001007387 */ /* 0x002fe80000100800 */
[----:B------:R-:W1:Y:S01]  /*296e0*/  LDS.U8 R32, [R31+UR4+0x448] ;  /* 0x000448041f207984 */ /* 0x000e620008000000 */
[----:B0-----:R-:W-:-:S05]  /*296f0*/  LOP3.LUT R0, R61, 0x3, RZ, 0xc0, !PT ;  /* 0x000000033d007812 */ /* 0x001fca00078ec0ff */
[----:B------:R-:W-:-:S05]  /*29700*/  IMAD R0, R0, 0x110, RZ ;  /* 0x0000011000007824 */ /* 0x000fca00078e02ff */
[----:B------:R-:W-:-:S04]  /*29710*/  LOP3.LUT R0, R0, R53, RZ, 0xfc, !PT ;  /* 0x0000003500007212 */ /* 0x000fc800078efcff */
[----:B------:R-:W-:-:S05]  /*29720*/  LOP3.LUT R0, R0, 0x20, RZ, 0x3c, !PT ;  /* 0x0000002000007812 */ /* 0x000fca00078e3cff */
[----:B------:R-:W-:Y:S04]  /*29730*/  LDS.U8 R31, [R0+UR4+0x40] ;  /* 0x00004004001f7984 */ /* 0x000fe80008000000 */
[----:B-1----:R-:W-:Y:S04]  /*29740*/  STL [R1+0xb70], R32 ;  /* 0x000b702001007387 */ /* 0x002fe80000100800 */
[----:B------:R-:W0:Y:S04]  /*29750*/  LDS.U8 R32, [R0+UR4] ;  /* 0x0000000400207984 */ /* 0x000e280008000000 */
[----:B------:R-:W-:Y:S04]  /*29760*/  STL [R1+0x15e8], R34 ;  /* 0x0015e82201007387 */ /* 0x000fe80000100800 */
[----:B------:R-:W-:Y:S04]  /*29770*/  STL [R1+0x15e4], R33 ;  /* 0x0015e42101007387 */ /* 0x000fe80000100800 */
[----:B------:R-:W1:Y:S01]  /*29780*/  LDS.U8 R33, [R0+UR4+0x88] ;  /* 0x0000880400217984 */ /* 0x000e620008000000 */
[----:B------:R-:W3:Y:S03]  /*29790*/  S2R R57, SR_TID.X ;  /* 0x0000000000397919 */ /* 0x000ee60000002100 */
[----:B------:R-:W-:Y:S04]  /*297a0*/  LDS.U8 R34, [R0+UR4+0x480] ;  /* 0x0004800400227984 */ /* 0x000fe80008000000 */
[----:B0-----:R-:W-:Y:S04]  /*297b0*/  STL [R1+0xb80], R32 ;  /* 0x000b802001007387 */ /* 0x001fe80000100800 */
[----:B------:R-:W0:Y:S04]  /*297c0*/  LDS.U8 R32, [R0+UR4+0xc8] ;  /* 0x0000c80400207984 */ /* 0x000e280008000000 */
[----:B------:R-:W-:Y:S04]  /*297d0*/  STL [R1+0xb7c], R31 ;  /* 0x000b7c1f01007387 */ /* 0x000fe80000100800 */
[----:B------:R-:W2:Y:S04]  /*297e0*/  LDS.U8 R31, [R0+UR4+0x8] ;  /* 0x00000804001f7984 */ /* 0x000ea80008000000 */
[----:B-1----:R-:W-:Y:S04]  /*297f0*/  STL [R1+0x15f0], R33 ;  /* 0x0015f02101007387 */ /* 0x002fe80000100800 */
[----:B------:R-:W1:Y:S04]  /*29800*/  LDS.U8 R33, [R0+UR4+0x48] ;  /* 0x0000480400217984 */ /* 0x000e680008000000 */
[----:B0-----:R-:W-:Y:S04]  /*29810*/  STL [R1+0x15ec], R32 ;  /* 0x0015ec2001007387 */ /* 0x001fe80000100800 */
[----:B------:R-:W0:Y:S04]  /*29820*/  LDS.U8 R32, [R0+UR4+0x80] ;  /* 0x0000800400207984 */ /* 0x000e280008000000 */
[----:B--2---:R-:W-:Y:S04]  /*29830*/  STL [R1+0xb88], R31 ;  /* 0x000b881f01007387 */ /* 0x004fe80000100800 */
        /* <DEDUP_REMOVED lines=8> */
[----:B------:R-:W4:Y:S04]  /*298c0*/  LDL.LU R54, [R1+0xb44] ;  /* 0x000b440001367983 */ /* 0x000f280000300800 */
[----:B------:R-:W1:Y:S04]  /*298d0*/  LDS.U8 R33, [R0+UR4+0x4c8] ;  /* 0x0004c80400217984 */ /* 0x000e680008000000 */
[----:B0-----:R-:W-:Y:S04]  /*298e0*/  STL [R1+0xb8c], R32 ;  /* 0x000b8c2001007387 */ /* 0x001fe80000100800 */
[----:B------:R-:W0:Y:S04]  /*298f0*/  LDS.U8 R32, [R0+UR4+0x408] ;  /* 0x0004080400207984 */ /* 0x000e280008000000 */
[----:B------:R-:W4:Y:S04]  /*29900*/  LDL.LU R55, [R1+0xb40] ;  /* 0x000b400001377983 */ /* 0x000f280000300800 */
[----:B--2---:R3:W-:Y:S04]  /*29910*/  STL [R1+0x1600], R31 ;  /* 0x0016001f01007387 */ /* 0x0047e80000100800 */
[----:B------:R-:W2:Y:S04]  /*29920*/  LDL.LU R56, [R1+0xb38] ;  /* 0x000b380001387983 */ /* 0x000ea80000300800 */
[----:B------:R-:W2:Y:S04]  /*29930*/  LDL.LU R58, [R1+0xb34] ;  /* 0x000b3400013a7983 */ /* 0x000ea80000300800 */
[----:B------:R-:W2:Y:S04]  /*29940*/  LDL.LU R59, [R1+0xb20] ;  /* 0x000b2000013b7983 */ /* 0x000ea80000300800 */
[----:B------:R-:W2:Y:S04]  /*29950*/  LDL.LU R60, [R1+0xb1c] ;  /* 0x000b1c00013c7983 */ /* 0x000ea80000300800 */
[----:B------:R-:W2:Y:S04]  /*29960*/  LDL.LU R61, [R1+0xb18] ;  /* 0x000b1800013d7983 */ /* 0x000ea80000300800 */
[----:B-1----:R-:W-:Y:S04]  /*29970*/  STL [R1+0x15fc], R33 ;  /* 0x0015fc2101007387 */ /* 0x002fe80000100800 */
[----:B------:R-:W-:Y:S01]  /*29980*/  LDS.U8 R33, [R0+UR4+0x4c0] ;  /* 0x0004c00400217984 */ /* 0x000fe20008000000 */
[----:B---3--:R-:W-:-:S03]  /*29990*/  LOP3.LUT R31, R57, 0x3, RZ, 0xc0, !PT ;  /* 0x00000003391f7812 */ /* 0x008fc600078ec0ff */
[----:B0-----:R-:W-:Y:S04]  /*299a0*/  STL [R1+0xb98], R32 ;  /* 0x000b982001007387 */ /* 0x001fe80000100800 */
[----:B------:R-:W0:Y:S01]  /*299b0*/  LDS.U8 R32, [R0+UR4+0x448] ;  /* 0x0004480400207984 */ /* 0x000e220008000000 */
[----:B------:R-:W-:-:S05]  /*299c0*/  IMAD R31, R31, 0x110, RZ ;  /* 0x000001101f1f7824 */ /* 0x000fca00078e02ff */
[----:B------:R-:W-:-:S04]  /*299d0*/  LOP3.LUT R31, R31, R53, RZ, 0xfc, !PT ;  /* 0x000000351f1f7212 */ /* 0x000fc800078efcff */
[----:B------:R-:W-:-:S05]  /*299e0*/  LOP3.LUT R31, R31, 0x30, RZ, 0x3c, !PT ;  /* 0x000000301f1f7812 */ /* 0x000fca00078e3cff */
[----:B------:R-:W-:Y:S04]  /*299f0*/  LDS.U8 R0, [R31+UR4+0x40] ;  /* 0x000040041f007984 */ /* 0x000fe80008000000 */
[----:B0-----:R-:W-:Y:S04]  /*29a00*/  STL [R1+0xb94], R32 ;  /* 0x000b942001007387 */ /* 0x001fe80000100800 */
[----:B------:R-:W0:Y:S04]  /*29a10*/  LDS.U8 R32, [R31+UR4] ;  /* 0x000000041f207984 */ /* 0x000e280008000000 */
[----:B------:R-:W-:Y:S04]  /*29a20*/  STL [R1+0x1608], R34 ;  /* 0x0016082201007387 */ /* 0x000fe80000100800 */
[----:B------:R-:W-:Y:S04]  /*29a30*/  STL [R1+0x1604], R33 ;  /* 0x0016042101007387 */ /* 0x000fe80000100800 */
[----:B------:R-:W1:Y:S04]  /*29a40*/  LDS.U8 R33, [R31+UR4+0x88] ;  /* 0x000088041f217984 */ /* 0x000e680008000000 */
[----:B0-----:R-:W-:Y:S04]  /*29a50*/  STL [R1+0x1590], R32 ;  /* 0x0015902001007387 */ /* 0x001fe80000100800 */
[----:B------:R-:W0:Y:S04]  /*29a60*/  LDS.U8 R32, [R31+UR4+0xc8] ;  /* 0x0000c8041f207984 */ /* 0x000e280008000000 */
[----:B------:R-:W-:Y:S04]  /*29a70*/  STL [R1+0x158c], R0 ;  /* 0x00158c0001007387 */ /* 0x000fe80000100800 */
[----:B------:R-:W3:Y:S04]  /*29a80*/  LDS.U8 R0, [R31+UR4+0x8] ;  /* 0x000008041f007984 */ /* 0x000ee80008000000 */
[----:B-1----:R-:W-:Y:S04]  /*29a90*/  STL [R1+0x1610], R33 ;  /* 0x0016102101007387 */ /* 0x002fe80000100800 */
[----:B------:R-:W1:Y:S04]  /*29aa0*/  LDS.U8 R33, [R31+UR4+0x48] ;  /* 0x000048041f217984 */ /* 0x000e680008000000 */
[----:B0-----:R-:W-:Y:S04]  /*29ab0*/  STL [R1+0x160c], R32 ;  /* 0x00160c2001007387 */ /* 0x001fe80000100800 */
[----:B------:R-:W0:Y:S04]  /*29ac0*/  LDS.U8 R32, [R31+UR4+0x80] ;  /* 0x000080041f207984 */ /* 0x000e280008000000 */
[----:B---3--:R-:W-:Y:S04]  /*29ad0*/  STL [R1+0x1598], R0 ;  /* 0x0015980001007387 */ /* 0x008fe80000100800 */
        /* <DEDUP_REMOVED lines=10> */
[----:B---3--:R-:W-:Y:S04]  /*29b80*/  STL [R1+0x1620], R0 ;  /* 0x0016200001007387 */ /* 0x008fe80000100800 */
[----:B------:R-:W0:Y:S04]  /*29b90*/  LDS.U8 R0, [R31+UR4+0x448] ;  /* 0x000448041f007984 */ /* 0x000e280008000000 */
[----:B------:R-:W3:Y:S04]  /*29ba0*/  LDS.U8 R32, [R31+UR4+0x408] ;  /* 0x000408041f207984 */ /* 0x000ee80008000000 */
[----:B-1----:R-:W-:Y:S04]  /*29bb0*/  STL [R1+0x161c], R33 ;  /* 0x00161c2101007387 */ /* 0x002fe80000100800 */
[----:B0-----:R-:W-:Y:S04]  /*29bc0*/  STL [R1+0x1b00], R0 ;  /* 0x001b000001007387 */ /* 0x001fe80000100800 */
[----:B---3--:R-:W-:Y:S04]  /*29bd0*/  STL [R1+0x15a8], R32 ;  /* 0x0015a82001007387 */ /* 0x008fe80000100800 */
[----:B------:R-:W0:Y:S04]  /*29be0*/  LDS.U8 R32, [R31+UR4+0x480] ;  /* 0x000480041f207984 */ /* 0x000e280008000000 */
[----:B------:R-:W1:Y:S01]  /*29bf0*/  LDS.U8 R0, [R31+UR4+0x4c0] ;  /* 0x0004c0041f007984 */ /* 0x000e620008000000 */
[----:B------:R-:W-:Y:S01]  /*29c00*/  LOP3.LUT R57, R57, 0x1f, RZ, 0xc0, !PT ;  /* 0x0000001f39397812 */ /* 0x000fe200078ec0ff */
[----:B------:R-:W-:Y:S06]  /*29c10*/  BAR.SYNC.DEFER_BLOCKING 0x0 ;  /* 0x0000000000007b1d */ /* 0x000fec0000010000 */
[----:B0-----:R-:W-:Y:S04]  /*29c20*/  STL [R1+0x1628], R32 ;  /* 0x0016282001007387 */ /* 0x001fe80000100800 */
[----:B-1----:R0:W-:Y:S04]  /*29c30*/  STL [R1+0x1624], R0 ;  /* 0x0016240001007387 */ /* 0x0021e80000100800 */
[----:B0-----:R-:W3:Y:S04]  /*29c40*/  LDL.LU R0, [R1+0xb14] ;  /* 0x000b140001007983 */ /* 0x001ee80000300800 */
        /* <DEDUP_REMOVED lines=22> */
[----:B----4-:R0:W-:Y:S04]  /*29db0*/  STS.U8 [R57+UR4], R54 ;  /* 0x0000003639007988 */ /* 0x0101e80008000004 */
[----:B------:R-:W4:Y:S04]  /*29dc0*/  LDL.LU R53, [R1+0xa58] ;  /* 0x000a580001357983 */ /* 0x000f280000300800 */
[----:B------:R1:W-:Y:S04]  /*29dd0*/  STS.U8 [R57+UR4+0x20], R55 ;  /* 0x0000203739007988 */ /* 0x0003e80008000004 */
[----:B--2---:R2:W-:Y:S04]  /*29de0*/  STS.U8 [R57+UR4+0x40], R56 ;  /* 0x0000403839007988 */ /* 0x0045e80008000004 */
[----:B------:R2:W-:Y:S04]  /*29df0*/  STS.U8 [R57+UR4+0x60], R58 ;  /* 0x0000603a39007988 */ /* 0x0005e80008000004 */
[----:B0-----:R-:W4:Y:S04]  /*29e00*/  LDL.LU R54, [R1+0xa54] ;  /* 0x000a540001367983 */ /* 0x001f280000300800 */
[----:B-1----:R-:W4:Y:S04]  /*29e10*/  LDL.LU R55, [R1+0xa30] ;  /* 0x000a300001377983 */ /* 0x002f280000300800 */
[----:B--2---:R-:W2:Y:S04]  /*29e20*/  LDL.LU R56, [R1+0xa28] ;  /* 0x000a280001387983 */ /* 0x004ea80000300800 */
[----:B------:R-:W2:Y:S04]  /*29e30*/  LDL.LU R58, [R1+0xa20] ;  /* 0x000a2000013a7983 */ /* 0x000ea80000300800 */
[----:B------:R0:W-:Y:S04]  /*29e40*/  STS.U8 [R57+UR4+0x100], R59 ;  /* 0x0001003b39007988 */ /* 0x0001e80008000004 */
[----:B------:R1:W-:Y:S04]  /*29e50*/  STS.U8 [R57+UR4+0x120], R60 ;  /* 0x0001203c39007988 */ /* 0x0003e80008000004 */
[----:B------:R1:W-:Y:S04]  /*29e60*/  STS.U8 [R57+UR4+0x140], R61 ;  /* 0x0001403d39007988 */ /* 0x0003e80008000004 */
[----:B0-----:R-:W2:Y:S04]  /*29e70*/  LDL.LU R59, [R1+0xa1c] ;  /* 0x000a1c00013b7983 */ /* 0x001ea80000300800 */
[----:B-1----:R-:W2:Y:S04]  /*29e80*/  LDL.LU R60, [R1+0xa08] ;  /* 0x000a0800013c7983 */ /* 0x002ea80000300800 */
[----:B------:R-:W2:Y:S04]  /*29e90*/  LDL.LU R61, [R1+0xa04] ;  /* 0x000a0400013d7983 */ /* 0x000ea80000300800 */
[----:B---3--:R0:W-:Y:S04]  /*29ea0*/  STS.U8 [R57+UR4+0x160], R0 ;  /* 0x0001600039007988 */ /* 0x0081e80008000004 */
[----:B------:R1:W-:Y:S04]  /*29eb0*/  STS.U8 [R57+UR4+0x200], R31 ;  /* 0x0002001f39007988 */ /* 0x0003e80008000004 */
[----:B------:R3:W-:Y:S04]  /*29ec0*/  STS.U8 [R57+UR4+0x220], R32 ;  /* 0x0002202039007988 */ /* 0x0007e80008000004 */
[----:B------:R3:W-:Y:S04]  /*29ed0*/  STS.U8 [R57+UR4+0x240], R33 ;  /* 0x0002402139007988 */ /* 0x0007e80008000004 */
[----:B------:R3:W-:Y:S04]  /*29ee0*/  STS.U8 [R57+UR4+0x260], R34 ;  /* 0x0002602239007988 */ /* 0x0007e80008000004 */
[----:B------:R3:W-:Y:S04]  /*29ef0*/  STS.U8 [R57+UR4+0x300], R35 ;  /* 0x0003002339007988 */ /* 0x0007e80008000004 */
[----:B0-----:R-:W2:Y:S04]  /*29f00*/  LDL.LU R0, [R1+0xa00] ;  /* 0x000a000001007983 */ /* 0x001ea80000300800 */
[----:B-1----:R-:W2:Y:S04]  /*29f10*/  LDL.LU R31, [R1+0x9fc] ;  /* 0x0009fc00011f7983 */ /* 0x002ea80000300800 */
[----:B---3--:R-:W3:Y:S04]  /*29f20*/  LDL.LU R32, [R1+0x9e8] ;  /* 0x0009e80001207983 */ /* 0x008ee80000300800 */
[----:B------:R-:W3:Y:S04]  /*29f30*/  LDL.LU R33, [R1+0x9e4] ;  /* 0x0009e40001217983 */ /* 0x000ee80000300800 */
[----:B------:R-:W3:Y:S04]  /*29f40*/  LDL.LU R34, [R1+0x9e0] ;  /* 0x0009e00001227983 */ /* 0x000ee80000300800 */
[----:B------:R0:W-:Y:S04]  /*29f50*/  STS.U8 [R57+UR4+0x320], R36 ;  /* 0x0003202439007988 */ /* 0x0001e80008000004 */
[----:B------:R-:W3:Y:S04]  /*29f60*/  LDL.LU R35, [R1+0x9dc] ;  /* 0x0009dc0001237983 */ /* 0x000ee80000300800 */
[----:B------:R1:W-:Y:S04]  /*29f70*/  STS.U8 [R57+UR4+0x340], R37 ;  /* 0x0003402539007988 */ /* 0x0003e80008000004 */
[----:B------:R1:W-:Y:S04]  /*29f80*/  STS.U8 [R57+UR4+0x360], R38 ;  /* 0x0003602639007988 */ /* 0x0003e80008000004 */
[----:B------:R1:W-:Y:S04]  /*29f90*/  STS.U8 [R57+UR4+0x400], R39 ;  /* 0x0004002739007988 */ /* 0x0003e80008000004 */
[----:B------:R1:W-:Y:S04]  /*29fa0*/  STS.U8 [R57+UR4+0x420], R40 ;  /* 0x0004202839007988 */ /* 0x0003e80008000004 */
[----:B------:R1:W-:Y:S04]  /*29fb0*/  STS.U8 [R57+UR4+0x440], R41 ;  /* 0x0004402939007988 */ /* 0x0003e80008000004 */
[----:B0-----:R-:W3:Y:S04]  /*29fc0*/  LDL.LU R36, [R1+0x9c8] ;  /* 0x0009c80001247983 */ /* 0x001ee80000300800 */
[----:B-1----:R-:W3:Y:S04]  /*29fd0*/  LDL.LU R37, [R1+0x9c4] ;  /* 0x0009c40001257983 */ /* 0x002ee80000300800 */
[----:B------:R-:W3:Y:S04]  /*29fe0*/  LDL.LU R38, [R1+0x9c0] ;  /* 0x0009c00001267983 */ /* 0x000ee80000300800 */
        /* <DEDUP_REMOVED lines=11> */
[----:B----4-:R-:W4:Y:S04]  /*2a0a0*/  LDL.LU R44, [R1+0x988] ;  /* 0x00098800012c7983 */ /* 0x010f280000300800 */
[----:B------:R-:W4:Y:S04]  /*2a0b0*/  LDL.LU R45, [R1+0x984] ;  /* 0x00098400012d7983 */ /* 0x000f280000300800 */
[----:B------:R-:W4:Y:S04]  /*2a0c0*/  LDL.LU R46, [R1+0x980] ;  /* 0x00098000012e7983 */ /* 0x000f280000300800 */
[----:B------:R0:W-:Y:S04]  /*2a0d0*/  STS.U8 [R57+UR4+0x620], R48 ;  /* 0x0006203039007988 */ /* 0x0001e80008000004 */
[----:B------:R-:W4:Y:S04]  /*2a0e0*/  LDL.LU R47, [R1+0x97c] ;  /* 0x00097c00012f7983 */ /* 0x000f280000300800 */
[----:B------:R1:W-:Y:S04]  /*2a0f0*/  STS.U8 [R57+UR4+0x640], R49 ;  /* 0x0006403139007988 */ /* 0x0003e80008000004 */
[----:B------:R1:W-:Y:S04]  /*2a100*/  STS.U8 [R57+UR4+0x660], R50 ;  /* 0x0006603239007988 */ /* 0x0003e80008000004 */
[----:B------:R1:W-:Y:S04]  /*2a110*/  STS.U8 [R57+UR4+0x700], R51 ;  /* 0x0007003339007988 */ /* 0x0003e80008000004 */
[----:B------:R1:W-:Y:S04]  /*2a120*/  STS.U8 [R57+UR4+0x720], R52 ;  /* 0x0007203439007988 */ /* 0x0003e80008000004 */
[----:B------:R1:W-:Y:S04]  /*2a130*/  STS.U8 [R57+UR4+0x740], R53 ;  /* 0x0007403539007988 */ /* 0x0003e80008000004 */
[----:B0-----:R-:W4:Y:S04]  /*2a140*/  LDL.LU R48, [R1+0x968] ;  /* 0x0009680001307983 */ /* 0x001f280000300800 */
[----:B-1----:R-:W4:Y:S04]  /*2a150*/  LDL.LU R49, [R1+0x964] ;  /* 0x0009640001317983 */ /* 0x002f280000300800 */
[----:B------:R-:W4:Y:S04]  /*2a160*/  LDL.LU R50, [R1+0x960] ;  /* 0x0009600001327983 */ /* 0x000f280000300800 */
[----:B------:R-:W4:Y:S04]  /*2a170*/  LDL.LU R51, [R1+0x95c] ;  /* 0x00095c0001337983 */ /* 0x000f280000300800 */
[----:B------:R-:W4:Y:S04]  /*2a180*/  LDL.LU R52, [R1+0x1b8] ;  /* 0x0001b80001347983 */ /* 0x000f280000300800 */
[----:B------:R0:W-:Y:S04]  /*2a190*/  STS.U8 [R57+UR4+0x760], R54 ;  /* 0x0007603639007988 */ /* 0x0001e80008000004 */
        /* <DEDUP_REMOVED lines=14> */
[----:B------:R-:W-:Y:S04]  /*2a280*/  STS.U8 [R57+UR4+0x940], R0 ;  /* 0x0009400039007988 */ /* 0x000fe80008000004 */
[----:B------:R0:W-:Y:S04]  /*2a290*/  STS.U8 [R57+UR4+0x960], R31 ;  /* 0x0009601f39007988 */ /* 0x0001e80008000004 */
[----:B---3--:R1:W-:Y:S04]  /*2a2a0*/  STS.U8 [R57+UR4+0xa00], R32 ;  /* 0x000a002039007988 */ /* 0x0083e80008000004 */
[----:B------:R3:W-:Y:S04]  /*2a2b0*/  STS.U8 [R57+UR4+0xa20], R33 ;  /* 0x000a202139007988 */ /* 0x0007e80008000004 */
[----:B------:R3:W-:Y:S04]  /*2a2c0*/  STS.U8 [R57+UR4+0xa40], R34 ;  /* 0x000a402239007988 */ /* 0x0007e80008000004 */
[----:B------:R3:W-:Y:S04]  /*2a2d0*/  STS.U8 [R57+UR4+0xa60], R35 ;  /* 0x000a602339007988 */ /* 0x0007e80008000004 */
[----:B0-----:R-:W2:Y:S04]  /*2a2e0*/  LDL.LU R31, [R1+0x134] ;  /* 0x00013400011f7983 */ /* 0x001ea80000300800 */
[----:B-1----:R-:W2:Y:S04]  /*2a2f0*/  LDL.LU R32, [R1+0x130] ;  /* 0x0001300001207983 */ /* 0x002ea80000300800 */
[----:B---3--:R-:W3:Y:S04]  /*2a300*/  LDL.LU R33, [R1+0x10c] ;  /* 0x00010c0001217983 */ /* 0x008ee80000300800 */
        /* <DEDUP_REMOVED lines=16> */
[----:B----4-:R4:W-:Y:S04]  /*2a410*/  STS.U8 [R57+UR4+0xd00], R44 ;  /* 0x000d002c39007988 */ /* 0x0109e80008000004 */
        /* <DEDUP_REMOVED lines=30> */
[----:B------:R-:W2:Y:S04]  /*2a600*/  LDL.LU R0, [R1+0x10] ;  /* 0x0000100001007983 */ /* 0x000ea80000300800 */
[----:B------:R1:W-:Y:S04]  /*2a610*/  STS.U8 [R57+UR4+0x1060], R60 ;  /* 0x0010603c39007988 */ /* 0x0003e80008000004 */
[----:B------:R1:W-:Y:S04]  /*2a620*/  STS.U8 [R57+UR4+0x1100], R61 ;  /* 0x0011003d39007988 */ /* 0x0003e80008000004 */
[----:B0-----:R-:W2:Y:S04]  /*2a630*/  LDL.LU R59, [R1+0xc] ;  /* 0x00000c00013b7983 */ /* 0x001ea80000300800 */
[----:B-1----:R-:W2:Y:S04]  /*2a640*/  LDL.LU R60, [R1+0x8] ;  /* 0x00000800013c7983 */ /* 0x002ea80000300800 */
[----:B------:R-:W2:Y:S04]  /*2a650*/  LDL.LU R61, [R1+0x4] ;  /* 0x00000400013d7983 */ /* 0x000ea80000300800 */
[----:B------:R0:W-:Y:S04]  /*2a660*/  STS.U8 [R57+UR4+0x1120], R31 ;  /* 0x0011201f39007988 */ /* 0x0001e80008000004 */
[----:B------:R1:W-:Y:S04]  /*2a670*/  STS.U8 [R57+UR4+0x1140], R32 ;  /* 0x0011402039007988 */ /* 0x0003e80008000004 */
[----:B---3--:R3:W-:Y:S04]  /*2a680*/  STS.U8 [R57+UR4+0x1160], R33 ;  /* 0x0011602139007988 */ /* 0x0087e80008000004 */
        /* <DEDUP_REMOVED lines=18> */
[----:B------:R-:W3:Y:S04]  /*2a7b0*/  LDL.LU R41, [R1+0x1ca8] ;  /* 0x001ca80001297983 */ /* 0x000ee80000300800 */
[----:B------:R0:W-:Y:S04]  /*2a7c0*/  STS.U8 [R57+UR4+0x1400], R42 ;  /* 0x0014002a39007988 */ /* 0x0001e80008000004 */
        /* <DEDUP_REMOVED lines=10> */
[----:B------:R-:W3:Y:S04]  /*2a870*/  LDL.LU R47, [R1+0x1c90] ;  /* 0x001c9000012f7983 */ /* 0x000ee80000300800 */
[----:B------:R0:W-:Y:S04]  /*2a880*/  STS.U8 [R57+UR4+0x1540], R48 ;  /* 0x0015403039007988 */ /* 0x0001e80008000004 */
[----:B------:R1:W-:Y:S04]  /*2a890*/  STS.U8 [R57+UR4+0x1560], R49 ;  /* 0x0015603139007988 */ /* 0x0003e80008000004 */
[----:B------:R1:W-:Y:S04]  /*2a8a0*/  STS.U8 [R57+UR4+0x1600], R50 ;  /* 0x0016003239007988 */ /* 0x0003e80008000004 */
[----:B------:R1:W-:Y:S04]  /*2a8b0*/  STS.U8 [R57+UR4+0x1620], R51 ;  /* 0x0016203339007988 */ /* 0x0003e80008000004 */
[----:B------:R1:W-:Y:S04]  /*2a8c0*/  STS.U8 [R57+UR4+0x1640], R52 ;  /* 0x0016403439007988 */ /* 0x0003e80008000004 */
[----:B------:R1:W-:Y:S04]  /*2a8d0*/  STS.U8 [R57+UR4+0x1660], R53 ;  /* 0x0016603539007988 */ /* 0x0003e80008000004 */
[----:B0-----:R-:W4:Y:S04]  /*2a8e0*/  LDL.LU R48, [R1+0x1c8c] ;  /* 0x001c8c0001307983 */ /* 0x001f280000300800 */
[----:B-1----:R-:W3:Y:S04]  /*2a8f0*/  LDL.LU R49, [R1+0x1c88] ;  /* 0x001c880001317983 */ /* 0x002ee80000300800 */
[----:B------:R-:W4:Y:S04]  /*2a900*/  LDL.LU R50, [R1+0x1c84] ;  /* 0x001c840001327983 */ /* 0x000f280000300800 */
[----:B------:R-:W3:Y:S04]  /*2a910*/  LDL.LU R51, [R1+0x1c80] ;  /* 0x001c800001337983 */ /* 0x000ee80000300800 */
[----:B------:R-:W3:Y:S04]  /*2a920*/  LDL.LU R52, [R1+0x1c7c] ;  /* 0x001c7c0001347983 */ /* 0x000ee80000300800 */
[----:B------:R-:W3:Y:S04]  /*2a930*/  LDL.LU R53, [R1+0x1c78] ;  /* 0x001c780001357983 */ /* 0x000ee80000300800 */
[----:B------:R0:W-:Y:S04]  /*2a940*/  STS.U8 [R57+UR4+0x1700], R54 ;  /* 0x0017003639007988 */ /* 0x0001e80008000004 */
[----:B------:R1:W-:Y:S04]  /*2a950*/  STS.U8 [R57+UR4+0x1720], R55 ;  /* 0x0017203739007988 */ /* 0x0003e80008000004 */
[----:B--2---:R2:W-:Y:S04]  /*2a960*/  STS.U8 [R57+UR4+0x1740], R56 ;  /* 0x0017403839007988 */ /* 0x0045e80008000004 */
[----:B------:R2:W-:Y:S04]  /*2a970*/  STS.U8 [R57+UR4+0x1760], R58 ;  /* 0x0017603a39007988 */ /* 0x0005e80008000004 */
[----:B0-----:R-:W3:Y:S04]  /*2a980*/  LDL.LU R54, [R1+0x1c74] ;  /* 0x001c740001367983 */ /* 0x001ee80000300800 */
[----:B-1----:R-:W4:Y:S04]  /*2a990*/  LDL.LU R55, [R1+0x1c70] ;  /* 0x001c700001377983 */ /* 0x002f280000300800 */
[----:B--2---:R-:W2:Y:S04]  /*2a9a0*/  LDL.LU R56, [R1+0x1c6c] ;  /* 0x001c6c0001387983 */ /* 0x004ea80000300800 */
[----:B------:R-:W3:Y:S04]  /*2a9b0*/  LDL.LU R58, [R1+0x1c68] ;  /* 0x001c6800013a7983 */ /* 0x000ee80000300800 */
        /* <DEDUP_REMOVED lines=8> */
[----:B---3--:R0:W-:Y:S04]  /*2aa40*/  STS.U8 [R57+UR4+0x1900], R58 ;  /* 0x0019003a39007988 */ /* 0x0081e80008000004 */
[----:B0-----:R-:W3:Y:S01]  /*2aa50*/  LDL.LU R57, [R1+0x1c64] ;  /* 0x001c640001397983 */ /* 0x001ee20000300800 */
[----:B------:R-:W0:Y:S02]  /*2aa60*/  S2R R58, SR_TID.X ;  /* 0x00000000003a7919 */ /* 0x000e240000002100 */
[----:B0-----:R-:W-:-:S05]  /*2aa70*/  LOP3.LUT R58, R58, 0x1f, RZ, 0xc0, !PT ;  /* 0x0000001f3a3a7812 */ /* 0x001fca00078ec0ff */
[----:B---3--:R-:W-:Y:S04]  /*2aa80*/  STS.U8 [R58+UR4+0x1920], R57 ;  /* 0x001920393a007988 */ /* 0x008fe80008000004 */
[----:B--2---:R-:W-:Y:S04]  /*2aa90*/  STS.U8 [R58+UR4+0x1940], R56 ;  /* 0x001940383a007988 */ /* 0x004fe80008000004 */
[----:B----4-:R-:W-:Y:S04]  /*2aaa0*/  STS.U8 [R58+UR4+0x1960], R55 ;  /* 0x001960373a007988 */ /* 0x010fe80008000004 */
        /* <DEDUP_REMOVED lines=24> */
[----:B0-----:R-:W2:Y:S04]  /*2ac30*/  LDL.LU R22, [R1+0xb10] ;  /* 0x000b100001167983 */ /* 0x001ea80000300800 */
[----:B------:R-:W3:Y:S04]  /*2ac40*/  LDL.LU R23, [R1+0xb0c] ;  /* 0x000b0c0001177983 */ /* 0x000ee80000300800 */
        /* <DEDUP_REMOVED lines=19> */
[----:B------:R-:W-:-:S03]  /*2ad80*/  LOP3.LUT R47, R58, 0x10, RZ, 0x3c, !PT ;  /* 0x000000103a2f7812 */ /* 0x000fc600078e3cff */
[----:B------:R-:W4:Y:S04]  /*2ad90*/  LDL.LU R49, [R1+0xa6c] ;  /* 0x000a6c0001317983 */ /* 0x000f280000300800 */
[----:B------:R-:W4:Y:S04]  /*2ada0*/  LDL.LU R50, [R1+0xa68] ;  /* 0x000a680001327983 */ /* 0x000f280000300800 */
[----:B------:R-:W4:Y:S04]  /*2adb0*/  LDL.LU R55, [R1+0xa64] ;  /* 0x000a640001377983 */ /* 0x000f280000300800 */
[----:B------:R-:W4:Y:S04]  /*2adc0*/  LDL.LU R56, [R1+0xa50] ;  /* 0x000a500001387983 */ /* 0x000f280000300800 */
[----:B------:R-:W4:Y:S04]  /*2add0*/  LDL.LU R57, [R1+0xa4c] ;  /* 0x000a4c0001397983 */ /* 0x000f280000300800 */
[----:B------:R0:W-:Y:S04]  /*2ade0*/  STS.U8 [R47+UR4+0x80], R0 ;  /* 0x000080002f007988 */ /* 0x0001e80008000004 */
[----:B------:R-:W4:Y:S04]  /*2adf0*/  LDL.LU R58, [R1+0xa40] ;  /* 0x000a4000013a7983 */ /* 0x000f280000300800 */
[----:B------:R1:W-:Y:S04]  /*2ae00*/  STS.U8 [R47+UR4+0xa0], R59 ;  /* 0x0000a03b2f007988 */ /* 0x0003e80008000004 */
[----:B------:R1:W-:Y:S04]  /*2ae10*/  STS.U8 [R47+UR4+0xc0], R60 ;  /* 0x0000c03c2f007988 */ /* 0x0003e80008000004 */
[----:B------:R1:W-:Y:S04]  /*2ae20*/  STS.U8 [R47+UR4+0xe0], R61 ;  /* 0x0000e03d2f007988 */ /* 0x0003e80008000004 */
[----:B0-----:R-:W4:Y:S04]  /*2ae30*/  LDL.LU R0, [R1+0xa3c] ;  /* 0x000a3c0001007983 */ /* 0x001f280000300800 */
[----:B-1----:R-:W4:Y:S04]  /*2ae40*/  LDL.LU R59, [R1+0xa18] ;  /* 0x000a1800013b7983 */ /* 0x002f280000300800 */
[----:B------:R-:W4:Y:S04]  /*2ae50*/  LDL.LU R60, [R1+0xa14] ;  /* 0x000a1400013c7983 */ /* 0x000f280000300800 */
[----:B------:R-:W4:Y:S04]  /*2ae60*/  LDL.LU R61, [R1+0xa10] ;  /* 0x000a1000013d7983 */ /* 0x000f280000300800 */
[----:B--2---:R0:W-:Y:S04]  /*2ae70*/  STS.U8 [R47+UR4+0x180], R22 ;  /* 0x000180162f007988 */ /* 0x0041e80008000004 */
[----:B---3--:R1:W-:Y:S04]  /*2ae80*/  STS.U8 [R47+UR4+0x1a0], R23 ;  /* 0x0001a0172f007988 */ /* 0x0083e80008000004 */
[----:B----4-:R2:W-:Y:S04]  /*2ae90*/  STS.U8 [R47+UR4+0x1c0], R24 ;  /* 0x0001c0182f007988 */ /* 0x0105e80008000004 */
[----:B------:R3:W-:Y:S04]  /*2aea0*/  STS.U8 [R47+UR4+0x1e0], R25 ;  /* 0x0001e0192f007988 */ /* 0x0007e80008000004 */
[----:B------:R4:W-:Y:S04]  /*2aeb0*/  STS.U8 [R47+UR4+0x280], R26 ;  /* 0x0002801a2f007988 */ /* 0x0009e80008000004 */
[----:B------:R4:W-:Y:S04]  /*2aec0*/  STS.U8 [R47+UR4+0x2a0], R27 ;  /* 0x0002a01b2f007988 */ /* 0x0009e80008000004 */
[----:B0-----:R-:W4:Y:S04]  /*2aed0*/  LDL.LU R22, [R1+0xa0c] ;  /* 0x000a0c0001167983 */ /* 0x001f280000300800 */
[----:B-1----:R-:W4:Y:S04]  /*2aee0*/  LDL.LU R23, [R1+0x9f8] ;  /* 0x0009f80001177983 */ /* 0x002f280000300800 */
[----:B--2---:R-:W2:Y:S04]  /*2aef0*/  LDL.LU R24, [R1+0x9f4] ;  /* 0x0009f40001187983 */ /* 0x004ea80000300800 */
[----:B---3--:R-:W3:Y:S04]  /*2af00*/  LDL.LU R25, [R1+0x9f0] ;  /* 0x0009f00001197983 */ /* 0x008ee80000300800 */
[----:B----4-:R-:W4:Y:S04]  /*2af10*/  LDL.LU R26, [R1+0x9ec] ;  /* 0x0009ec00011a7983 */ /* 0x010f280000300800 */
        /* <DEDUP_REMOVED lines=50> */
[----:B0-----:R-:W4:Y:S04]  /*2b240*/  LDL.LU R61, [R1+0x144] ;  /* 0x00014400013d7983 */ /* 0x001f280000300800 */
[----:B------:R-:W-:Y:S04]  /*2b250*/  STS.U8 [R47+UR4+0x8e0], R22 ;  /* 0x0008e0162f007988 */ /* 0x000fe80008000004 */
[----:B------:R-:W-:Y:S04]  /*2b260*/  STS.U8 [R47+UR4+0x980], R23 ;  /* 0x000980172f007988 */ /* 0x000fe80008000004 */
[----:B--2---:R-:W-:Y:S04]  /*2b270*/  STS.U8 [R47+UR4+0x9a0], R24 ;  /* 0x0009a0182f007988 */ /* 0x004fe80008000004 */
[----:B---3--:R-:W-:Y:S04]  /*2b280*/  STS.U8 [R47+UR4+0x9c0], R25 ;  /* 0x0009c0192f007988 */ /* 0x008fe80008000004 */
        /* <DEDUP_REMOVED lines=25> */
[----:B------:R1:W-:Y:S04]  /*2b420*/  STS.U8 [R47+UR4+0x1080], R60 ;  /* 0x0010803c2f007988 */ /* 0x0003e80008000004 */
[----:B0-----:R-:W2:Y:S04]  /*2b430*/  LDL.LU R59, [R1+0x140] ;  /* 0x00014000013b7983 */ /* 0x001ea80000300800 */
[----:B------:R0:W-:Y:S04]  /*2b440*/  STS.U8 [R47+UR4+0x10a0], R61 ;  /* 0x0010a03d2f007988 */ /* 0x0001e80008000004 */
[----:B-1----:R-:W3:Y:S04]  /*2b450*/  LDL.LU R60, [R1+0x13c] ;  /* 0x00013c00013c7983 */ /* 0x002ee80000300800 */
[----:B0-----:R-:W4:Y:S04]  /*2b460*/  LDL.LU R61, [R1+0x108] ;  /* 0x00010800013d7983 */ /* 0x001f280000300800 */
        /* <DEDUP_REMOVED lines=27> */
[----:B------:R-:W4:Y:S04]  /*2b620*/  LDL.LU R0, [R1] ;  /* 0x0000000001007983 */ /* 0x000f280000300800 */
[----:B--2---:R0:W-:Y:S04]  /*2b630*/  STS.U8 [R47+UR4+0x10c0], R59 ;  /* 0x0010c03b2f007988 */ /* 0x0041e80008000004 */
[----:B---3--:R1:W-:Y:S04]  /*2b640*/  STS.U8 [R47+UR4+0x10e0], R60 ;  /* 0x0010e03c2f007988 */ /* 0x0083e80008000004 */
[----:B0-----:R-:W2:Y:S04]  /*2b650*/  LDL.LU R59, [R1+0x1c60] ;  /* 0x001c6000013b7983 */ /* 0x001ea80000300800 */
[----:B-1----:R-:W3:Y:S04]  /*2b660*/  LDL.LU R60, [R1+0x1c5c] ;  /* 0x001c5c00013c7983 */ /* 0x002ee80000300800 */
[----:B----4-:R0:W-:Y:S04]  /*2b670*/  STS.U8 [R47+UR4+0x1180], R61 ;  /* 0x0011803d2f007988 */ /* 0x0101e80008000004 */
[----:B------:R-:W-:Y:S04]  /*2b680*/  STS.U8 [R47+UR4+0x11a0], R22 ;  /* 0x0011a0162f007988 */ /* 0x000fe80008000004 */
[----:B0-----:R-:W4:Y:S04]  /*2b690*/  LDL.LU R61, [R1+0x1c58] ;  /* 0x001c5800013d7983 */ /* 0x001f280000300800 */
        /* <DEDUP_REMOVED lines=21> */
[----:B------:R0:W-:Y:S04]  /*2b7f0*/  STS.U8 [R47+UR4+0x16c0], R49 ;  /* 0x0016c0312f007988 */ /* 0x0001e80008000004 */
[----:B------:R1:W-:Y:S04]  /*2b800*/  STS.U8 [R47+UR4+0x16e0], R50 ;  /* 0x0016e0322f007988 */ /* 0x0003e80008000004 */
[----:B------:R1:W-:Y:S04]  /*2b810*/  STS.U8 [R47+UR4+0x1780], R55 ;  /* 0x001780372f007988 */ /* 0x0003e80008000004 */
[----:B------:R1:W-:Y:S04]  /*2b820*/  STS.U8 [R47+UR4+0x17a0], R56 ;  /* 0x0017a0382f007988 */ /* 0x0003e80008000004 */
[----:B------:R1:W-:Y:S04]  /*2b830*/  STS.U8 [R47+UR4+0x17c0], R57 ;  /* 0x0017c0392f007988 */ /* 0x0003e80008000004 */
[----:B------:R1:W-:Y:S04]  /*2b840*/  STS.U8 [R47+UR4+0x17e0], R58 ;  /* 0x0017e03a2f007988 */ /* 0x0003e80008000004 */
[----:B0-----:R-:W2:Y:S04]  /*2b850*/  LDL.LU R49, [R1+0xa2c] ;  /* 0x000a2c0001317983 */ /* 0x001ea80000300800 */
[----:B-1----:R-:W2:Y:S04]  /*2b860*/  LDL.LU R50, [R1+0xa24] ;  /* 0x000a240001327983 */ /* 0x002ea80000300800 */
[----:B------:R-:W2:Y:S04]  /*2b870*/  LDL.LU R55, [R1+0xa38] ;  /* 0x000a380001377983 */ /* 0x000ea80000300800 */
[----:B------:R-:W2:Y:S04]  /*2b880*/  LDL.LU R56, [R1+0xa34] ;  /* 0x000a340001387983 */ /* 0x000ea80000300800 */
[----:B------:R-:W2:Y:S04]  /*2b890*/  LDL.LU R57, [R1+0xa48] ;  /* 0x000a480001397983 */ /* 0x000ea80000300800 */
[----:B------:R0:W-:Y:S04]  /*2b8a0*/  STS.U8 [R47+UR4+0x1880], R0 ;  /* 0x001880002f007988 */ /* 0x0001e80008000004 */
[----:B------:R-:W2:Y:S04]  /*2b8b0*/  LDL.LU R58, [R1+0xa44] ;  /* 0x000a4400013a7983 */ /* 0x000ea80000300800 */
[----:B0-----:R-:W2:Y:S04]  /*2b8c0*/  LDL R0, [R1+0x1e4] ;  /* 0x0001e40001007983 */ /* 0x001ea80000100800 */
[----:B----4-:R-:W-:Y:S04]  /*2b8d0*/  STS.U8 [R47+UR4+0x18a0], R61 ;  /* 0x0018a03d2f007988 */ /* 0x010fe80008000004 */
[----:B---3--:R-:W-:Y:S04]  /*2b8e0*/  STS.U8 [R47+UR4+0x18c0], R60 ;  /* 0x0018c03c2f007988 */ /* 0x008fe80008000004 */
        /* <DEDUP_REMOVED lines=28> */
[----:B------:R-:W-:Y:S01]  /*2bab0*/  STS.U8 [R47+UR4+0x1fe0], R48 ;  /* 0x001fe0302f007988 */ /* 0x000fe20008000004 */
[----:B------:R-:W-:Y:S06]  /*2bac0*/  BAR.SYNC.DEFER_BLOCKING 0x0 ;  /* 0x0000000000007b1d */ /* 0x000fec0000010000 */
[----:B------:R-:W0:Y:S04]  /*2bad0*/  LDSM.16.M88.4 R12, [R0] ;  /* 0x00000000000c783b */ /* 0x000e280000000200 */
[----:B------:R-:W1:Y:S04]  /*2bae0*/  LDSM.16.M88.4 R20, [R0+0x200] ;  /* 0x000200000014783b */ /* 0x000e680000000200 */
[----:B------:R-:W-:Y:S04]  /*2baf0*/  LDSM.16.M88.4 R44, [R0+0xa00] ;  /* 0x000a0000002c783b */ /* 0x000fe80000000200 */
[----:B0-----:R0:W-:Y:S04]  /*2bb00*/  STL.64 [R1+0x40], R12 ;  /* 0x0000400c01007387 */ /* 0x0011e80000100a00 */
[----:B------:R-:W-:Y:S01]  /*2bb10*/  STL.64 [R1+0x48], R14 ;  /* 0x0000480e01007387 */ /* 0x000fe20000100a00 */
[----:B------:R-:W-:-:S02]  /*2bb20*/  IMAD.MOV.U32 R8, RZ, RZ, R12 ;  /* 0x000000ffff087224 */ /* 0x000fc400078e000c */
[----:B------:R-:W-:Y:S01]  /*2bb30*/  IMAD.MOV.U32 R6, RZ, RZ, R13 ;  /* 0x000000ffff067224 */ /* 0x000fe200078e000d */
[----:B-1----:R-:W-:Y:S01]  /*2bb40*/  STL.64 [R1+0x50], R20 ;  /* 0x0000501401007387 */ /* 0x002fe20000100a00 */
[----:B------:R-:W-:Y:S02]  /*2bb50*/  IMAD.MOV.U32 R19, RZ, RZ, R20 ;  /* 0x000000ffff137224 */ /* 0x000fe400078e0014 */
[----:B------:R-:W-:Y:S01]  /*2bb60*/  IMAD.MOV.U32 R18, RZ, RZ, R21 ;  /* 0x000000ffff127224 */ /* 0x000fe200078e0015 */
[----:B------:R-:W-:Y:S01]  /*2bb70*/  STL.64 [R1+0x58], R22 ;  /* 0x0000581601007387 */ /* 0x000fe20000100a00 */
[----:B0-----:R-:W-:Y:S02]  /*2bb80*/  IMAD.MOV.U32 R13, RZ, RZ, R22 ;  /* 0x000000ffff0d7224 */ /* 0x001fe400078e0016 */
[----:B------:R-:W-:Y:S02]  /*2bb90*/  IMAD.MOV.U32 R12, RZ, RZ, R23 ;  /* 0x000000ffff0c7224 */ /* 0x000fe400078e0017 */
[----:B------:R-:W0:Y:S04]  /*2bba0*/  LDSM.16.M88.4 R20, [R0+0x400] ;  /* 0x000400000014783b */ /* 0x000e280000000200 */
[----:B0-----:R-:W-:Y:S01]  /*2bbb0*/  STL.64 [R1+0x60], R20 ;  /* 0x0000601401007387 */ /* 0x001fe20000100a00 */
[----:B------:R-:W-:-:S02]  /*2bbc0*/  IMAD.MOV.U32 R24, RZ, RZ, R20 ;  /* 0x000000ffff187224 */ /* 0x000fc400078e0014 */
[----:B------:R-:W-:Y:S02]  /*2bbd0*/  IMAD.MOV.U32 R25, RZ, RZ, R21 ;  /* 0x000000ffff197224 */ /* 0x000fe400078e0015 */
[----:B------:R-:W-:Y:S01]  /*2bbe0*/  IMAD.MOV.U32 R17, RZ, RZ, R22 ;  /* 0x000000ffff117224 */ /* 0x000fe200078e0016 */
[----:B------:R-:W-:Y:S01]  /*2bbf0*/  STL.64 [R1+0x68], R22 ;  /* 0x0000681601007387 */ /* 0x000fe20000100a00 */
[----:B------:R-:W-:-:S03]  /*2bc00*/  IMAD.MOV.U32 R16, RZ, RZ, R23 ;  /* 0x000000ffff107224 */ /* 0x000fc600078e0017 */
[----:B------:R-:W0:Y:S04]  /*2bc10*/  LDSM.16.M88.4 R20, [R0+0x600] ;  /* 0x000600000014783b */ /* 0x000e280000000200 */
[----:B0-----:R-:W-:Y:S04]  /*2bc20*/  STL.64 [R1+0x70], R20 ;  /* 0x0000701401007387 */ /* 0x001fe80000100a00 */
[----:B------:R-:W-:Y:S04]  /*2bc30*/  STL.64 [R1+0x78], R22 ;  /* 0x0000781601007387 */ /* 0x000fe80000100a00 */
[----:B------:R-:W2:Y:S04]  /*2bc40*/  LDL.LU.64 R28, [R1+0x120] ;  /* 0x00012000011c7983 */ /* 0x000ea80000300a00 */
[----:B------:R-:W2:Y:S01]  /*2bc50*/  LDL.LU.64 R30, [R1+0x128] ;  /* 0x00012800011e7983 */ /* 0x000ea20000300a00 */
[----:B------:R-:W-:-:S02]  /*2bc60*/  IMAD.MOV.U32 R37, RZ, RZ, R20 ;  /* 0x000000ffff257224 */ /* 0x000fc400078e0014 */
[----:B------:R-:W-:Y:S02]  /*2bc70*/  IMAD.MOV.U32 R36, RZ, RZ, R21 ;  /* 0x000000ffff247224 */ /* 0x000fe400078e0015 */
[----:B------:R-:W-:Y:S02]  /*2bc80*/  IMAD.MOV.U32 R11, RZ, RZ, R22 ;  /* 0x000000ffff0b7224 */ /* 0x000fe400078e0016 */
[----:B------:R-:W-:Y:S02]  /*2bc90*/  IMAD.MOV.U32 R10, RZ, RZ, R23 ;  /* 0x000000ffff0a7224 */ /* 0x000fe400078e0017 */
[----:B------:R-:W0:Y:S01]  /*2bca0*/  LDSM.16.M88.4 R20, [R0+0x800] ;  /* 0x000800000014783b */ /* 0x000e220000000200 */
[----:B------:R-:W-:Y:S02]  /*2bcb0*/  IMAD R32, R2, 0x100, R3 ;  /* 0x0000010002207824 */ /* 0x000fe400078e0203 */
[----:B------:R-:W-:Y:S02]  /*2bcc0*/  IMAD R33, R50, 0x100, R49 ;  /* 0x0000010032217824 */ /* 0x000fe400078e0231 */
[----:B------:R-:W-:-:S02]  /*2bcd0*/  IMAD R34, R56, 0x100, R55 ;  /* 0x0000010038227824 */ /* 0x000fc400078e0237 */
[----:B------:R-:W-:Y:S01]  /*2bce0*/  IMAD R35, R58, 0x100, R57 ;  /* 0x000001003a237824 */ /* 0x000fe200078e0239 */
[----:B------:R-:W-:Y:S02]  /*2bcf0*/  F2FP.F16.E5M2.UNPACK_B R32, R32 ;  /* 0x00000020ff20723e */ /* 0x000fe400020004ff */
[----:B------:R-:W-:Y:S02]  /*2bd00*/  F2FP.F16.E5M2.UNPACK_B R33, R33 ;  /* 0x00000021ff21723e */ /* 0x000fe400020004ff */
[----:B------:R-:W-:Y:S02]  /*2bd10*/  F2FP.F16.E5M2.UNPACK_B R34, R34 ;  /* 0x00000022ff22723e */ /* 0x000fe400020004ff */
[----:B------:R-:W-:Y:S01]  /*2bd20*/  F2FP.F16.E5M2.UNPACK_B R35, R35 ;  /* 0x00000023ff23723e */ /* 0x000fe200020004ff */
[----:B0-----:R0:W-:Y:S04]  /*2bd30*/  STL.64 [R1+0x80], R20 ;  /* 0x0000801401007387 */ /* 0x0011e80000100a00 */
[----:B------:R-:W-:Y:S04]  /*2bd40*/  STL.64 [R1+0x88], R22 ;  /* 0x0000881601007387 */ /* 0x000fe80000100a00 */
[----:B------:R-:W3:Y:S04]  /*2bd50*/  LDL.LU.64 R40, [R1+0x160] ;  /* 0x0001600001287983 */ /* 0x000ee80000300a00 */
[----:B------:R-:W3:Y:S01]  /*2bd60*/  LDL.LU.64 R42, [R1+0x168] ;  /* 0x00016800012a7983 */ /* 0x000ee20000300a00 */
[----:B------:R-:W-:-:S02]  /*2bd70*/  IMAD.MOV.U32 R9, RZ, RZ, R20 ;  /* 0x000000ffff097224 */ /* 0x000fc400078e0014 */
[----:B------:R-:W-:Y:S01]  /*2bd80*/  IMAD.MOV.U32 R7, RZ, RZ, R21 ;  /* 0x000000ffff077224 */ /* 0x000fe200078e0015 */
[----:B0-----:R-:W-:Y:S02]  /*2bd90*/  F2FP.F16.E5M2.UNPACK_B R20, R8 ;  /* 0x00000008ff14723e */ /* 0x001fe400020004ff */
[----:B------:R-:W-:Y:S01]  /*2bda0*/  F2FP.F16.E5M2.UNPACK_B R21, R6 ;  /* 0x00000006ff15723e */ /* 0x000fe200020004ff */
[----:B------:R-:W-:Y:S02]  /*2bdb0*/  IMAD.MOV.U32 R5, RZ, RZ, R14 ;  /* 0x000000ffff057224 */ /* 0x000fe400078e000e */
[----:B------:R-:W-:Y:S01]  /*2bdc0*/  IMAD.MOV.U32 R4, RZ, RZ, R15 ;  /* 0x000000ffff047224 */ /* 0x000fe200078e000f */
[----:B------:R-:W-:Y:S02]  /*2bdd0*/  STL [R1+0x20], R20 ;  /* 0x0000201401007387 */ /* 0x000fe40000100800 */
[----:B------:R-:W-:Y:S02]  /*2bde0*/  F2FP.F16.E5M2.UNPACK_B R14, R5 ;  /* 0x00000005ff0e723e */ /* 0x000fe400020004ff */
[----:B------:R-:W-:Y:S01]  /*2bdf0*/  F2FP.F16.E5M2.UNPACK_B R15, R4 ;  /* 0x00000004ff0f723e */ /* 0x000fe200020004ff */
[----:B------:R-:W-:Y:S04]  /*2be00*/  STL.64 [R1+0x90], R44 ;  /* 0x0000902c01007387 */ /* 0x000fe80000100a00 */
[----:B------:R-:W-:Y:S04]  /*2be10*/  STL.64 [R1+0x98], R46 ;  /* 0x0000982e01007387 */ /* 0x000fe80000100a00 */
[----:B------:R-:W-:Y:S04]  /*2be20*/  STL [R1+0x24], R21 ;  /* 0x0000241501007387 */ /* 0x000fe80000100800 */
[----:B------:R-:W-:Y:S01]  /*2be30*/  STL.64 [R1+0x18], R14 ;  /* 0x0000180e01007387 */ /* 0x000fe20000100a00 */
[----:B--2---:R-:W-:-:S15]  /*2be40*/  HMMA.16816.F32 R28, R32, R20, R28 ;  /* 0x00000014201c723c */ /* 0x004fde000000181c */
[----:B------:R-:W-:-:S08]  /*2be50*/  NOP ;  /* 0x0000000000007918 */ /* 0x000fd00000000000 */
[----:B------:R0:W-:Y:S04]  /*2be60*/  STL.64 [R1+0x120], R28 ;  /* 0x0001201c01007387 */ /* 0x0001e80000100a00 */
[----:B------:R1:W-:Y:S04]  /*2be70*/  STL.64 [R1+0x128], R30 ;  /* 0x0001281e01007387 */ /* 0x0003e80000100a00 */
[----:B0-----:R-:W2:Y:S04]  /*2be80*/  LDL.LU.64 R28, [R1+0x190] ;  /* 0x00019000011c7983 */ /* 0x001ea80000300a00 */
[----:B-1----:R-:W2:Y:S01]  /*2be90*/  LDL.LU.64 R30, [R1+0x198] ;  /* 0x00019800011e7983 */ /* 0x002ea20000300a00 */
[----:B------:R-:W-:-:S02]  /*2bea0*/  IMAD.MOV.U32 R49, RZ, RZ, R20 ;  /* 0x000000ffff317224 */ /* 0x000fc400078e0014 */
[----:B------:R-:W-:Y:S02]  /*2beb0*/  IMAD.MOV.U32 R48, RZ, RZ, R21 ;  /* 0x000000ffff307224 */ /* 0x000fe400078e0015 */
[----:B------:R-:W-:Y:S02]  /*2bec0*/  IMAD.MOV.U32 R2, RZ, RZ, R22 ;  /* 0x000000ffff027224 */ /* 0x000fe400078e0016 */
[----:B------:R-:W-:Y:S01]  /*2bed0*/  IMAD.MOV.U32 R3, RZ, RZ, R23 ;  /* 0x000000ffff037224 */ /* 0x000fe200078e0017 */
[----:B------:R-:W4:Y:S04]  /*2bee0*/  LDL.LU.64 R20, [R1+0x1d0] ;  /* 0x0001d00001147983 */ /* 0x000f280000300a00 */
[----:B------:R-:W4:Y:S01]  /*2bef0*/  LDL.LU.64 R22, [R1+0x1d8] ;  /* 0x0001d80001167983 */ /* 0x000f220000300a00 */
[----:B---3--:R-:W-:Y:S01]  /*2bf00*/  HMMA.16816.F32 R40, R32, R14, R40 ;  /* 0x0000000e2028723c */ /* 0x008fe20000001828 */
[----:B------:R-:W-:-:S02]  /*2bf10*/  F2FP.F16.E5M2.UNPACK_B R26, R19 ;  /* 0x00000013ff1a723e */ /* 0x000fc400020004ff */
[----:B------:R-:W-:Y:S04]  /*2bf20*/  STL [R1+0x1c54], R49 ;  /* 0x001c543101007387 */ /* 0x000fe80000100800 */
[----:B------:R-:W-:Y:S04]  /*2bf30*/  STL [R1+0x1c50], R48 ;  /* 0x001c503001007387 */ /* 0x000fe80000100800 */
[----:B------:R-:W-:Y:S01]  /*2bf40*/  STL [R1+0x10], R26 ;  /* 0x0000101a01007387 */ /* 0x000fe20000100800 */
[----:B------:R-:W-:-:S11]  /*2bf50*/  F2FP.F16.E5M2.UNPACK_B R27, R18 ;  /* 0x00000012ff1b723e */ /* 0x000fd600020004ff */
[----:B------:R-:W-:Y:S04]  /*2bf60*/  STL.64 [R1+0x160], R40 ;  /* 0x0001602801007387 */ /* 0x000fe80000100a00 */
[----:B------:R-:W-:Y:S04]  /*2bf70*/  STL.64 [R1+0x168], R42 ;  /* 0x0001682a01007387 */ /* 0x000fe80000100a00 */
[----:B------:R-:W0:Y:S01]  /*2bf80*/  LDSM.16.M88.4 R40, [R0+0xc00] ;  /* 0x000c00000028783b */ /* 0x000e220000000200 */
[----:B------:R-:W-:Y:S02]  /*2bf90*/  F2FP.F16.E5M2.UNPACK_B R18, R13 ;  /* 0x0000000dff12723e */ /* 0x000fe400020004ff */
[----:B------:R-:W-:Y:S01]  /*2bfa0*/  F2FP.F16.E5M2.UNPACK_B R19, R12 ;  /* 0x0000000cff13723e */ /* 0x000fe200020004ff */
[----:B------:R-:W-:Y:S04]  /*2bfb0*/  STL [R1+0x14], R27 ;  /* 0x0000141b01007387 */ /* 0x000fe80000100800 */
[----:B0-----:R0:W-:Y:S04]  /*2bfc0*/  STL.64 [R1+0xa0], R40 ;  /* 0x0000a02801007387 */ /* 0x0011e80000100a00 */
[----:B------:R1:W-:Y:S04]  /*2bfd0*/  STL.64 [R1+0xa8], R42 ;  /* 0x0000a82a01007387 */ /* 0x0003e80000100a00 */
[----:B------:R-:W-:Y:S01]  /*2bfe0*/  STL.64 [R1+0x8], R18 ;  /* 0x0000081201007387 */ /* 0x000fe20000100a00 */
[----:B------:R-:W-:-:S02]  /*2bff0*/  IMAD.MOV.U32 R12, RZ, RZ, R40 ;  /* 0x000000ffff0c7224 */ /* 0x000fc400078e0028 */
[----:B------:R-:W-:Y:S02]  /*2c000*/  IMAD.MOV.U32 R13, RZ, RZ, R41 ;  /* 0x000000ffff0d7224 */ /* 0x000fe400078e0029 */
[----:B------:R-:W-:Y:S02]  /*2c010*/  IMAD.MOV.U32 R14, RZ, RZ, R42 ;  /* 0x000000ffff0e7224 */ /* 0x000fe400078e002a */
[----:B------:R-:W-:Y:S01]  /*2c020*/  IMAD.MOV.U32 R15, RZ, RZ, R43 ;  /* 0x000000ffff0f7224 */ /* 0x000fe200078e002b */
[----:B--2---:R-:W-:-:S15]  /*2c030*/  HMMA.16816.F32 R28, R32, R26, R28 ;  /* 0x0000001a201c723c */ /* 0x004fde000000181c */
[----:B------:R-:W-:-:S08]  /*2c040*/  NOP ;  /* 0x0000000000007918 */ /* 0x000fd00000000000 */
[----:B------:R-:W-:Y:S04]  /*2c050*/  STL.64 [R1+0x190], R28 ;  /* 0x0001901c01007387 */ /* 0x000fe80000100a00 */
[----:B------:R4:W-:Y:S04]  /*2c060*/  STL.64 [R1+0x198], R30 ;  /* 0x0001981e01007387 */ /* 0x0009e80000100a00 */
[----:B0-----:R-:W2:Y:S04]  /*2c070*/  LDL.LU.64 R40, [R1+0x200] ;  /* 0x0002000001287983 */ /* 0x001ea80000300a00 */
[----:B-1----:R-:W2:Y:S01]  /*2c080*/  LDL.LU.64 R42, [R1+0x208] ;  /* 0x00020800012a7983 */ /* 0x002ea20000300a00 */
[----:B----4-:R-:W-:Y:S01]  /*2c090*/  HMMA.16816.F32 R28, R32, R18, R20 ;  /* 0x00000012201c723c */ /* 0x010fe20000001814 */
[----:B------:R-:W-:-:S02]  /*2c0a0*/  F2FP.F16.E5M2.UNPACK_B R24, R24 ;  /* 0x00000018ff18723e */ /* 0x000fc400020004ff */
[----:B------:R-:W3:Y:S04]  /*2c0b0*/  LDL.LU.64 R20, [R1+0x220] ;  /* 0x0002200001147983 */ /* 0x000ee80000300a00 */
[----:B------:R-:W-:-:S15]  /*2c0c0*/  STL [R1], R24 ;  /* 0x0000001801007387 */ /* 0x000fde0000100800 */
[----:B------:R-:W-:-:S01]  /*2c0d0*/  NOP ;  /* 0x0000000000007918 */ /* 0x000fc20000000000 */
[----:B------:R0:W-:Y:S04]  /*2c0e0*/  STL.64 [R1+0x1d0], R28 ;  /* 0x0001d01c01007387 */ /* 0x0001e80000100a00 */
[----:B------:R1:W-:Y:S04]  /*2c0f0*/  STL.64 [R1+0x1d8], R30 ;  /* 0x0001d81e01007387 */ /* 0x0003e80000100a00 */
[----:B------:R-:W3:Y:S01]  /*2c100*/  LDL.LU.64 R22, [R1+0x228] ;  /* 0x0002280001167983 */ /* 0x000ee20000300a00 */
[----:B------:R-:W-:Y:S01]  /*2c110*/  F2FP.F16.E5M2.UNPACK_B R25, R25 ;  /* 0x00000019ff19723e */ /* 0x000fe200020004ff */
[----:B------:R-:W-:-:S02]  /*2c120*/  IMAD.MOV.U32 R8, RZ, RZ, R44 ;  /* 0x000000ffff087224 */ /* 0x000fc400078e002c */
[----:B------:R-:W-:Y:S02]  /*2c130*/  IMAD.MOV.U32 R6, RZ, RZ, R45 ;  /* 0x000000ffff067224 */ /* 0x000fe400078e002d */
[----:B------:R-:W-:Y:S02]  /*2c140*/  IMAD.MOV.U32 R5, RZ, RZ, R46 ;  /* 0x000000ffff057224 */ /* 0x000fe400078e002e */
[----:B------:R-:W-:Y:S01]  /*2c150*/  IMAD.MOV.U32 R4, RZ, RZ, R47 ;  /* 0x000000ffff047224 */ /* 0x000fe200078e002f */
[----:B------:R-:W-:Y:S04]  /*2c160*/  STL [R1+0x4], R25 ;  /* 0x0000041901007387 */ /* 0x000fe80000100800 */
[----:B------:R-:W4:Y:S04]  /*2c170*/  LDSM.16.M88.4 R44, [R0+0xe00] ;  /* 0x000e0000002c783b */ /* 0x000f280000000200 */
[----:B0-----:R-:W3:Y:S04]  /*2c180*/  LDL.LU.64 R28, [R1+0x240] ;  /* 0x00024000011c7983 */ /* 0x001ee80000300a00 */
[----:B-1----:R-:W3:Y:S01]  /*2c190*/  LDL.LU.64 R30, [R1+0x248] ;  /* 0x00024800011e7983 */ /* 0x002ee20000300a00 */
[----:B------:R-:W-:-:S02]  /*2c1a0*/  IMAD.MOV.U32 R52, RZ, RZ, R24 ;  /* 0x000000ffff347224 */ /* 0x000fc400078e0018 */
[----:B------:R-:W-:Y:S02]  /*2c1b0*/  IMAD.MOV.U32 R51, RZ, RZ, R25 ;  /* 0x000000ffff337224 */ /* 0x000fe400078e0019 */
[----:B------:R-:W-:Y:S02]  /*2c1c0*/  IMAD.MOV.U32 R49, RZ, RZ, R26 ;  /* 0x000000ffff317224 */ /* 0x000fe400078e001a */
[----:B------:R-:W-:Y:S01]  /*2c1d0*/  IMAD.MOV.U32 R48, RZ, RZ, R27 ;  /* 0x000000ffff307224 */ /* 0x000fe200078e001b */
[----:B----4-:R-:W-:Y:S04]  /*2c1e0*/  STL.64 [R1+0xb0], R44 ;  /* 0x0000b02c01007387 */ /* 0x010fe80000100a00 */
[----:B------:R-:W-:Y:S01]  /*2c1f0*/  STL.64 [R1+0xb8], R46 ;  /* 0x0000b82e01007387 */ /* 0x000fe20000100a00 */
[----:B--2---:R-:W-:-:S15]  /*2c200*/  HMMA.16816.F32 R40, R32, R24, R40 ;  /* 0x000000182028723c */ /* 0x004fde0000001828 */
[----:B------:R-:W-:-:S08]  /*2c210*/  NOP ;  /* 0x0000000000007918 */ /* 0x000fd00000000000 */
[----:B------:R-:W-:Y:S04]  /*2c220*/  STL.64 [R1+0x200], R40 ;  /* 0x0002002801007387 */ /* 0x000fe80000100a00 */
[----:B------:R-:W-:Y:S04]  /*2c230*/  STL.64 [R1+0x208], R42 ;  /* 0x0002082a01007387 */ /* 0x000fe80000100a00 */
[----:B------:R-:W2:Y:S04]  /*2c240*/  LDL.LU.64 R24, [R1+0x260] ;  /* 0x0002600001187983 */ /* 0x000ea80000300a00 */
[----:B------:R-:W2:Y:S01]  /*2c250*/  LDL.LU.64 R26, [R1+0x268] ;  /* 0x00026800011a7983 */ /* 0x000ea20000300a00 */
[----:B------:R-:W-:-:S02]  /*2c260*/  F2FP.F16.E5M2.UNPACK_B R58, R37 ;  /* 0x00000025ff3a723e */ /* 0x000fc400020004ff */
[----:B------:R-:W-:Y:S02]  /*2c270*/  F2FP.F16.E5M2.UNPACK_B R59, R36 ;  /* 0x00000024ff3b723e */ /* 0x000fe400020004ff */
[----:B------:R-:W0:Y:S01]  /*2c280*/  LDSM.16.M88.4 R36, [R0+0x1000] ;  /* 0x001000000024783b */ /* 0x000e220000000200 */
[----:B------:R-:W-:Y:S02]  /*2c290*/  F2FP.F16.E5M2.UNPACK_B R60, R17 ;  /* 0x00000011ff3c723e */ /* 0x000fe400020004ff */
[----:B------:R-:W-:-:S07]  /*2c2a0*/  F2FP.F16.E5M2.UNPACK_B R61, R16 ;  /* 0x00000010ff3d723e */ /* 0x000fce00020004ff */
[----:B---3--:R-:W-:Y:S01]  /*2c2b0*/  HMMA.16816.F32 R20, R32, R60, R20 ;  /* 0x0000003c2014723c */ /* 0x008fe20000001814 */
[----:B------:R-:W-:Y:S02]  /*2c2c0*/  IMAD.MOV.U32 R16, RZ, RZ, R44 ;  /* 0x000000ffff107224 */ /* 0x000fe400078e002c */
[----:B------:R-:W-:Y:S02]  /*2c2d0*/  IMAD.MOV.U32 R17, RZ, RZ, R45 ;  /* 0x000000ffff117224 */ /* 0x000fe400078e002d */
[----:B------:R-:W-:Y:S02]  /*2c2e0*/  IMAD.MOV.U32 R18, RZ, RZ, R46 ;  /* 0x000000ffff127224 */ /* 0x000fe400078e002e */
[----:B------:R-:W-:-:S15]  /*2c2f0*/  IMAD.MOV.U32 R19, RZ, RZ, R47 ;  /* 0x000000ffff137224 */ /* 0x000fde00078e002f */
[----:B------:R-:W-:-:S01]  /*2c300*/  NOP ;  /* 0x0000000000007918 */ /* 0x000fc20000000000 */
[----:B------:R-:W-:Y:S04]  /*2c310*/  STL.64 [R1+0x220], R20 ;  /* 0x0002201401007387 */ /* 0x000fe80000100a00 */
[----:B------:R-:W-:Y:S04]  /*2c320*/  STL.64 [R1+0x228], R22 ;  /* 0x0002281601007387 */ /* 0x000fe80000100a00 */
[----:B0-----:R-:W-:Y:S04]  /*2c330*/  STL.64 [R1+0xc0], R36 ;  /* 0x0000c02401007387 */ /* 0x001fe80000100a00 */
[----:B------:R-:W-:Y:S04]  /*2c340*/  STL.64 [R1+0xc8], R38 ;  /* 0x0000c82601007387 */ /* 0x000fe80000100a00 */
[----:B------:R-:W3:Y:S04]  /*2c350*/  LDL.LU.64 R44, [R1+0x280] ;  /* 0x00028000012c7983 */ /* 0x000ee80000300a00 */
[----:B------:R-:W3:Y:S01]  /*2c360*/  LDL.LU.64 R46, [R1+0x288] ;  /* 0x00028800012e7983 */ /* 0x000ee20000300a00 */
[----:B------:R-:W-:Y:S01]  /*2c370*/  HMMA.16816.F32 R28, R32, R58, R28 ;  /* 0x0000003a201c723c */ /* 0x000fe2000000181c */
[----:B------:R-:W-:-:S02]  /*2c380*/  F2FP.F16.E5M2.UNPACK_B R56, R11 ;  /* 0x0000000bff38723e */ /* 0x000fc400020004ff */
[----:B------:R-:W-:-:S15]  /*2c390*/  F2FP.F16.E5M2.UNPACK_B R57, R10 ;  /* 0x0000000aff39723e */ /* 0x000fde00020004ff */
[----:B------:R-:W-:-:S05]  /*2c3a0*/  NOP ;  /* 0x0000000000007918 */ /* 0x000fca0000000000 */
[----:B------:R0:W-:Y:S04]  /*2c3b0*/  STL.64 [R1+0x240], R28 ;  /* 0x0002401c01007387 */ /* 0x0001e80000100a00 */
[----:B------:R1:W-:Y:S04]  /*2c3c0*/  STL.64 [R1+0x248], R30 ;  /* 0x0002481e01007387 */ /* 0x0003e80000100a00 */
[----:B0-----:R-:W4:Y:S04]  /*2c3d0*/  LDL.LU.64 R28, [R1+0x2a0] ;  /* 0x0002a000011c7983 */ /* 0x001f280000300a00 */
[----:B-1----:R-:W4:Y:S01]  /*2c3e0*/  LDL.LU.64 R30, [R1+0x2a8] ;  /* 0x0002a800011e7983 */ /* 0x002f220000300a00 */
[----:B------:R-:W-:-:S02]  /*2c3f0*/  IMAD.MOV.U32 R20, RZ, RZ, R36 ;  /* 0x000000ffff147224 */ /* 0x000fc400078e0024 */
[----:B------:R-:W-:Y:S02]  /*2c400*/  IMAD.MOV.U32 R21, RZ, RZ, R37 ;  /* 0x000000ffff157224 */ /* 0x000fe400078e0025 */
[----:B------:R-:W-:Y:S02]  /*2c410*/  IMAD.MOV.U32 R22, RZ, RZ, R38 ;  /* 0x000000ffff167224 */ /* 0x000fe400078e0026 */
[----:B------:R-:W-:Y:S02]  /*2c420*/  IMAD.MOV.U32 R23, RZ, RZ, R39 ;  /* 0x000000ffff177224 */ /* 0x000fe400078e0027 */
[----:B------:R-:W0:Y:S01]  /*2c430*/  LDSM.16.M88.4 R36, [R0+0x1200] ;  /* 0x001200000024783b */ /* 0x000e220000000200 */
[----:B------:R-:W-:Y:S01]  /*2c440*/  F2FP.F16.E5M2.UNPACK_B R55, R7 ;  /* 0x00000007ff37723e */ /* 0x000fe200020004ff */
[----:B0-----:R-:W-:Y:S01]  /*2c450*/  IMAD.MOV.U32 R7, RZ, RZ, R39 ;  /* 0x000000ffff077224 */ /* 0x001fe200078e0027 */
[----:B--2---:R-:W-:-:S15]  /*2c460*/  HMMA.16816.F32 R24, R32, R56, R24 ;  /* 0x000000382018723c */ /* 0x004fde0000001818 */
[----:B------:R-:W-:-:S08]  /*2c470*/  NOP ;  /* 0x0000000000007918 */ /* 0x000fd00000000000 */
[----:B------:R0:W-:Y:S04]  /*2c480*/  STL.64 [R1+0x260], R24 ;  /* 0x0002601801007387 */ /* 0x0001e80000100a00 */
[----:B------:R1:W-:Y:S04]  /*2c490*/  STL.64 [R1+0x268], R26 ;  /* 0x0002681a01007387 */ /* 0x0003e80000100a00 */
[----:B------:R-:W2:Y:S04]  /*2c4a0*/  LDL.LU.64 R40, [R1+0x2c0] ;  /* 0x0002c00001287983 */ /* 0x000ea80000300a00 */
[----:B------:R-:W2:Y:S04]  /*2c4b0*/  LDL.LU.64 R42, [R1+0x2c8] ;  /* 0x0002c800012a7983 */ /* 0x000ea80000300a00 */
[----:B------:R-:W-:Y:S04]  /*2c4c0*/  STL.64 [R1+0x1c10], R58 ;  /* 0x001c103a01007387 */ /* 0x000fe80000100a00 */
[----:B------:R-:W-:Y:S04]  /*2c4d0*/  STL.64 [R1+0x1c08], R56 ;  /* 0x001c083801007387 */ /* 0x000fe80000100a00 */
[----:B------:R1:W-:Y:S04]  /*2c4e0*/  STL.64 [R1+0xd0], R36 ;  /* 0x0000d02401007387 */ /* 0x0003e80000100a00 */
[----:B------:R3:W-:Y:S01]  /*2c4f0*/  STL.64 [R1+0xd8], R38 ;  /* 0x0000d82601007387 */ /* 0x0007e20000100a00 */
[----:B0-----:R-:W-:-:S02]  /*2c500*/  IMAD.MOV.U32 R24, RZ, RZ, R36 ;  /* 0x000000ffff187224 */ /* 0x001fc400078e0024 */
[----:B------:R-:W-:Y:S02]  /*2c510*/  IMAD.MOV.U32 R25, RZ, RZ, R37 ;  /* 0x000000ffff197224 */ /* 0x000fe400078e0025 */
[----:B-1----:R-:W-:Y:S01]  /*2c520*/  IMAD.MOV.U32 R26, RZ, RZ, R38 ;  /* 0x000000ffff1a7224 */ /* 0x002fe200078e0026 */
[----:B------:R-:W2:Y:S04]  /*2c530*/  LDL.LU.64 R36, [R1+0x2e0] ;  /* 0x0002e00001247983 */ /* 0x000ea80000300a00 */
[----:B---3--:R-:W3:Y:S01]  /*2c540*/  LDL.LU.64 R38, [R1+0x2e8] ;  /* 0x0002e80001267983 */ /* 0x008ee20000300a00 */
[----:B------:R-:W-:-:S07]  /*2c550*/  F2FP.F16.E5M2.UNPACK_B R54, R9 ;  /* 0x00000009ff36723e */ /* 0x000fce00020004ff */
[----:B------:R-:W-:Y:S01]  /*2c560*/  HMMA.16816.F32 R44, R32, R54, R44 ;  /* 0x00000036202c723c */ /* 0x000fe2000000182c */
[----:B------:R-:W-:Y:S02]  /*2c570*/  F2FP.F16.E5M2.UNPACK_B R2, R2 ;  /* 0x00000002ff02723e */ /* 0x000fe400020004ff */
[----:B------:R-:W-:-:S15]  /*2c580*/  F2FP.F16.E5M2.UNPACK_B R3, R3 ;  /* 0x00000003ff03723e */ /* 0x000fde00020004ff */
[----:B------:R-:W-:-:S05]  /*2c590*/  NOP ;  /* 0x0000000000007918 */ /* 0x000fca0000000000 */
[----:B------:R-:W-:Y:S04]  /*2c5a0*/  STL.64 [R1+0x280], R44 ;  /* 0x0002802c01007387 */ /* 0x000fe80000100a00 */
[----:B------:R-:W-:Y:S04]  /*2c5b0*/  STL.64 [R1+0x288], R46 ;  /* 0x0002882e01007387 */ /* 0x000fe80000100a00 */
[----:B------:R-:W0:Y:S01]  /*2c5c0*/  LDSM.16.M88.4 R44, [R0+0x1400] ;  /* 0x00140000002c783b */ /* 0x000e220000000200 */
[----:B----4-:R-:W-:Y:S01]  /*2c5d0*/  HMMA.16816.F32 R28, R32, R2, R28 ;  /* 0x00000002201c723c */ /* 0x010fe2000000181c */
[----:B------:R-:W-:-:S02]  /*2c5e0*/  F2FP.F16.E5M2.UNPACK_B R8, R8 ;  /* 0x00000008ff08723e */ /* 0x000fc400020004ff */
[----:B------:R-:W-:-:S15]  /*2c5f0*/  F2FP.F16.E5M2.UNPACK_B R9, R6 ;  /* 0x00000006ff09723e */ /* 0x000fde00020004ff */
[----:B------:R-:W-:-:S05]  /*2c600*/  NOP ;  /* 0x0000000000007918 */ /* 0x000fca0000000000 */
[----:B------:R1:W-:Y:S04]  /*2c610*/  STL.64 [R1+0x2a0], R28 ;  /* 0x0002a01c01007387 */ /* 0x0003e80000100a00 */
[----:B------:R-:W-:Y:S04]  /*2c620*/  STL.64 [R1+0x2a8], R30 ;  /* 0x0002a81e01007387 */ /* 0x000fe80000100a00 */
[----:B0-----:R-:W-:Y:S04]  /*2c630*/  STL.64 [R1+0x100], R44 ;  /* 0x0001002c01007387 */ /* 0x001fe80000100a00 */
[----:B------:R-:W-:Y:S04]  /*2c640*/  STL.64 [R1+0x108], R46 ;  /* 0x0001082e01007387 */ /* 0x000fe80000100a00 */
[----:B------:R-:W4:Y:S04]  /*2c650*/  LDL.LU.64 R56, [R1+0x300] ;  /* 0x0003000001387983 */ /* 0x000f280000300a00 */
[----:B------:R-:W4:Y:S01]  /*2c660*/  LDL.LU.64 R58, [R1+0x308] ;  /* 0x00030800013a7983 */ /* 0x000f220000300a00 */
[----:B------:R-:W-:-:S02]  /*2c670*/  F2FP.F16.E5M2.UNPACK_B R10, R5 ;  /* 0x00000005ff0a723e */ /* 0x000fc400020004ff */
[----:B------:R-:W-:Y:S01]  /*2c680*/  F2FP.F16.E5M2.UNPACK_B R11, R4 ;  /* 0x00000004ff0b723e */ /* 0x000fe200020004ff */
[----:B-1----:R-:W-:Y:S02]  /*2c690*/  IMAD.MOV.U32 R28, RZ, RZ, R44 ;  /* 0x000000ffff1c7224 */ /* 0x002fe400078e002c */
[----:B------:R-:W-:Y:S02]  /*2c6a0*/  IMAD.MOV.U32 R6, RZ, RZ, R45 ;  /* 0x000000ffff067224 */ /* 0x000fe400078e002d */
[----:B------:R-:W-:Y:S02]  /*2c6b0*/  IMAD.MOV.U32 R5, RZ, RZ, R46 ;  /* 0x000000ffff057224 */ /* 0x000fe400078e002e */
[----:B------:R-:W-:Y:S01]  /*2c6c0*/  IMAD.MOV.U32 R4, RZ, RZ, R47 ;  /* 0x000000ffff047224 */ /* 0x000fe200078e002f */
[C---:B--2---:R-:W-:Y:S06]  /*2c6d0*/  HMMA.16816.F32 R40, R32.reuse, R8, R40 ;  /* 0x000000082028723c */ /* 0x044fec0000001828 */
[----:B---3--:R-:W-:-:S15]  /*2c6e0*/  HMMA.16816.F32 R36, R32, R10, R36 ;  /* 0x0000000a2024723c */ /* 0x008fde0000001824 */
[----:B------:R-:W-:-:S02]  /*2c6f0*/  NOP ;  /* 0x0000000000007918 */ /* 0x000fc40000000000 */
[----:B------:R0:W-:Y:S04]  /*2c700*/  STL.64 [R1+0x2c0], R40 ;  /* 0x0002c02801007387 */ /* 0x0001e80000100a00 */
[----:B------:R1:W-:Y:S04]  /*2c710*/  STL.64 [R1+0x2c8], R42 ;  /* 0x0002c82a01007387 */ /* 0x0003e80000100a00 */
[----:B0-----:R-:W2:Y:S04]  /*2c720*/  LDL.LU.64 R40, [R1+0x320] ;  /* 0x0003200001287983 */ /* 0x001ea80000300a00 */
[----:B-1----:R-:W2:Y:S04]  /*2c730*/  LDL.LU.64 R42, [R1+0x328] ;  /* 0x00032800012a7983 */ /* 0x002ea80000300a00 */
[----:B------:R-:W-:Y:S04]  /*2c740*/  STL.64 [R1+0x2e0], R36 ;  /* 0x0002e02401007387 */ /* 0x000fe80000100a00 */
[----:B------:R-:W-:Y:S04]  /*2c750*/  STL.64 [R1+0x2e8], R38 ;  /* 0x0002e82601007387 */ /* 0x000fe80000100a00 */
[----:B------:R-:W-:Y:S04]  /*2c760*/  STL.64 [R1+0x1bf0], R10 ;  /* 0x001bf00a01007387 */ /* 0x000fe80000100a00 */
[----:B------:R-:W-:Y:S04]  /*2c770*/  STL.64 [R1+0x1be8], R8 ;  /* 0x001be80801007387 */ /* 0x000fe80000100a00 */
[----:B------:R-:W3:Y:S04]  /*2c780*/  LDL.LU.64 R44, [R1+0x340] ;  /* 0x00034000012c7983 */ /* 0x000ee80000300a00 */
[----:B------:R-:W3:Y:S04]  /*2c790*/  LDL.LU.64 R46, [R1+0x348] ;  /* 0x00034800012e7983 */ /* 0x000ee80000300a00 */
[----:B------:R-:W0:Y:S04]  /*2c7a0*/  LDSM.16.M88.4 R8, [R0+0x1600] ;  /* 0x001600000008783b */ /* 0x000e280000000200 */
[----:B0-----:R0:W-:Y:S01]  /*2c7b0*/  STL.64 [R1+0x130], R8 ;  /* 0x0001300801007387 */ /* 0x0011e20000100a00 */
[----:B------:R-:W-:-:S02]  /*2c7c0*/  IMAD.MOV.U32 R36, RZ, RZ, R8 ;  /* 0x000000ffff247224 */ /* 0x000fc400078e0008 */
[----:B------:R-:W-:Y:S01]  /*2c7d0*/  IMAD.MOV.U32 R37, RZ, RZ, R9 ;  /* 0x000000ffff257224 */ /* 0x000fe200078e0009 */
[----:B------:R1:W-:Y:S01]  /*2c7e0*/  STL.64 [R1+0x138], R10 ;  /* 0x0001380a01007387 */ /* 0x0003e20000100a00 */
[----:B------:R-:W-:Y:S02]  /*2c7f0*/  IMAD.MOV.U32 R38, RZ, RZ, R10 ;  /* 0x000000ffff267224 */ /* 0x000fe400078e000a */
[----:B------:R-:W-:Y:S01]  /*2c800*/  IMAD.MOV.U32 R39, RZ, RZ, R11 ;  /* 0x000000ffff277224 */ /* 0x000fe200078e000b */
[----:B0-----:R-:W3:Y:S04]  /*2c810*/  LDL.LU.64 R8, [R1+0x360] ;  /* 0x0003600001087983 */ /* 0x001ee80000300a00 */
[----:B-1----:R-:W3:Y:S01]  /*2c820*/  LDL.LU.64 R10, [R1+0x368] ;  /* 0x00036800010a7983 */ /* 0x002ee20000300a00 */
[----:B------:R-:W-:-:S02]  /*2c830*/  F2FP.F16.E5M2.UNPACK_B R12, R12 ;  /* 0x0000000cff0c723e */ /* 0x000fc400020004ff */
[----:B------:R-:W-:-:S07]  /*2c840*/  F2FP.F16.E5M2.UNPACK_B R13, R13 ;  /* 0x0000000dff0d723e */ /* 0x000fce00020004ff */
[----:B----4-:R-:W-:Y:S01]  /*2c850*/  HMMA.16816.F32 R56, R32, R12, R56 ;  /* 0x0000000c2038723c */ /* 0x010fe20000001838 */
[----:B------:R-:W-:Y:S02]  /*2c860*/  F2FP.F16.E5M2.UNPACK_B R14, R14 ;  /* 0x0000000eff0e723e */ /* 0x000fe400020004ff */
[----:B------:R-:W-:-:S15]  /*2c870*/  F2FP.F16.E5M2.UNPACK_B R15, R15 ;  /* 0x0000000fff0f723e */ /* 0x000fde00020004ff */
[----:B------:R-:W-:-:S05]  /*2c880*/  NOP ;  /* 0x0000000000007918 */ /* 0x000fca0000000000 */
[----:B------:R-:W-:Y:S04]  /*2c890*/  STL.64 [R1+0x300], R56 ;  /* 0x0003003801007387 */ /* 0x000fe80000100a00 */
[----:B------:R-:W-:Y:S04]  /*2c8a0*/  STL.64 [R1+0x308], R58 ;  /* 0x0003083a01007387 */ /* 0x000fe80000100a00 */
[----:B------:R-:W0:Y:S01]  /*2c8b0*/  LDSM.16.M88.4 R56, [R0+0x1800] ;  /* 0x001800000038783b */ /* 0x000e220000000200 */
[----:B------:R-:W-:Y:S02]  /*2c8c0*/  F2FP.F16.E5M2.UNPACK_B R16, R16 ;  /* 0x00000010ff10723e */ /* 0x000fe400020004ff */
[----:B------:R-:W-:Y:S01]  /*2c8d0*/  F2FP.F16.E5M2.UNPACK_B R17, R17 ;  /* 0x00000011ff11723e */ /* 0x000fe200020004ff */
[----:B------:R-:W-:Y:S04]  /*2c8e0*/  STL.64 [R1+0x1bd0], R14 ;  /* 0x001bd00e01007387 */ /* 0x000fe80000100a00 */
[----:B------:R3:W-:Y:S01]  /*2c8f0*/  STL.64 [R1+0x1bc8], R12 ;  /* 0x001bc80c01007387 */ /* 0x0007e20000100a00 */
[----:B------:R-:W-:-:S02]  /*2c900*/  F2FP.F16.E5M2.UNPACK_B R18, R18 ;  /* 0x00000012ff12723e */ /* 0x000fc400020004ff */
[----:B------:R-:W-:Y:S01]  /*2c910*/  F2FP.F16.E5M2.UNPACK_B R19, R19 ;  /* 0x00000013ff13723e */ /* 0x000fe200020004ff */
[C---:B--2---:R-:W-:Y:S06]  /*2c920*/  HMMA.16816.F32 R40, R32.reuse, R14, R40 ;  /* 0x0000000e2028723c */ /* 0x044fec0000001828 */
[----:B---3--:R-:W-:-:S15]  /*2c930*/  HMMA.16816.F32 R12, R32, R16, R44 ;  /* 0x00000010200c723c */ /* 0x008fde000000182c */
[----:B------:R-:W-:-:S02]  /*2c940*/  NOP ;  /* 0x0000000000007918 */ /* 0x000fc40000000000 */
[----:B------:R-:W-:Y:S04]  /*2c950*/  STL.64 [R1+0x320], R40 ;  /* 0x0003202801007387 */ /* 0x000fe80000100a00 */
[----:B------:R-:W-:Y:S04]  /*2c960*/  STL.64 [R1+0x328], R42 ;  /* 0x0003282a01007387 */ /* 0x000fe80000100a00 */
[----:B0-----:R-:W-:Y:S04]  /*2c970*/  STL.64 [R1+0x140], R56 ;  /* 0x0001403801007387 */ /* 0x001fe80000100a00 */
[----:B------:R-:W-:Y:S04]  /*2c980*/  STL.64 [R1+0x148], R58 ;  /* 0x0001483a01007387 */ /* 0x000fe80000100a00 */
[----:B------:R-:W2:Y:S04]  /*2c990*/  LDL.LU.64 R44, [R1+0x380] ;  /* 0x00038000012c7983 */ /* 0x000ea80000300a00 */
[----:B------:R-:W2:Y:S04]  /*2c9a0*/  LDL.LU.64 R46, [R1+0x388] ;  /* 0x00038800012e7983 */ /* 0x000ea80000300a00 */
[----:B------:R0:W-:Y:S04]  /*2c9b0*/  STL.64 [R1+0x340], R12 ;  /* 0x0003400c01007387 */ /* 0x0001e80000100a00 */
[----:B------:R1:W-:Y:S04]  /*2c9c0*/  STL.64 [R1+0x348], R14 ;  /* 0x0003480e01007387 */ /* 0x0003e80000100a00 */
[----:B0-----:R-:W3:Y:S04]  /*2c9d0*/  LDL.LU.64 R12, [R1+0x3a0] ;  /* 0x0003a000010c7983 */ /* 0x001ee80000300a00 */
[----:B-1----:R-:W3:Y:S01]  /*2c9e0*/  LDL.LU.64 R14, [R1+0x3a8] ;  /* 0x0003a800010e7983 */ /* 0x002ee20000300a00 */
[----:B------:R-:W-:-:S15]  /*2c9f0*/  HMMA.16816.F32 R8, R32, R18, R8 ;  /* 0x000000122008723c */ /* 0x000fde0000001808 */
[----:B------:R-:W-:-:S08]  /*2ca00*/  NOP ;  /* 0x0000000000007918 */ /* 0x000fd00000000000 */
        /* <DEDUP_REMOVED lines=9> */
[----:B------:R-:W-:Y:S02]  /*2caa0*/  F2FP.F16.E5M2.UNPACK_B R20, R20 ;  /* 0x00000014ff14723e */ /* 0x000fe400020004ff */
[----:B------:R-:W-:Y:S01]  /*2cab0*/  F2FP.F16.E5M2.UNPACK_B R21, R21 ;  /* 0x00000015ff15723e */ /* 0x000fe200020004ff */
[----:B------:R1:W-:Y:S04]  /*2cac0*/  STL.64 [R1+0x1bb0], R18 ;  /* 0x001bb01201007387 */ /* 0x0003e80000100a00 */
[----:B------:R1:W-:Y:S04]  /*2cad0*/  STL.64 [R1+0x1ba8], R16 ;  /* 0x001ba81001007387 */ /* 0x0003e80000100a00 */
[----:B0-----:R-:W-:Y:S01]  /*2cae0*/  STL.64 [R1+0x170], R56 ;  /* 0x0001703801007387 */ /* 0x001fe20000100a00 */
[----:B-1----:R-:W-:-:S02]  /*2caf0*/  IMAD.MOV.U32 R19, RZ, RZ, R56 ;  /* 0x000000ffff137224 */ /* 0x002fc400078e0038 */
[----:B------:R-:W-:Y:S02]  /*2cb00*/  IMAD.MOV.U32 R18, RZ, RZ, R57 ;  /* 0x000000ffff127224 */ /* 0x000fe400078e0039 */
[----:B------:R-:W-:Y:S01]  /*2cb10*/  IMAD.MOV.U32 R17, RZ, RZ, R58 ;  /* 0x000000ffff117224 */ /* 0x000fe200078e003a */
[----:B------:R2:W-:Y:S01]  /*2cb20*/  STL.64 [R1+0x178], R58 ;  /* 0x0001783a01007387 */ /* 0x0005e20000100a00 */
[----:B------:R-:W-:Y:S01]  /*2cb30*/  IMAD.MOV.U32 R16, RZ, RZ, R59 ;  /* 0x000000ffff107224 */ /* 0x000fe200078e003b */
[----:B------:R-:W-:Y:S02]  /*2cb40*/  F2FP.F16.E5M2.UNPACK_B R22, R22 ;  /* 0x00000016ff16723e */ /* 0x000fe400020004ff */
[----:B------:R-:W-:Y:S02]  /*2cb50*/  F2FP.F16.E5M2.UNPACK_B R23, R23 ;  /* 0x00000017ff17723e */ /* 0x000fe400020004ff */
[----:B------:R-:W-:Y:S02]  /*2cb60*/  F2FP.F16.E5M2.UNPACK_B R24, R24 ;  /* 0x00000018ff18723e */ /* 0x000fe400020004ff */
[----:B------:R-:W-:Y:S01]  /*2cb70*/  F2FP.F16.E5M2.UNPACK_B R25, R25 ;  /* 0x00000019ff19723e */ /* 0x000fe200020004ff */
[C---:B--2---:R-:W-:Y:S01]  /*2cb80*/  HMMA.16816.F32 R56, R32.reuse, R20, R44 ;  /* 0x000000142038723c */ /* 0x044fe2000000182c */
[----:B------:R-:W2:Y:S04]  /*2cb90*/  LDL.LU.64 R44, [R1+0x3e0] ;  /* 0x0003e000012c7983 */ /* 0x000ea80000300a00 */
[----:B------:R-:W2:Y:S01]  /*2cba0*/  LDL.LU.64 R46, [R1+0x3e8] ;  /* 0x0003e800012e7983 */ /* 0x000ea20000300a00 */
[----:B---3--:R-:W-:-:S15]  /*2cbb0*/  HMMA.16816.F32 R12, R32, R22, R12 ;  /* 0x00000016200c723c */ /* 0x008fde000000180c */
[----:B------:R-:W-:-:S02]  /*2cbc0*/  NOP ;  /* 0x0000000000007918 */ /* 0x000fc40000000000 */
[----:B------:R-:W-:Y:S04]  /*2cbd0*/  STL.64 [R1+0x380], R56 ;  /* 0x0003803801007387 */ /* 0x000fe80000100a00 */
[----:B------:R-:W-:Y:S04]  /*2cbe0*/  STL.64 [R1+0x388], R58 ;  /* 0x0003883a01007387 */ /* 0x000fe80000100a00 */
[----:B------:R-:W-:Y:S04]  /*2cbf0*/  STL.64 [R1+0x1bc0], R22 ;  /* 0x001bc01601007387 */ /* 0x000fe80000100a00 */
[----:B------:R-:W-:Y:S04]  /*2cc00*/  STL.64 [R1+0x1bb8], R20 ;  /* 0x001bb81401007387 */ /* 0x000fe80000100a00 */
[----:B------:R-:W-:Y:S04]  /*2cc10*/  STL.64 [R1+0x3a0], R12 ;  /* 0x0003a00c01007387 */ /* 0x000fe80000100a00 */
[----:B------:R4:W-:Y:S02]  /*2cc20*/  STL.64 [R1+0x3a8], R14 ;  /* 0x0003a80e01007387 */ /* 0x0009e40000100a00 */
[----:B----4-:R-:W-:Y:S02]  /*2cc30*/  HMMA.16816.F32 R12, R32, R24, R8 ;  /* 0x00000018200c723c */ /* 0x010fe40000001808 */
[----:B------:R-:W3:Y:S04]  /*2cc40*/  LDL.LU.64 R8, [R1+0x400] ;  /* 0x0004000001087983 */ /* 0x000ee80000300a00 */
[----:B------:R-:W3:Y:S01]  /*2cc50*/  LDL.LU.64 R10, [R1+0x408] ;  /* 0x00040800010a7983 */ /* 0x000ee20000300a00 */
[----:B------:R-:W-:-:S02]  /*2cc60*/  F2FP.F16.E5M2.UNPACK_B R26, R26 ;  /* 0x0000001aff1a723e */ /* 0x000fc400020004ff */
[----:B------:R-:W-:-:S14]  /*2cc70*/  F2FP.F16.E5M2.UNPACK_B R27, R7 ;  /* 0x00000007ff1b723e */ /* 0x000fdc00020004ff */
[----:B------:R-:W-:Y:S04]  /*2cc80*/  STL.64 [R1+0x3c0], R12 ;  /* 0x0003c00c01007387 */ /* 0x000fe80000100a00 */
[----:B------:R-:W-:Y:S04]  /*2cc90*/  STL.64 [R1+0x3c8], R14 ;  /* 0x0003c80e01007387 */ /* 0x000fe80000100a00 */
[----:B------:R-:W0:Y:S04]  /*2cca0*/  LDSM.16.M88.4 R12, [R0+0x1c00] ;  /* 0x001c0000000c783b */ /* 0x000e280000000200 */
[----:B0-----:R-:W-:Y:S04]  /*2ccb0*/  STL.64 [R1+0x1a0], R12 ;  /* 0x0001a00c01007387 */ /* 0x001fe80000100a00 */
[----:B------:R-:W-:Y:S04]  /*2ccc0*/  STL.64 [R1+0x1a8], R14 ;  /* 0x0001a80e01007387 */ /* 0x000fe80000100a00 */
[----:B------:R-:W-:Y:S04]  /*2ccd0*/  STL.64 [R1+0x1be0], R26 ;  /* 0x001be01a01007387 */ /* 0x000fe80000100a00 */
[----:B------:R-:W-:Y:S01]  /*2cce0*/  STL.64 [R1+0x1bd8], R24 ;  /* 0x001bd81801007387 */ /* 0x000fe20000100a00 */
[----:B------:R-:W-:-:S02]  /*2ccf0*/  F2FP.F16.E5M2.UNPACK_B R28, R28 ;  /* 0x0000001cff1c723e */ /* 0x000fc400020004ff */
[----:B------:R-:W-:Y:S01]  /*2cd00*/  F2FP.F16.E5M2.UNPACK_B R29, R6 ;  /* 0x00000006ff1d723e */ /* 0x000fe200020004ff */
[----:B------:R-:W-:Y:S02]  /*2cd10*/  IMAD.MOV.U32 R21, RZ, RZ, R12 ;  /* 0x000000ffff157224 */ /* 0x000fe400078e000c */
[----:B------:R-:W-:Y:S02]  /*2cd20*/  IMAD.MOV.U32 R7, RZ, RZ, R13 ;  /* 0x000000ffff077224 */ /* 0x000fe400078e000d */
[----:B------:R-:W-:Y:S01]  /*2cd30*/  IMAD.MOV.U32 R20, RZ, RZ, R14 ;  /* 0x000000ffff147224 */ /* 0x000fe200078e000e */
[----:B--2---:R-:W-:-:S15]  /*2cd40*/  HMMA.16816.F32 R44, R32, R26, R44 ;  /* 0x0000001a202c723c */ /* 0x004fde000000182c */
[----:B------:R-:W-:-:S08]  /*2cd50*/  NOP ;  /* 0x0000000000007918 */ /* 0x000fd00000000000 */
[----:B------:R-:W-:Y:S04]  /*2cd60*/  STL.64 [R1+0x3e0], R44 ;  /* 0x0003e02c01007387 */ /* 0x000fe80000100a00 */
[----:B------:R-:W-:Y:S04]  /*2cd70*/  STL.64 [R1+0x3e8], R46 ;  /* 0x0003e82e01007387 */ /* 0x000fe80000100a00 */
[----:B------:R-:W0:Y:S04]  /*2cd80*/  LDSM.16.M88.4 R44, [R0+0x1e00] ;  /* 0x001e0000002c783b */ /* 0x000e280000000200 */
[----:B0-----:R-:W-:Y:S04]  /*2cd90*/  STL.64 [R1+0x1b0], R44 ;  /* 0x0001b02c01007387 */ /* 0x001fe80000100a00 */
[----:B------:R3:W-:Y:S04]  /*2cda0*/  STL.64 [R1+0x1b8], R46 ;  /* 0x0001b82e01007387 */ /* 0x0007e80000100a00 */
[----:B------:R-:W2:Y:S04]  /*2cdb0*/  LDL.LU.64 R24, [R1+0x420] ;  /* 0x0004200001187983 */ /* 0x000ea80000300a00 */
[----:B------:R-:W2:Y:S01]  /*2cdc0*/  LDL.LU.64 R26, [R1+0x428] ;  /* 0x00042800011a7983 */ /* 0x000ea20000300a00 */
[----:B------:R-:W-:-:S02]  /*2cdd0*/  IMAD.MOV.U32 R14, RZ, RZ, R44 ;  /* 0x000000ffff0e7224 */ /* 0x000fc400078e002c */
[----:B------:R-:W-:Y:S02]  /*2cde0*/  IMAD.MOV.U32 R13, RZ, RZ, R45 ;  /* 0x000000ffff0d7224 */ /* 0x000fe400078e002d */
[----:B------:R-:W-:Y:S02]  /*2cdf0*/  IMAD.MOV.U32 R12, RZ, RZ, R46 ;  /* 0x000000ffff0c7224 */ /* 0x000fe400078e002e */
[----:B------:R-:W-:Y:S02]  /*2ce00*/  IMAD.MOV.U32 R0, RZ, RZ, R47 ;  /* 0x000000ffff007224 */ /* 0x000fe400078e002f */
[----:B---3--:R-:W-:Y:S01]  /*2ce10*/  HMMA.16816.F32 R44, R32, R28, R8 ;  /* 0x0000001c202c723c */ /* 0x008fe20000001808 */
[----:B------:R-:W3:Y:S04]  /*2ce20*/  LDL.LU.64 R8, [R1+0x440] ;  /* 0x0004400001087983 */ /* 0x000ee80000300a00 */
[----:B------:R-:W3:Y:S01]  /*2ce30*/  LDL.LU.64 R10, [R1+0x448] ;  /* 0x00044800010a7983 */ /* 0x000ee20000300a00 */
[----:B------:R-:W-:-:S02]  /*2ce40*/  F2FP.F16.E5M2.UNPACK_B R30, R5 ;  /* 0x00000005ff1e723e */ /* 0x000fc400020004ff */
[----:B------:R-:W-:Y:S02]  /*2ce50*/  F2FP.F16.E5M2.UNPACK_B R31, R4 ;  /* 0x00000004ff1f723e */ /* 0x000fe400020004ff */
[----:B------:R-:W-:Y:S02]  /*2ce60*/  F2FP.F16.E5M2.UNPACK_B R36, R36 ;  /* 0x00000024ff24723e */ /* 0x000fe400020004ff */
[----:B------:R-:W-:-:S11]  /*2ce70*/  F2FP.F16.E5M2.UNPACK_B R37, R37 ;  /* 0x00000025ff25723e */ /* 0x000fd600020004ff */
[----:B------:R0:W-:Y:S04]  /*2ce80*/  STL.64 [R1+0x400], R44 ;  /* 0x0004002c01007387 */ /* 0x0001e80000100a00 */
[----:B------:R1:W-:Y:S04]  /*2ce90*/  STL.64 [R1+0x408], R46 ;  /* 0x0004082e01007387 */ /* 0x0003e80000100a00 */
[----:B------:R-:W4:Y:S04]  /*2cea0*/  LDL.LU R57, [R1+0xb5c] ;  /* 0x000b5c0001397983 */ /* 0x000f280000300800 */
[----:B------:R-:W4:Y:S04]  /*2ceb0*/  LDL.LU R4, [R1+0xb58] ;  /* 0x000b580001047983 */ /* 0x000f280000300800 */
[----:B------:R-:W4:Y:S04]  /*2cec0*/  LDL.LU R58, [R1+0xb64] ;  /* 0x000b6400013a7983 */ /* 0x000f280000300800 */
[----:B------:R-:W4:Y:S04]  /*2ced0*/  LDL.LU R5, [R1+0xb60] ;  /* 0x000b600001057983 */ /* 0x000f280000300800 */
[----:B------:R-:W4:Y:S04]  /*2cee0*/  LDL.LU R59, [R1+0xb6c] ;  /* 0x000b6c00013b7983 */ /* 0x000f280000300800 */
[----:B------:R-:W4:Y:S04]  /*2cef0*/  LDL.LU R6, [R1+0xb68] ;  /* 0x000b680001067983 */ /* 0x000f280000300800 */
[----:B0-----:R-:W4:Y:S04]  /*2cf00*/  LDL.LU.64 R44, [R1+0x480] ;  /* 0x00048000012c7983 */ /* 0x001f280000300a00 */
[----:B-1----:R-:W4:Y:S01]  /*2cf10*/  LDL.LU.64 R46, [R1+0x488] ;  /* 0x00048800012e7983 */ /* 0x002f220000300a00 */
[----:B--2---:R-:W-:-:S15]  /*2cf20*/  HMMA.16816.F32 R24, R32, R30, R24 ;  /* 0x0000001e2018723c */ /* 0x004fde0000001818 */
[----:B------:R-:W-:-:S08]  /*2cf30*/  NOP ;  /* 0x0000000000007918 */ /* 0x000fd00000000000 */
[----:B------:R0:W-:Y:S04]  /*2cf40*/  STL.64 [R1+0x420], R24 ;  /* 0x0004201801007387 */ /* 0x0001e80000100a00 */
[----:B------:R1:W-:Y:S04]  /*2cf50*/  STL.64 [R1+0x428], R26 ;  /* 0x0004281a01007387 */ /* 0x0003e80000100a00 */
[----:B0-----:R-:W2:Y:S04]  /*2cf60*/  LDL.LU.64 R24, [R1+0x4a0] ;  /* 0x0004a00001187983 */ /* 0x001ea80000300a00 */
[----:B-1----:R-:W2:Y:S04]  /*2cf70*/  LDL.LU.64 R26, [R1+0x4a8] ;  /* 0x0004a800011a7983 */ /* 0x002ea80000300a00 */
[----:B------:R-:W-:Y:S04]  /*2cf80*/  STL.64 [R1+0x1c00], R30 ;  /* 0x001c001e01007387 */ /* 0x000fe80000100a00 */
[----:B------:R0:W-:Y:S01]  /*2cf90*/  STL.64 [R1+0x1bf8], R28 ;  /* 0x001bf81c01007387 */ /* 0x0001e20000100a00 */
[----:B---3--:R-:W-:Y:S03]  /*2cfa0*/  HMMA.16816.F32 R8, R32, R36, R8 ;  /* 0x000000242008723c */ /* 0x008fe60000001808 */
[----:B0-----:R-:W3:Y:S04]  /*2cfb0*/  LDL.LU.64 R28, [R1+0x460] ;  /* 0x00046000011c7983 */ /* 0x001ee80000300a00 */
[----:B------:R-:W3:-:S15]  /*2cfc0*/  LDL.LU.64 R30, [R1+0x468] ;  /* 0x00046800011e7983 */ /* 0x000ede0000300a00 */
[----:B------:R-:W-:-:S01]  /*2cfd0*/  NOP ;  /* 0x0000000000007918 */ /* 0x000fc20000000000 */
[----:B------:R0:W-:Y:S04]  /*2cfe0*/  STL.64 [R1+0x440], R8 ;  /* 0x0004400801007387 */ /* 0x0001e80000100a00 */
[----:B------:R1:W-:Y:S04]  /*2cff0*/  STL.64 [R1+0x448], R10 ;  /* 0x0004480a01007387 */ /* 0x0003e80000100a00 */
[----:B0-----:R-:W4:Y:S04]  /*2d000*/  LDL.LU.64 R8, [R1+0x4c0] ;  /* 0x0004c00001087983 */ /* 0x001f280000300a00 */
[----:B-1----:R-:W4:Y:S01]  /*2d010*/  LDL.LU.64 R10, [R1+0x4c8] ;  /* 0x0004c800010a7983 */ /* 0x002f220000300a00 */
[----:B------:R-:W-:-:S02]  /*2d020*/  F2FP.F16.E5M2.UNPACK_B R38, R38 ;  /* 0x00000026ff26723e */ /* 0x000fc400020004ff */
[----:B------:R-:W-:Y:S02]  /*2d030*/  F2FP.F16.E5M2.UNPACK_B R39, R39 ;  /* 0x00000027ff27723e */ /* 0x000fe400020004ff */
[----:B------:R-:W-:Y:S02]  /*2d040*/  F2FP.F16.E5M2.UNPACK_B R40, R40 ;  /* 0x00000028ff28723e */ /* 0x000fe400020004ff */
[----:B------:R-:W-:Y:S02]  /*2d050*/  F2FP.F16.E5M2.UNPACK_B R41, R41 ;  /* 0x00000029ff29723e */ /* 0x000fe400020004ff */
[----:B------:R-:W-:Y:S01]  /*2d060*/  F2FP.F16.E5M2.UNPACK_B R42, R42 ;  /* 0x0000002aff2a723e */ /* 0x000fe200020004ff */
[----:B------:R-:W-:Y:S04]  /*2d070*/  STL.64 [R1+0x1c20], R38 ;  /* 0x001c202601007387 */ /* 0x000fe80000100a00 */
[----:B------:R-:W-:Y:S01]  /*2d080*/  STL.64 [R1+0x1c18], R36 ;  /* 0x001c182401007387 */ /* 0x000fe20000100a00 */
[----:B------:R-:W-:Y:S01]  /*2d090*/  F2FP.F16.E5M2.UNPACK_B R43, R43 ;  /* 0x0000002bff2b723e */ /* 0x000fe200020004ff */
[C---:B---3--:R-:W-:Y:S06]  /*2d0a0*/  HMMA.16816.F32 R28, R32.reuse, R38, R28 ;  /* 0x00000026201c723c */ /* 0x048fec000000181c */
[----:B--2---:R-:W-:-:S15]  /*2d0b0*/  HMMA.16816.F32 R24, R32, R42, R24 ;  /* 0x0000002a2018723c */ /* 0x004fde0000001818 */
[----:B------:R-:W-:-:S02]  /*2d0c0*/  NOP ;  /* 0x0000000000007918 */ /* 0x000fc40000000000 */
[----:B------:R-:W-:Y:S04]  /*2d0d0*/  STL.64 [R1+0x460], R28 ;  /* 0x0004601c01007387 */ /* 0x000fe80000100a00 */
[----:B------:R4:W-:Y:S04]  /*2d0e0*/  STL.64 [R1+0x468], R30 ;  /* 0x0004681e01007387 */ /* 0x0009e80000100a00 */
[----:B------:R-:W2:Y:S04]  /*2d0f0*/  LDL.LU R53, [R1+0xb74] ;  /* 0x000b740001357983 */ /* 0x000ea80000300800 */
[----:B------:R-:W2:Y:S01]  /*2d100*/  LDL.LU R50, [R1+0xb70] ;  /* 0x000b700001327983 */ /* 0x000ea20000300800 */
[----:B----4-:R-:W-:Y:S07]  /*2d110*/  HMMA.16816.F32 R28, R32, R40, R44 ;  /* 0x00000028201c723c */ /* 0x010fee000000182c */
[----:B------:R-:W-:-:S02]  /*2d120*/  F2FP.F16.E5M2.UNPACK_B R44, R19 ;  /* 0x00000013ff2c723e */ /* 0x000fc400020004ff */
[----:B------:R-:W-:-:S07]  /*2d130*/  F2FP.F16.E5M2.UNPACK_B R45, R18 ;  /* 0x00000012ff2d723e */ /* 0x000fce00020004ff */
[----:B------:R-:W-:Y:S07]  /*2d140*/  HMMA.16816.F32 R8, R32, R44, R8 ;  /* 0x0000002c2008723c */ /* 0x000fee0000001808 */
[----:B------:R-:W-:Y:S04]  /*2d150*/  STL.64 [R1+0x480], R28 ;  /* 0x0004801c01007387 */ /* 0x000fe80000100a00 */
[----:B------:R-:W-:Y:S04]  /*2d160*/  STL.64 [R1+0x488], R30 ;  /* 0x0004881e01007387 */ /* 0x000fe80000100a00 */
[----:B------:R-:W-:Y:S04]  /*2d170*/  STL.64 [R1+0x1c30], R42 ;  /* 0x001c302a01007387 */ /* 0x000fe80000100a00 */
[----:B------:R-:W-:Y:S04]  /*2d180*/  STL.64 [R1+0x1c28], R40 ;  /* 0x001c282801007387 */ /* 0x000fe80000100a00 */
[----:B------:R0:W-:Y:S04]  /*2d190*/  STL.64 [R1+0x4a0], R24 ;  /* 0x0004a01801007387 */ /* 0x0001e80000100a00 */
[----:B------:R1:W-:Y:S01]  /*2d1a0*/  STL.64 [R1+0x4a8], R26 ;  /* 0x0004a81a01007387 */ /* 0x0003e20000100a00 */
[----:B------:R-:W-:-:S02]  /*2d1b0*/  F2FP.F16.E5M2.UNPACK_B R46, R17 ;  /* 0x00000011ff2e723e */ /* 0x000fc400020004ff */
[----:B------:R-:W-:Y:S01]  /*2d1c0*/  F2FP.F16.E5M2.UNPACK_B R47, R16 ;  /* 0x00000010ff2f723e */ /* 0x000fe200020004ff */
[----:B0-----:R-:W3:Y:S04]  /*2d1d0*/  LDL.LU.64 R24, [R1+0x4e0] ;  /* 0x0004e00001187983 */ /* 0x001ee80000300a00 */
[----:B------:R0:W-:Y:S04]  /*2d1e0*/  STL.64 [R1+0x4c0], R8 ;  /* 0x0004c00801007387 */ /* 0x0001e80000100a00 */
[----:B------:R4:W-:Y:S04]  /*2d1f0*/  STL.64 [R1+0x4c8], R10 ;  /* 0x0004c80a01007387 */ /* 0x0009e80000100a00 */
[----:B-1----:R-:W3:Y:S04]  /*2d200*/  LDL.LU.64 R26, [R1+0x4e8] ;  /* 0x0004e800011a7983 */ /* 0x002ee80000300a00 */
[----:B------:R-:W2:Y:S04]  /*2d210*/  LDL.LU.64 R16, [R1+0x510] ;  /* 0x0005100001107983 */ /* 0x000ea80000300a00 */
[----:B------:R-:W2:Y:S01]  /*2d220*/  LDL.LU.64 R18, [R1+0x518] ;  /* 0x0005180001127983 */ /* 0x000ea20000300a00 */
[----:B------:R-:W-:-:S02]  /*2d230*/  IMAD.MOV.U32 R30, RZ, RZ, R49 ;  /* 0x000000ffff1e7224 */ /* 0x000fc400078e0031 */
[----:B------:R-:W-:Y:S01]  /*2d240*/  IMAD.MOV.U32 R31, RZ, RZ, R48 ;  /* 0x000000ffff1f7224 */ /* 0x000fe200078e0030 */
[----:B0-----:R-:W3:Y:S04]  /*2d250*/  LDL R8, [R1+0x8] ;  /* 0x0000080001087983 */ /* 0x001ee80000100800 */
[----:B------:R-:W3:Y:S04]  /*2d260*/  LDL R9, [R1+0xc] ;  /* 0x00000c0001097983 */ /* 0x000ee80000100800 */
[----:B------:R-:W2:Y:S04]  /*2d270*/  LDL.LU R49, [R1+0x1c54] ;  /* 0x001c540001317983 */ /* 0x000ea80000300800 */
[----:B------:R-:W3:Y:S01]  /*2d280*/  LDL.LU R48, [R1+0x1c50] ;  /* 0x001c500001307983 */ /* 0x000ee20000300800 */
[----:B----4-:R-:W-:-:S02]  /*2d290*/  IMAD.MOV.U32 R10, RZ, RZ, R52 ;  /* 0x000000ffff0a7224 */ /* 0x010fc400078e0034 */
[----:B------:R-:W-:Y:S02]  /*2d2a0*/  IMAD.MOV.U32 R11, RZ, RZ, R51 ;  /* 0x000000ffff0b7224 */ /* 0x000fe400078e0033 */
[----:B------:R-:W-:Y:S02]  /*2d2b0*/  IMAD R4, R4, 0x100, R57 ;  /* 0x0000010004047824 */ /* 0x000fe400078e0239 */
[----:B------:R-:W-:Y:S02]  /*2d2c0*/  IMAD R5, R5, 0x100, R58 ;  /* 0x0000010005057824 */ /* 0x000fe400078e023a */
[----:B------:R-:W-:Y:S01]  /*2d2d0*/  IMAD R6, R6, 0x100, R59 ;  /* 0x0000010006067824 */ /* 0x000fe200078e023b */
[----:B------:R-:W-:Y:S04]  /*2d2e0*/  STL.64 [R1+0x1c38], R30 ;  /* 0x001c381e01007387 */ /* 0x000fe80000100a00 */
[----:B------:R-:W4:Y:S04]  /*2d2f0*/  LDL R58, [R1+0x18] ;  /* 0x00001800013a7983 */ /* 0x000f280000100800 */
[----:B------:R-:W4:Y:S04]  /*2d300*/  LDL R59, [R1+0x1c] ;  /* 0x00001c00013b7983 */ /* 0x000f280000100800 */
[----:B------:R-:W-:Y:S01]  /*2d310*/  STL.64 [R1+0x1c48], R10 ;  /* 0x001c480a01007387 */ /* 0x000fe20000100a00 */
[----:B--2---:R-:W-:-:S02]  /*2d320*/  IMAD.MOV.U32 R56, RZ, RZ, R49 ;  /* 0x000000ffff387224 */ /* 0x004fc400078e0031 */
[----:B---3--:R-:W-:Y:S01]  /*2d330*/  IMAD.MOV.U32 R57, RZ, RZ, R48 ;  /* 0x000000ffff397224 */ /* 0x008fe200078e0030 */
[----:B------:R-:W-:Y:S02]  /*2d340*/  F2FP.F16.E5M2.UNPACK_B R48, R21 ;  /* 0x00000015ff30723e */ /* 0x000fe400020004ff */
[----:B------:R-:W-:Y:S01]  /*2d350*/  F2FP.F16.E5M2.UNPACK_B R49, R7 ;  /* 0x00000007ff31723e */ /* 0x000fe200020004ff */
[----:B------:R0:W-:Y:S06]  /*2d360*/  STL.64 [R1+0x1c40], R8 ;  /* 0x001c400801007387 */ /* 0x0001ec0000100a00 */
[C---:B------:R-:W-:Y:S06]  /*2d370*/  HMMA.16816.F32 R16, R32.reuse, R48, R16 ;  /* 0x000000302010723c */ /* 0x040fec0000001810 */
[----:B0-----:R-:W-:-:S15]  /*2d380*/  HMMA.16816.F32 R8, R32, R46, R24 ;  /* 0x0000002e2008723c */ /* 0x001fde0000001818 */
[----:B------:R-:W-:-:S08]  /*2d390*/  NOP ;  /* 0x0000000000007918 */ /* 0x000fd00000000000 */
[----:B------:R0:W-:Y:S04]  /*2d3a0*/  STL.64 [R1+0x4e0], R8 ;  /* 0x0004e00801007387 */ /* 0x0001e80000100a00 */
[----:B------:R1:W-:Y:S04]  /*2d3b0*/  STL.64 [R1+0x4e8], R10 ;  /* 0x0004e80a01007387 */ /* 0x0003e80000100a00 */
[----:B0-----:R-:W2:Y:S04]  /*2d3c0*/  LDL.LU.64 R8, [R1+0x940] ;  /* 0x0009400001087983 */ /* 0x001ea80000300a00 */
[----:B-1----:R-:W2:Y:S04]  /*2d3d0*/  LDL.LU.64 R10, [R1+0x948] ;  /* 0x00094800010a7983 */ /* 0x002ea80000300a00 */
[----:B------:R0:W-:Y:S04]  /*2d3e0*/  STL.64 [R1+0x510], R16 ;  /* 0x0005101001007387 */ /* 0x0001e80000100a00 */
[----:B------:R-:W-:Y:S04]  /*2d3f0*/  STL.64 [R1+0x518], R18 ;  /* 0x0005181201007387 */ /* 0x000fe80000100a00 */
[----:B------:R-:W3:Y:S04]  /*2d400*/  LDL.LU.64 R28, [R1+0x930] ;  /* 0x00093000011c7983 */ /* 0x000ee80000300a00 */
[----:B------:R-:W3:Y:S01]  /*2d410*/  LDL.LU.64 R30, [R1+0x938] ;  /* 0x00093800011e7983 */ /* 0x000ee20000300a00 */
[----:B------:R-:W-:Y:S01]  /*2d420*/  IMAD R7, R50, 0x100, R53 ;  /* 0x0000010032077824 */ /* 0x000fe200078e0235 */
[----:B------:R-:W-:-:S02]  /*2d430*/  F2FP.F16.E5M2.UNPACK_B R50, R20 ;  /* 0x00000014ff32723e */ /* 0x000fc400020004ff */
[----:B------:R-:W4:Y:S04]  /*2d440*/  LDL.LU.64 R20, [R1+0x8e0] ;  /* 0x0008e00001147983 */ /* 0x000f280000300a00 */
[----:B------:R-:W4:Y:S01]  /*2d450*/  LDL.LU.64 R22, [R1+0x8e8] ;  /* 0x0008e80001167983 */ /* 0x000f220000300a00 */
[----:B------:R-:W-:Y:S02]  /*2d460*/  F2FP.F16.E5M2.UNPACK_B R51, R15 ;  /* 0x0000000fff33723e */ /* 0x000fe400020004ff */
[----:B------:R-:W-:Y:S02]  /*2d470*/  F2FP.F16.E5M2.UNPACK_B R52, R14 ;  /* 0x0000000eff34723e */ /* 0x000fe400020004ff */
[----:B------:R-:W-:Y:S01]  /*2d480*/  F2FP.F16.E5M2.UNPACK_B R53, R13 ;  /* 0x0000000dff35723e */ /* 0x000fe200020004ff */
[----:B------:R-:W4:Y:S04]  /*2d490*/  LDL.LU.64 R40, [R1+0x8d0] ;  /* 0x0008d00001287983 */ /* 0x000f280000300a00 */
[----:B------:R-:W4:Y:S04]  /*2d4a0*/  LDL.LU.64 R42, [R1+0x8d8] ;  /* 0x0008d800012a7983 */ /* 0x000f280000300a00 */
[----:B------:R-:W4:Y:S04]  /*2d4b0*/  LDL.LU.64 R36, [R1+0x8c0] ;  /* 0x0008c00001247983 */ /* 0x000f280000300a00 */
[----:B------:R-:W4:Y:S01]  /*2d4c0*/  LDL.LU.64 R38, [R1+0x8c8] ;  /* 0x0008c80001267983 */ /* 0x000f220000300a00 */
[----:B0-----:R-:W-:-:S03]  /*2d4d0*/  F2FP.F16.E5M2.UNPACK_B R16, R12 ;  /* 0x0000000cff10723e */ /* 0x001fc600020004ff */
[----:B------:R-:W4:Y:S04]  /*2d4e0*/  LDL.LU.64 R24, [R1+0x8a0] ;  /* 0x0008a00001187983 */ /* 0x000f280000300a00 */
[----:B------:R-:W4:Y:S04]  /*2d4f0*/  LDL.LU.64 R26, [R1+0x8a8] ;  /* 0x0008a800011a7983 */ /* 0x000f280000300a00 */
[----:B------:R-:W4:Y:S04]  /*2d500*/  LDL.LU.64 R12, [R1+0x890] ;  /* 0x00089000010c7983 */ /* 0x000f280000300a00 */
[----:B------:R-:W4:Y:S01]  /*2d510*/  LDL.LU.64 R14, [R1+0x898] ;  /* 0x00089800010e7983 */ /* 0x000f220000300a00 */
[----:B------:R-:W-:-:S03]  /*2d520*/  F2FP.F16.E5M2.UNPACK_B R17, R0 ;  /* 0x00000000ff11723e */ /* 0x000fc600020004ff */
[----:B------:R-:W-:Y:S01]  /*2d530*/  STL [R1+0x28], R16 ;  /* 0x0000281001007387 */ /* 0x000fe20000100800 */
[C---:B--2---:R-:W-:Y:S06]  /*2d540*/  HMMA.16816.F32 R8, R32.reuse, R50, R8 ;  /* 0x000000322008723c */ /* 0x044fec0000001808 */
[----:B---3--:R-:W-:-:S15]  /*2d550*/  HMMA.16816.F32 R28, R32, R52, R28 ;  /* 0x00000034201c723c */ /* 0x008fde000000181c */
[----:B------:R-:W-:-:S02]  /*2d560*/  NOP ;  /* 0x0000000000007918 */ /* 0x000fc40000000000 */
[----:B------:R-:W-:Y:S04]  /*2d570*/  STL.64 [R1+0x940], R8 ;  /* 0x0009400801007387 */ /* 0x000fe80000100a00 */
[----:B------:R0:W-:Y:S04]  /*2d580*/  STL.64 [R1+0x948], R10 ;  /* 0x0009480a01007387 */ /* 0x0001e80000100a00 */
[----:B0-----:R-:W2:Y:S04]  /*2d590*/  LDL.LU.64 R10, [R1+0x1c48] ;  /* 0x001c4800010a7983 */ /* 0x001ea80000300a00 */
[----:B------:R-:W3:Y:S04]  /*2d5a0*/  LDL.LU.64 R8, [R1+0x1c40] ;  /* 0x001c400001087983 */ /* 0x000ee80000300a00 */
[----:B------:R4:W-:Y:S04]  /*2d5b0*/  STL [R1+0x2c], R17 ;  /* 0x00002c1101007387 */ /* 0x0009e80000100800 */
[----:B------:R-:W-:Y:S04]  /*2d5c0*/  STL.64 [R1+0x930], R28 ;  /* 0x0009301c01007387 */ /* 0x000fe80000100a00 */
[----:B------:R0:W-:Y:S01]  /*2d5d0*/  STL.64 [R1+0x938], R30 ;  /* 0x0009381e01007387 */ /* 0x0001e20000100a00 */
[----:B----4-:R-:W-:Y:S03]  /*2d5e0*/  HMMA.16816.F32 R16, R32, R16, R20 ;  /* 0x000000102010723c */ /* 0x010fe60000001814 */
[----:B0-----:R-:W4:Y:S04]  /*2d5f0*/  LDL.LU.64 R30, [R1+0x1c38] ;  /* 0x001c3800011e7983 */ /* 0x001f280000300a00 */
[----:B------:R-:W4:Y:S04]  /*2d600*/  LDL.LU.64 R32, [R1+0x8b0] ;  /* 0x0008b00001207983 */ /* 0x000f280000300a00 */
[----:B------:R-:W4:Y:S01]  /*2d610*/  LDL.LU.64 R34, [R1+0x8b8] ;  /* 0x0008b80001227983 */ /* 0x000f220000300a00 */
[----:B------:R-:W-:-:S02]  /*2d620*/  F2FP.F16.E5M2.UNPACK_B R4, R4 ;  /* 0x00000004ff04723e */ /* 0x000fc400020004ff */
[----:B------:R-:W-:Y:S02]  /*2d630*/  F2FP.F16.E5M2.UNPACK_B R5, R5 ;  /* 0x00000005ff05723e */ /* 0x000fe400020004ff */
[----:B------:R-:W-:Y:S02]  /*2d640*/  F2FP.F16.E5M2.UNPACK_B R6, R6 ;  /* 0x00000006ff06723e */ /* 0x000fe400020004ff */
[----:B------:R-:W-:-:S07]  /*2d650*/  F2FP.F16.E5M2.UNPACK_B R7, R7 ;  /* 0x00000007ff07723e */ /* 0x000fce00020004ff */
[C---:B------:R-:W-:Y:S06]  /*2d660*/  HMMA.16816.F32 R40, R4.reuse, R56, R40 ;  /* 0x000000380428723c */ /* 0x040fec0000001828 */
[C---:B------:R-:W-:Y:S01]  /*2d670*/  HMMA.16816.F32 R56, R4.reuse, R58, R36 ;  /* 0x0000003a0438723c */ /* 0x040fe20000001824 */
[----:B------:R0:W-:Y:S04]  /*2d680*/  STL.64 [R1+0x8e0], R16 ;  /* 0x0008e01001007387 */ /* 0x0001e80000100a00 */
[----:B------:R1:W-:Y:S04]  /*2d690*/  STL.64 [R1+0x8e8], R18 ;  /* 0x0008e81201007387 */ /* 0x0003e80000100a00 */
[----:B------:R-:W2:Y:S04]  /*2d6a0*/  LDL.LU.64 R20, [R1+0x880] ;  /* 0x0008800001147983 */ /* 0x000ea80000300a00 */
[----:B------:R-:W2:Y:S04]  /*2d6b0*/  LDL.LU.64 R22, [R1+0x888] ;  /* 0x0008880001167983 */ /* 0x000ea80000300a00 */
[----:B0-----:R-:W2:Y:S04]  /*2d6c0*/  LDL.LU.64 R16, [R1+0x870] ;  /* 0x0008700001107983 */ /* 0x001ea80000300a00 */
[----:B-1----:R-:W2:Y:S04]  /*2d6d0*/  LDL.LU.64 R18, [R1+0x878] ;  /* 0x0008780001127983 */ /* 0x002ea80000300a00 */
[----:B------:R-:W-:Y:S04]  /*2d6e0*/  STL.64 [R1+0x8d0], R40 ;  /* 0x0008d02801007387 */ /* 0x000fe80000100a00 */
[----:B------:R0:W-:Y:S04]  /*2d6f0*/  STL.64 [R1+0x8d8], R42 ;  /* 0x0008d82a01007387 */ /* 0x0001e80000100a00 */
[----:B0-----:R-:W2:Y:S04]  /*2d700*/  LDL.LU.64 R42, [R1+0x1c30] ;  /* 0x001c3000012a7983 */ /* 0x001ea80000300a00 */
[----:B------:R-:W2:Y:S04]  /*2d710*/  LDL.LU.64 R40, [R1+0x1c28] ;  /* 0x001c280001287983 */ /* 0x000ea80000300a00 */
[----:B------:R-:W2:Y:S04]  /*2d720*/  LDL.LU.64 R38, [R1+0x1c20] ;  /* 0x001c200001267983 */ /* 0x000ea80000300a00 */
[----:B------:R-:W2:Y:S04]  /*2d730*/  LDL.LU.64 R36, [R1+0x1c18] ;  /* 0x001c180001247983 */ /* 0x000ea80000300a00 */
[----:B------:R-:W-:Y:S04]  /*2d740*/  STL.64 [R1+0x8c0], R56 ;  /* 0x0008c03801007387 */ /* 0x000fe80000100a00 */
[----:B------:R0:W-:Y:S04]  /*2d750*/  STL.64 [R1+0x8c8], R58 ;  /* 0x0008c83a01007387 */ /* 0x0001e80000100a00 */
[----:B0-----:R-:W2:Y:S04]  /*2d760*/  LDL.LU.64 R58, [R1+0x1c10] ;  /* 0x001c1000013a7983 */ /* 0x001ea80000300a00 */
[----:B------:R-:W2:Y:S04]  /*2d770*/  LDL.LU.64 R56, [R1+0x1c08] ;  /* 0x001c080001387983 */ /* 0x000ea80000300a00 */
[----:B------:R-:W2:Y:S01]  /*2d780*/  LDL.LU.64 R28, [R1+0x860] ;  /* 0x00086000011c7983 */ /* 0x000ea20000300a00 */
[C---:B---3--:R-:W-:Y:S06]  /*2d790*/  HMMA.16816.F32 R24, R4.reuse, R8, R24 ;  /* 0x000000080418723c */ /* 0x048fec0000001818 */
[C---:B----4-:R-:W-:Y:S01]  /*2d7a0*/  HMMA.16816.F32 R32, R4.reuse, R30, R32 ;  /* 0x0000001e0420723c */ /* 0x050fe20000001820 */
[----:B------:R-:W3:Y:S05]  /*2d7b0*/  LDL.LU.64 R30, [R1+0x868] ;  /* 0x00086800011e7983 */ /* 0x000eea0000300a00 */
[----:B--2---:R-:W-:-:S15]  /*2d7c0*/  HMMA.16816.F32 R12, R4, R10, R12 ;  /* 0x0000000a040c723c */ /* 0x004fde000000180c */
[----:B------:R-:W-:-:S02]  /*2d7d0*/  NOP ;  /* 0x0000000000007918 */ /* 0x000fc40000000000 */
[----:B------:R0:W-:Y:S04]  /*2d7e0*/  STL.64 [R1+0x8b0], R32 ;  /* 0x0008b02001007387 */ /* 0x0001e80000100a00 */
[----:B------:R1:W-:Y:S04]  /*2d7f0*/  STL.64 [R1+0x8b8], R34 ;  /* 0x0008b82201007387 */ /* 0x0003e80000100a00 */
[----:B0-----:R-:W2:Y:S04]  /*2d800*/  LDL.LU.64 R32, [R1+0x850] ;  /* 0x0008500001207983 */ /* 0x001ea80000300a00 */
[----:B-1----:R-:W2:Y:S04]  /*2d810*/  LDL.LU.64 R34, [R1+0x858] ;  /* 0x0008580001227983 */ /* 0x002ea80000300a00 */
[----:B------:R0:W-:Y:S04]  /*2d820*/  STL.64 [R1+0x8a0], R24 ;  /* 0x0008a01801007387 */ /* 0x0001e80000100a00 */
[----:B------:R1:W-:Y:S04]  /*2d830*/  STL.64 [R1+0x8a8], R26 ;  /* 0x0008a81a01007387 */ /* 0x0003e80000100a00 */
[----:B------:R-:W4:Y:S04]  /*2d840*/  LDL.LU.64 R8, [R1+0x840] ;  /* 0x0008400001087983 */ /* 0x000f280000300a00 */
[----:B------:R-:W4:Y:S01]  /*2d850*/  LDL.LU.64 R10, [R1+0x848] ;  /* 0x00084800010a7983 */ /* 0x000f220000300a00 */
[C---:B------:R-:W-:Y:S03]  /*2d860*/  HMMA.16816.F32 R20, R4.reuse, R60, R20 ;  /* 0x0000003c0414723c */ /* 0x040fe60000001814 */
[----:B------:R1:W-:Y:S04]  /*2d870*/  STL.64 [R1+0x890], R12 ;  /* 0x0008900c01007387 */ /* 0x0003e80000100a00 */
[----:B------:R1:W-:Y:S04]  /*2d880*/  STL.64 [R1+0x898], R14 ;  /* 0x0008980e01007387 */ /* 0x0003e80000100a00 */
[----:B0-----:R-:W4:Y:S04]  /*2d890*/  LDL.LU.64 R24, [R1+0x830] ;  /* 0x0008300001187983 */ /* 0x001f280000300a00 */
[----:B-1----:R-:W4:Y:S04]  /*2d8a0*/  LDL.LU.64 R26, [R1+0x838] ;  /* 0x00083800011a7983 */ /* 0x002f280000300a00 */
[----:B------:R-:W4:Y:S04]  /*2d8b0*/  LDL.LU.64 R12, [R1+0x820] ;  /* 0x00082000010c7983 */ /* 0x000f280000300a00 */
[----:B------:R-:W4:Y:S01]  /*2d8c0*/  LDL.LU.64 R14, [R1+0x828] ;  /* 0x00082800010e7983 */ /* 0x000f220000300a00 */
[C---:B------:R-:W-:Y:S03]  /*2d8d0*/  HMMA.16816.F32 R16, R4.reuse, R58, R16 ;  /* 0x0000003a0410723c */ /* 0x040fe60000001810 */
[----:B------:R0:W-:Y:S04]  /*2d8e0*/  STL.64 [R1+0x880], R20 ;  /* 0x0008801401007387 */ /* 0x0001e80000100a00 */
[----:B------:R1:W-:Y:S04]  /*2d8f0*/  STL.64 [R1+0x888], R22 ;  /* 0x0008881601007387 */ /* 0x0003e80000100a00 */
[----:B0-----:R-:W4:Y:S04]  /*2d900*/  LDL.LU.64 R20, [R1+0x810] ;  /* 0x0008100001147983 */ /* 0x001f280000300a00 */
[----:B-1----:R-:W4:Y:S08]  /*2d910*/  LDL.LU.64 R22, [R1+0x818] ;  /* 0x0008180001167983 */ /* 0x002f300000300a00 */
[----:B------:R0:W-:Y:S04]  /*2d920*/  STL.64 [R1+0x870], R16 ;  /* 0x0008701001007387 */ /* 0x0001e80000100a00 */
[----:B------:R1:W-:Y:S04]  /*2d930*/  STL.64 [R1+0x878], R18 ;  /* 0x0008781201007387 */ /* 0x0003e80000100a00 */
[----:B0-----:R-:W4:Y:S04]  /*2d940*/  LDL.LU.64 R16, [R1+0x800] ;  /* 0x0008000001107983 */ /* 0x001f280000300a00 */
[----:B-1----:R-:W4:Y:S01]  /*2d950*/  LDL.LU.64 R18, [R1+0x808] ;  /* 0x0008080001127983 */ /* 0x002f220000300a00 */
[C---:B---3--:R-:W-:Y:S06]  /*2d960*/  HMMA.16816.F32 R28, R4.reuse, R56, R28 ;  /* 0x00000038041c723c */ /* 0x048fec000000181c */
[C---:B--2---:R-:W-:Y:S06]  /*2d970*/  HMMA.16816.F32 R32, R4.reuse, R54, R32 ;  /* 0x000000360420723c */ /* 0x044fec0000001820 */
[C---:B----4-:R-:W-:Y:S11]  /*2d980*/  HMMA.16816.F32 R8, R4.reuse, R2, R8 ;  /* 0x000000020408723c */ /* 0x050ff60000001808 */
[----:B------:R-:W-:Y:S04]  /*2d990*/  STL.64 [R1+0x860], R28 ;  /* 0x0008601c01007387 */ /* 0x000fe80000100a00 */
[----:B------:R0:W-:Y:S04]  /*2d9a0*/  STL.64 [R1+0x868], R30 ;  /* 0x0008681e01007387 */ /* 0x0001e80000100a00 */
[----:B0-----:R-:W2:Y:S04]  /*2d9b0*/  LDL.LU.64 R30, [R1+0x1c00] ;  /* 0x001c0000011e7983 */ /* 0x001ea80000300a00 */
[----:B------:R-:W3:Y:S04]  /*2d9c0*/  LDL.LU.64 R28, [R1+0x1bf8] ;  /* 0x001bf800011c7983 */ /* 0x000ee80000300a00 */
[----:B------:R-:W-:Y:S04]  /*2d9d0*/  STL.64 [R1+0x1b70], R58 ;  /* 0x001b703a01007387 */ /* 0x000fe80000100a00 */
[----:B------:R0:W-:Y:S04]  /*2d9e0*/  STL.64 [R1+0x1b68], R56 ;  /* 0x001b683801007387 */ /* 0x0001e80000100a00 */
[----:B0-----:R-:W4:Y:S04]  /*2d9f0*/  LDL.LU.64 R56, [R1+0x7d0] ;  /* 0x0007d00001387983 */ /* 0x001f280000300a00 */
[----:B------:R-:W4:Y:S04]  /*2da00*/  LDL.LU.64 R58, [R1+0x7d8] ;  /* 0x0007d800013a7983 */ /* 0x000f280000300a00 */
[----:B------:R0:W-:Y:S04]  /*2da10*/  STL.64 [R1+0x850], R32 ;  /* 0x0008502001007387 */ /* 0x0001e80000100a00 */
[----:B------:R1:W-:Y:S04]  /*2da20*/  STL.64 [R1+0x858], R34 ;  /* 0x0008582201007387 */ /* 0x0003e80000100a00 */
[----:B0-----:R-:W2:Y:S04]  /*2da30*/  LDL.LU.64 R32, [R1+0x7c0] ;  /* 0x0007c00001207983 */ /* 0x001ea80000300a00 */
[----:B-1----:R-:W2:Y:S04]  /*2da40*/  LDL.LU.64 R34, [R1+0x7c8] ;  /* 0x0007c80001227983 */ /* 0x002ea80000300a00 */
[----:B------:R-:W-:Y:S04]  /*2da50*/  STL.64 [R1+0x840], R8 ;  /* 0x0008400801007387 */ /* 0x000fe80000100a00 */
[----:B------:R0:W-:Y:S04]  /*2da60*/  STL.64 [R1+0x848], R10 ;  /* 0x0008480a01007387 */ /* 0x0001e80000100a00 */
[----:B0-----:R-:W3:Y:S04]  /*2da70*/  LDL.LU.64 R10, [R1+0x1bf0] ;  /* 0x001bf000010a7983 */ /* 0x001ee80000300a00 */
[----:B------:R-:W4:Y:S02]  /*2da80*/  LDL.LU.64 R8, [R1+0x1be8] ;  /* 0x001be80001087983 */ /* 0x000f240000300a00 */
[C---:B----4-:R-:W-:Y:S06]  /*2da90*/  HMMA.16816.F32 R24, R4.reuse, R8, R24 ;  /* 0x000000080418723c */ /* 0x050fec0000001818 */
[----:B---3--:R-:W-:-:S15]  /*2daa0*/  HMMA.16816.F32 R12, R4, R10, R12 ;  /* 0x0000000a040c723c */ /* 0x008fde000000180c */
[----:B------:R-:W-:-:S02]  /*2dab0*/  NOP ;  /* 0x0000000000007918 */ /* 0x000fc40000000000 */
[----:B------:R-:W-:Y:S04]  /*2dac0*/  STL.64 [R1+0x830], R24 ;  /* 0x0008301801007387 */ /* 0x000fe80000100a00 */
[----:B------:R0:W-:Y:S04]  /*2dad0*/  STL.64 [R1+0x838], R26 ;  /* 0x0008381a01007387 */ /* 0x0001e80000100a00 */
[----:B0-----:R-:W3:Y:S04]  /*2dae0*/  LDL.LU.64 R26, [R1+0x1be0] ;  /* 0x001be000011a7983 */ /* 0x001ee80000300a00 */
[----:B------:R-:W4:Y:S04]  /*2daf0*/  LDL.LU.64 R24, [R1+0x1bd8] ;  /* 0x001bd80001187983 */ /* 0x000f280000300a00 */
[----:B------:R-:W-:Y:S04]  /*2db00*/  STL.64 [R1+0x820], R12 ;  /* 0x0008200c01007387 */ /* 0x000fe80000100a00 */
[----:B------:R0:W-:Y:S04]  /*2db10*/  STL.64 [R1+0x828], R14 ;  /* 0x0008280e01007387 */ /* 0x0001e80000100a00 */
[----:B0-----:R-:W2:Y:S04]  /*2db20*/  LDL.LU.64 R14, [R1+0x1bd0] ;  /* 0x001bd000010e7983 */ /* 0x001ea80000300a00 */
[----:B------:R-:W3:Y:S04]  /*2db30*/  LDL.LU.64 R12, [R1+0x1bc8] ;  /* 0x001bc800010c7983 */ /* 0x000ee80000300a00 */
[----:B------:R-:W-:Y:S04]  /*2db40*/  STL.64 [R1+0x1b50], R10 ;  /* 0x001b500a01007387 */ /* 0x000fe80000100a00 */
[----:B------:R0:W-:Y:S04]  /*2db50*/  STL.64 [R1+0x1b48], R8 ;  /* 0x001b480801007387 */ /* 0x0001e80000100a00 */
[----:B0-----:R-:W4:Y:S04]  /*2db60*/  LDL.LU.64 R8, [R1+0x7e0] ;  /* 0x0007e00001087983 */ /* 0x001f280000300a00 */
[----:B------:R-:W4:Y:S01]  /*2db70*/  LDL.LU.64 R10, [R1+0x7e8] ;  /* 0x0007e800010a7983 */ /* 0x000f220000300a00 */
[C---:B---3--:R-:W-:Y:S06]  /*2db80*/  HMMA.16816.F32 R20, R4.reuse, R12, R20 ;  /* 0x0000000c0414723c */ /* 0x048fec0000001814 */
[----:B--2---:R-:W-:-:S15]  /*2db90*/  HMMA.16816.F32 R16, R4, R14, R16 ;  /* 0x0000000e0410723c */ /* 0x004fde0000001810 */
[----:B------:R-:W-:-:S02]  /*2dba0*/  NOP ;  /* 0x0000000000007918 */ /* 0x000fc40000000000 */
[----:B------:R-:W-:Y:S04]  /*2dbb0*/  STL.64 [R1+0x810], R20 ;  /* 0x0008101401007387 */ /* 0x000fe80000100a00 */
[----:B------:R0:W-:Y:S04]  /*2dbc0*/  STL.64 [R1+0x818], R22 ;  /* 0x0008181601007387 */ /* 0x0001e80000100a00 */
[----:B0-----:R-:W2:Y:S04]  /*2dbd0*/  LDL.LU.64 R22, [R1+0x1bc0] ;  /* 0x001bc00001167983 */ /* 0x001ea80000300a00 */
[----:B------:R-:W3:Y:S04]  /*2dbe0*/  LDL.LU.64 R20, [R1+0x1bb8] ;  /* 0x001bb80001147983 */ /* 0x000ee80000300a00 */
[----:B------:R-:W-:Y:S04]  /*2dbf0*/  STL.64 [R1+0x800], R16 ;  /* 0x0008001001007387 */ /* 0x000fe80000100a00 */
[----:B------:R0:W-:Y:S04]  /*2dc00*/  STL.64 [R1+0x808], R18 ;  /* 0x0008081201007387 */ /* 0x0001e80000100a00 */
[----:B0-----:R-:W4:Y:S04]  /*2dc10*/  LDL.LU.64 R18, [R1+0x1bb0] ;  /* 0x001bb00001127983 */ /* 0x001f280000300a00 */
[----:B------:R-:W2:Y:S04]  /*2dc20*/  LDL.LU.64 R16, [R1+0x1ba8] ;  /* 0x001ba80001107983 */ /* 0x000ea80000300a00 */
[----:B------:R-:W-:Y:S04]  /*2dc30*/  STL.64 [R1+0x1b60], R14 ;  /* 0x001b600e01007387 */ /* 0x000fe80000100a00 */
[----:B------:R0:W-:Y:S04]  /*2dc40*/  STL.64 [R1+0x1b58], R12 ;  /* 0x001b580c01007387 */ /* 0x0001e80000100a00 */
[----:B0-----:R-:W2:Y:S04]  /*2dc50*/  LDL.LU.64 R12, [R1+0x7f0] ;  /* 0x0007f000010c7983 */ /* 0x001ea80000300a00 */
[----:B------:R-:W2:Y:S01]  /*2dc60*/  LDL.LU.64 R14, [R1+0x7f8] ;  /* 0x0007f800010e7983 */ /* 0x000ea20000300a00 */
[C---:B----4-:R-:W-:Y:S06]  /*2dc70*/  HMMA.16816.F32 R8, R4.reuse, R18, R8 ;  /* 0x000000120408723c */ /* 0x050fec0000001808 */
[----:B--2---:R-:W-:-:S15]  /*2dc80*/  HMMA.16816.F32 R12, R4, R16, R12 ;  /* 0x00000010040c723c */ /* 0x004fde000000180c */
[----:B------:R-:W-:-:S08]  /*2dc90*/  NOP ;  /* 0x0000000000007918 */ /* 0x000fd00000000000 */
[----:B------:R0:W-:Y:S04]  /*2dca0*/  STL.64 [R1+0x7f0], R12 ;  /* 0x0007f00c01007387 */ /* 0x0001e80000100a00 */
[----:B------:R1:W-:Y:S04]  /*2dcb0*/  STL.64 [R1+0x7f8], R14 ;  /* 0x0007f80e01007387 */ /* 0x0003e80000100a00 */
[----:B0-----:R-:W2:Y:S04]  /*2dcc0*/  LDL.LU.64 R12, [R1+0x7a0] ;  /* 0x0007a000010c7983 */ /* 0x001ea80000300a00 */
[----:B-1----:R-:W2:Y:S04]  /*2dcd0*/  LDL.LU.64 R14, [R1+0x7a8] ;  /* 0x0007a800010e7983 */ /* 0x002ea80000300a00 */
[----:B------:R-:W-:Y:S04]  /*2dce0*/  STL.64 [R1+0x1b80], R18 ;  /* 0x001b801201007387 */ /* 0x000fe80000100a00 */
[----:B------:R3:W-:Y:S04]  /*2dcf0*/  STL.64 [R1+0x1b78], R16 ;  /* 0x001b781001007387 */ /* 0x0007e80000100a00 */
[----:B------:R-:W-:Y:S04]  /*2dd00*/  STL.64 [R1+0x7e0], R8 ;  /* 0x0007e00801007387 */ /* 0x000fe80000100a00 */
[----:B------:R0:W-:Y:S01]  /*2dd10*/  STL.64 [R1+0x7e8], R10 ;  /* 0x0007e80a01007387 */ /* 0x0001e20000100a00 */
[C---:B---3--:R-:W-:Y:S06]  /*2dd20*/  HMMA.16816.F32 R16, R4.reuse, R20, R56 ;  /* 0x000000140410723c */ /* 0x048fec0000001838 */
[----:B0-----:R-:W-:Y:S01]  /*2dd30*/  HMMA.16816.F32 R8, R4, R22, R32 ;  /* 0x000000160408723c */ /* 0x001fe20000001820 */
[----:B------:R-:W3:-:S15]  /*2dd40*/  LDL.LU.64 R56, [R1+0x790] ;  /* 0x0007900001387983 */ /* 0x000ede0000300a00 */
[----:B------:R-:W-:-:S01]  /*2dd50*/  NOP ;  /* 0x0000000000007918 */ /* 0x000fc20000000000 */
[----:B------:R0:W-:Y:S04]  /*2dd60*/  STL.64 [R1+0x7d0], R16 ;  /* 0x0007d01001007387 */ /* 0x0001e80000100a00 */
[----:B------:R1:W-:Y:S04]  /*2dd70*/  STL.64 [R1+0x7d8], R18 ;  /* 0x0007d81201007387 */ /* 0x0003e80000100a00 */
[----:B------:R-:W3:Y:S04]  /*2dd80*/  LDL.LU.64 R58, [R1+0x798] ;  /* 0x00079800013a7983 */ /* 0x000ee80000300a00 */
[----:B------:R4:W-:Y:S04]  /*2dd90*/  STL.64 [R1+0x7c0], R8 ;  /* 0x0007c00801007387 */ /* 0x0009e80000100a00 */
[----:B------:R4:W-:Y:S04]  /*2dda0*/  STL.64 [R1+0x7c8], R10 ;  /* 0x0007c80a01007387 */ /* 0x0009e80000100a00 */
[----:B0-----:R-:W3:Y:S04]  /*2ddb0*/  LDL.LU.64 R16, [R1+0x780] ;  /* 0x0007800001107983 */ /* 0x001ee80000300a00 */
[----:B-1----:R-:W3:Y:S04]  /*2ddc0*/  LDL.LU.64 R18, [R1+0x788] ;  /* 0x0007880001127983 */ /* 0x002ee80000300a00 */
[----:B----4-:R-:W4:Y:S04]  /*2ddd0*/  LDL.LU R9, [R1+0xb80] ;  /* 0x000b800001097983 */ /* 0x010f280000300800 */
[----:B------:R-:W4:Y:S04]  /*2dde0*/  LDL.LU R32, [R1+0xb7c] ;  /* 0x000b7c0001207983 */ /* 0x000f280000300800 */
[----:B------:R-:W4:Y:S04]  /*2ddf0*/  LDL.LU R10, [R1+0xb88] ;  /* 0x000b8800010a7983 */ /* 0x000f280000300800 */
[----:B------:R-:W4:Y:S04]  /*2de00*/  LDL.LU R33, [R1+0xb84] ;  /* 0x000b840001217983 */ /* 0x000f280000300800 */
[----:B------:R-:W-:Y:S04]  /*2de10*/  STL.64 [R1+0x1b40], R22 ;  /* 0x001b401601007387 */ /* 0x000fe80000100a00 */
[----:B------:R0:W-:Y:S04]  /*2de20*/  STL.64 [R1+0x1b38], R20 ;  /* 0x001b381401007387 */ /* 0x0001e80000100a00 */
[----:B0-----:R-:W2:Y:S04]  /*2de30*/  LDL.LU.64 R20, [R1+0x7b0] ;  /* 0x0007b00001147983 */ /* 0x001ea80000300a00 */
[----:B------:R-:W2:Y:S02]  /*2de40*/  LDL.LU.64 R22, [R1+0x7b8] ;  /* 0x0007b80001167983 */ /* 0x000ea40000300a00 */
[----:B--2---:R-:W-:-:S15]  /*2de50*/  HMMA.16816.F32 R20, R4, R24, R20 ;  /* 0x000000180414723c */ /* 0x004fde0000001814 */
[----:B------:R-:W-:-:S08]  /*2de60*/  NOP ;  /* 0x0000000000007918 */ /* 0x000fd00000000000 */
[----:B------:R-:W-:Y:S04]  /*2de70*/  STL.64 [R1+0x7b0], R20 ;  /* 0x0007b01401007387 */ /* 0x000fe80000100a00 */
[----:B------:R0:W-:Y:S02]  /*2de80*/  STL.64 [R1+0x7b8], R22 ;  /* 0x0007b81601007387 */ /* 0x0001e40000100a00 */
[C---:B0-----:R-:W-:Y:S02]  /*2de90*/  HMMA.16816.F32 R20, R4.reuse, R26, R12 ;  /* 0x0000001a0414723c */ /* 0x041fe4000000180c */
[----:B------:R-:W2:Y:S04]  /*2dea0*/  LDL.LU.64 R12, [R1+0x770] ;  /* 0x00077000010c7983 */ /* 0x000ea80000300a00 */
[----:B------:R-:W2:Y:S01]  /*2deb0*/  LDL.LU.64 R14, [R1+0x778] ;  /* 0x00077800010e7983 */ /* 0x000ea20000300a00 */
[----:B---3--:R-:W-:-:S15]  /*2dec0*/  HMMA.16816.F32 R16, R4, R30, R16 ;  /* 0x0000001e0410723c */ /* 0x008fde0000001810 */
[----:B------:R-:W-:-:S01]  /*2ded0*/  NOP ;  /* 0x0000000000007918 */ /* 0x000fc20000000000 */
[----:B------:R-:W-:Y:S04]  /*2dee0*/  STL.64 [R1+0x7a0], R20 ;  /* 0x0007a01401007387 */ /* 0x000fe80000100a00 */
[----:B------:R0:W-:Y:S04]  /*2def0*/  STL.64 [R1+0x7a8], R22 ;  /* 0x0007a81601007387 */ /* 0x0001e80000100a00 */
[----:B------:R-:W3:Y:S04]  /*2df00*/  LDL.LU R11, [R1+0xb90] ;  /* 0x000b9000010b7983 */ /* 0x000ee80000300800 */
[----:B------:R-:W3:Y:S01]  /*2df10*/  LDL.LU R34, [R1+0xb8c] ;  /* 0x000b8c0001227983 */ /* 0x000ee20000300800 */
[C---:B0-----:R-:W-:Y:S03]  /*2df20*/  HMMA.16816.F32 R20, R4.reuse, R28, R56 ;  /* 0x0000001c0414723c */ /* 0x041fe60000001838 */
[----:B------:R-:W-:Y:S04]  /*2df30*/  STL.64 [R1+0x1b30], R26 ;  /* 0x001b301a01007387 */ /* 0x000fe80000100a00 */
[----:B------:R-:W-:Y:S04]  /*2df40*/  STL.64 [R1+0x1b28], R24 ;  /* 0x001b281801007387 */ /* 0x000fe80000100a00 */
[----:B------:R-:W4:Y:S04]  /*2df50*/  LDL.LU.64 R56, [R1+0x750] ;  /* 0x0007500001387983 */ /* 0x000f280000300a00 */
[----:B------:R-:W4:Y:S08]  /*2df60*/  LDL.LU.64 R58, [R1+0x758] ;  /* 0x00075800013a7983 */ /* 0x000f300000300a00 */
[----:B------:R0:W-:Y:S04]  /*2df70*/  STL.64 [R1+0x790], R20 ;  /* 0x0007901401007387 */ /* 0x0001e80000100a00 */
[----:B------:R1:W-:Y:S04]  /*2df80*/  STL.64 [R1+0x798], R22 ;  /* 0x0007981601007387 */ /* 0x0003e80000100a00 */
[----:B0-----:R-:W3:Y:S04]  /*2df90*/  LDL.LU.64 R20, [R1+0x740] ;  /* 0x0007400001147983 */ /* 0x001ee80000300a00 */
[----:B-1----:R-:W3:Y:S04]  /*2dfa0*/  LDL.LU.64 R22, [R1+0x748] ;  /* 0x0007480001167983 */ /* 0x002ee80000300a00 */
[----:B------:R-:W4:Y:S04]  /*2dfb0*/  LDL.LU.64 R24, [R1+0x730] ;  /* 0x0007300001187983 */ /* 0x000f280000300a00 */
[----:B------:R-:W4:Y:S04]  /*2dfc0*/  LDL.LU.64 R26, [R1+0x738] ;  /* 0x00073800011a7983 */ /* 0x000f280000300a00 */
[----:B------:R0:W-:Y:S04]  /*2dfd0*/  STL.64 [R1+0x780], R16 ;  /* 0x0007801001007387 */ /* 0x0001e80000100a00 */
[----:B------:R1:W-:Y:S04]  /*2dfe0*/  STL.64 [R1+0x788], R18 ;  /* 0x0007881201007387 */ /* 0x0003e80000100a00 */
[----:B0-----:R-:W3:Y:S04]  /*2dff0*/  LDL.LU.64 R16, [R1+0x720] ;  /* 0x0007200001107983 */ /* 0x001ee80000300a00 */
[----:B-1----:R-:W3:Y:S04]  /*2e000*/  LDL.LU.64 R18, [R1+0x728] ;  /* 0x0007280001127983 */ /* 0x002ee80000300a00 */
[----:B------:R-:W3:Y:S04]  /*2e010*/  LDL.LU R35, [R1+0xb98] ;  /* 0x000b980001237983 */ /* 0x000ee80000300800 */
[----:B------:R-:W3:Y:S04]  /*2e020*/  LDL.LU R0, [R1+0xb94] ;  /* 0x000b940001007983 */ /* 0x000ee80000300800 */
[----:B------:R-:W-:Y:S04]  /*2e030*/  STL.64 [R1+0x1b90], R30 ;  /* 0x001b901e01007387 */ /* 0x000fe80000100a00 */
[----:B------:R0:W-:Y:S04]  /*2e040*/  STL.64 [R1+0x1b88], R28 ;  /* 0x001b881c01007387 */ /* 0x0001e80000100a00 */
[----:B0-----:R-:W3:Y:S04]  /*2e050*/  LDL.LU.64 R28, [R1+0x760] ;  /* 0x00076000011c7983 */ /* 0x001ee80000300a00 */
[----:B------:R-:W3:Y:S01]  /*2e060*/  LDL.LU.64 R30, [R1+0x768] ;  /* 0x00076800011e7983 */ /* 0x000ee20000300a00 */
        /* <DEDUP_REMOVED lines=8> */
[C---:B----4-:R-:W-:Y:S06]  /*2e0f0*/  HMMA.16816.F32 R24, R4.reuse, R44, R24 ;  /* 0x0000002c0418723c */ /* 0x050fec0000001818 */
[C---:B---3--:R-:W-:Y:S06]  /*2e100*/  HMMA.16816.F32 R28, R4.reuse, R38, R28 ;  /* 0x00000026041c723c */ /* 0x048fec000000181c */
[C---:B0-----:R-:W-:Y:S06]  /*2e110*/  HMMA.16816.F32 R36, R4.reuse, R40, R56 ;  /* 0x000000280424723c */ /* 0x041fec0000001838 */
[C---:B------:R-:W-:Y:S11]  /*2e120*/  HMMA.16816.F32 R16, R4.reuse, R46, R16 ;  /* 0x0000002e0410723c */ /* 0x040ff60000001810 */
[----:B------:R-:W-:Y:S04]  /*2e130*/  STL.64 [R1+0x760], R28 ;  /* 0x0007601c01007387 */ /* 0x000fe80000100a00 */
[----:B------:R0:W-:Y:S02]  /*2e140*/  STL.64 [R1+0x768], R30 ;  /* 0x0007681e01007387 */ /* 0x0001e40000100a00 */
[----:B0-----:R-:W-:Y:S02]  /*2e150*/  HMMA.16816.F32 R28, R4, R42, R20 ;  /* 0x0000002a041c723c */ /* 0x001fe40000001814 */
[----:B------:R-:W3:Y:S04]  /*2e160*/  LDL.64 R20, [R1+0x28] ;  /* 0x0000280001147983 */ /* 0x000ee80000100a00 */
[----:B------:R0:W-:Y:S04]  /*2e170*/  STL.64 [R1+0x750], R36 ;  /* 0x0007502401007387 */ /* 0x0001e80000100a00 */
[----:B------:R1:W-:Y:S04]  /*2e180*/  STL.64 [R1+0x758], R38 ;  /* 0x0007582601007387 */ /* 0x0003e80000100a00 */
[----:B------:R-:W-:Y:S09]  /*2e190*/  STL [R1+0x1b24], R42 ;  /* 0x001b242a01007387 */ /* 0x000ff20000100800 */
[----:B------:R4:W-:Y:S04]  /*2e1a0*/  STL.64 [R1+0x740], R28 ;  /* 0x0007401c01007387 */ /* 0x0009e80000100a00 */
[----:B------:R4:W-:Y:S04]  /*2e1b0*/  STL.64 [R1+0x748], R30 ;  /* 0x0007481e01007387 */ /* 0x0009e80000100a00 */
[----:B------:R-:W-:Y:S04]  /*2e1c0*/  STL [R1+0x1b20], R43 ;  /* 0x001b202b01007387 */ /* 0x000fe80000100800 */
[----:B------:R-:W3:Y:S04]  /*2e1d0*/  LDL.64 R56, [R1+0x20] ;  /* 0x0000200001387983 */ /* 0x000ee80000100a00 */
[----:B------:R-:W3:Y:S04]  /*2e1e0*/  LDL.LU.64 R58, [R1+0x18] ;  /* 0x00001800013a7983 */ /* 0x000ee80000300a00 */
[----:B------:R4:W-:Y:S04]  /*2e1f0*/  STL.64 [R1+0x730], R24 ;  /* 0x0007301801007387 */ /* 0x0009e80000100a00 */
[----:B------:R4:W-:Y:S04]  /*2e200*/  STL.64 [R1+0x738], R26 ;  /* 0x0007381a01007387 */ /* 0x0009e80000100a00 */
[----:B------:R-:W-:Y:S04]  /*2e210*/  STL [R1+0x1b1c], R44 ;  /* 0x001b1c2c01007387 */ /* 0x000fe80000100800 */
[----:B------:R-:W-:Y:S04]  /*2e220*/  STL [R1+0x1b18], R45 ;  /* 0x001b182d01007387 */ /* 0x000fe80000100800 */
[----:B------:R4:W-:Y:S04]  /*2e230*/  STL.64 [R1+0x720], R16 ;  /* 0x0007201001007387 */ /* 0x0009e80000100a00 */
[----:B------:R4:W-:Y:S04]  /*2e240*/  STL.64 [R1+0x728], R18 ;  /* 0x0007281201007387 */ /* 0x0009e80000100a00 */
[----:B0-----:R-:W3:Y:S04]  /*2e250*/  LDL.LU.64 R36, [R1+0x920] ;  /* 0x0009200001247983 */ /* 0x001ee80000300a00 */
[----:B-1----:R-:W3:Y:S01]  /*2e260*/  LDL.LU.64 R38, [R1+0x928] ;  /* 0x0009280001267983 */ /* 0x002ee20000300a00 */
[----:B------:R-:W-:-:S02]  /*2e270*/  IMAD R32, R32, 0x100, R9 ;  /* 0x0000010020207824 */ /* 0x000fc400078e0209 */
[----:B------:R-:W-:Y:S02]  /*2e280*/  IMAD R33, R33, 0x100, R10 ;  /* 0x0000010021217824 */ /* 0x000fe400078e020a */
[----:B------:R-:W-:Y:S01]  /*2e290*/  IMAD R34, R34, 0x100, R11 ;  /* 0x0000010022227824 */ /* 0x000fe200078e020b */
[----:B--2---:R-:W-:-:S15]  /*2e2a0*/  HMMA.16816.F32 R12, R4, R48, R12 ;  /* 0x00000030040c723c */ /* 0x004fde000000180c */
[----:B------:R-:W-:-:S08]  /*2e2b0*/  NOP ;  /* 0x0000000000007918 */ /* 0x000fd00000000000 */
[----:B------:R0:W-:Y:S04]  /*2e2c0*/  STL.64 [R1+0x710], R12 ;  /* 0x0007100c01007387 */ /* 0x0001e80000100a00 */
[----:B------:R1:W-:Y:S04]  /*2e2d0*/  STL.64 [R1+0x718], R14 ;  /* 0x0007180e01007387 */ /* 0x0003e80000100a00 */
[----:B------:R-:W-:Y:S04]  /*2e2e0*/  STL [R1+0x1b10], R48 ;  /* 0x001b103001007387 */ /* 0x000fe80000100800 */
[----:B------:R-:W-:Y:S04]  /*2e2f0*/  STL [R1+0x1b0c], R49 ;  /* 0x001b0c3101007387 */ /* 0x000fe80000100800 */
[----:B----4-:R-:W2:Y:S04]  /*2e300*/  LDL.LU.64 R28, [R1+0x910] ;  /* 0x00091000011c7983 */ /* 0x010ea80000300a00 */
[----:B------:R-:W2:Y:S04]  /*2e310*/  LDL.LU.64 R30, [R1+0x918] ;  /* 0x00091800011e7983 */ /* 0x000ea80000300a00 */
[----:B------:R-:W4:Y:S04]  /*2e320*/  LDL.LU.64 R24, [R1+0x700] ;  /* 0x0007000001187983 */ /* 0x000f280000300a00 */
[----:B------:R-:W4:Y:S04]  /*2e330*/  LDL.LU.64 R26, [R1+0x708] ;  /* 0x00070800011a7983 */ /* 0x000f280000300a00 */
[----:B------:R-:W4:Y:S04]  /*2e340*/  LDL.LU.64 R8, [R1+0x10] ;  /* 0x0000100001087983 */ /* 0x000f280000300a00 */
[----:B------:R-:W4:Y:S04]  /*2e350*/  LDL.LU.64 R10, [R1+0x8] ;  /* 0x00000800010a7983 */ /* 0x000f280000300a00 */
[----:B------:R-:W4:Y:S04]  /*2e360*/  LDL.LU.64 R16, [R1+0x6f0] ;  /* 0x0006f00001107983 */ /* 0x000f280000300a00 */
[----:B------:R-:W4:Y:S04]  /*2e370*/  LDL.LU.64 R18, [R1+0x6f8] ;  /* 0x0006f80001127983 */ /* 0x000f280000300a00 */
[----:B0-----:R-:W4:Y:S04]  /*2e380*/  LDL.LU.64 R12, [R1+0x6e0] ;  /* 0x0006e000010c7983 */ /* 0x001f280000300a00 */
[----:B-1----:R-:W4:Y:S01]  /*2e390*/  LDL.LU.64 R14, [R1+0x6e8] ;  /* 0x0006e800010e7983 */ /* 0x002f220000300a00 */
[----:B------:R-:W-:-:S03]  /*2e3a0*/  IMAD R35, R0, 0x100, R35 ;  /* 0x0000010000237824 */ /* 0x000fc600078e0223 */
[----:B------:R-:W4:Y:S04]  /*2e3b0*/  LDL.LU.64 R22, [R1] ;  /* 0x0000000001167983 */ /* 0x000f280000300a00 */
[----:B------:R-:W-:Y:S01]  /*2e3c0*/  STL [R1+0x1b08], R50 ;  /* 0x001b083201007387 */ /* 0x000fe20000100800 */
[----:B------:R-:W-:Y:S02]  /*2e3d0*/  F2FP.F16.E5M2.UNPACK_B R32, R32 ;  /* 0x00000020ff20723e */ /* 0x000fe400020004ff */
[----:B------:R-:W-:Y:S02]  /*2e3e0*/  F2FP.F16.E5M2.UNPACK_B R33, R33 ;  /* 0x00000021ff21723e */ /* 0x000fe400020004ff */
[----:B------:R-:W-:Y:S01]  /*2e3f0*/  F2FP.F16.E5M2.UNPACK_B R34, R34 ;  /* 0x00000022ff22723e */ /* 0x000fe200020004ff */
[----:B------:R0:W-:Y:S01]  /*2e400*/  STL [R1+0x1b04], R51 ;  /* 0x001b043301007387 */ /* 0x0001e20000100800 */
[----:B------:R-:W-:Y:S01]  /*2e410*/  F2FP.F16.E5M2.UNPACK_B R35, R35 ;  /* 0x00000023ff23723e */ /* 0x000fe200020004ff */
[----:B---3--:R-:W-:-:S15]  /*2e420*/  HMMA.16816.F32 R36, R4, R50, R36 ;  /* 0x000000320424723c */ /* 0x008fde0000001824 */
[----:B------:R-:W-:-:S08]  /*2e430*/  NOP ;  /* 0x0000000000007918 */ /* 0x000fd00000000000 */
[----:B------:R1:W-:Y:S04]  /*2e440*/  STL.64 [R1+0x920], R36 ;  /* 0x0009202401007387 */ /* 0x0003e80000100a00 */
[----:B------:R3:W-:Y:S01]  /*2e450*/  STL.64 [R1+0x928], R38 ;  /* 0x0009282601007387 */ /* 0x0007e20000100a00 */
[----:B0-----:R-:W-:Y:S02]  /*2e460*/  IMAD.MOV.U32 R51, RZ, RZ, R20 ;  /* 0x000000ffff337224 */ /* 0x001fe400078e0014 */
[----:B------:R-:W-:Y:S02]  /*2e470*/  IMAD.MOV.U32 R50, RZ, RZ, R57 ;  /* 0x000000ffff327224 */ /* 0x000fe400078e0039 */
[----:B------:R-:W-:Y:S01]  /*2e480*/  IMAD.MOV.U32 R49, RZ, RZ, R58 ;  /* 0x000000ffff317224 */ /* 0x000fe200078e003a */
[C---:B--2---:R-:W-:Y:S06]  /*2e490*/  HMMA.16816.F32 R28, R4.reuse, R52, R28 ;  /* 0x00000034041c723c */ /* 0x044fec000000181c */
[----:B----4-:R-:W-:Y:S06]  /*2e4a0*/  HMMA.16816.F32 R4, R4, R20, R24 ;  /* 0x000000140404723c */ /* 0x010fec0000001818 */
[C---:B------:R-:W-:Y:S11]  /*2e4b0*/  HMMA.16816.F32 R12, R32.reuse, R58, R12 ;  /* 0x0000003a200c723c */ /* 0x040ff6000000180c */
[----:B------:R0:W-:Y:S04]  /*2e4c0*/  STL.64 [R1+0x910], R28 ;  /* 0x0009101c01007387 */ /* 0x0001e80000100a00 */
[----:B------:R2:W-:Y:S04]  /*2e4d0*/  STL.64 [R1+0x918], R30 ;  /* 0x0009181e01007387 */ /* 0x0005e80000100a00 */
[----:B------:R-:W-:Y:S04]  /*2e4e0*/  STL.64 [R1+0x700], R4 ;  /* 0x0007000401007387 */ /* 0x000fe80000100a00 */
[----:B------:R4:W-:Y:S04]  /*2e4f0*/  STL.64 [R1+0x708], R6 ;  /* 0x0007080601007387 */ /* 0x0009e80000100a00 */
[----:B-1----:R-:W4:Y:S04]  /*2e500*/  LDL.LU.64 R36, [R1+0x6d0] ;  /* 0x0006d00001247983 */ /* 0x002f280000300a00 */
[----:B---3--:R-:W3:Y:S04]  /*2e510*/  LDL.LU.64 R38, [R1+0x6d8] ;  /* 0x0006d80001267983 */ /* 0x008ee80000300a00 */
[----:B0-----:R-:W3:Y:S04]  /*2e520*/  LDL.LU.64 R28, [R1+0x6c0] ;  /* 0x0006c000011c7983 */ /* 0x001ee80000300a00 */
[----:B--2---:R-:W2:Y:S01]  /*2e530*/  LDL.LU.64 R30, [R1+0x6c8] ;  /* 0x0006c800011e7983 */ /* 0x004ea20000300a00 */
[----:B----4-:R-:W-:Y:S03]  /*2e540*/  HMMA.16816.F32 R4, R32, R56, R16 ;  /* 0x000000382004723c */ /* 0x010fe60000001810 */
[----:B------:R-:W-:-:S15]  /*2e550*/  STL [R1+0x1b14], R51 ;  /* 0x001b143301007387 */ /* 0x000fde0000100800 */
[----:B------:R-:W-:-:S05]  /*2e560*/  NOP ;  /* 0x0000000000007918 */ /* 0x000fca0000000000 */
[----:B------:R-:W-:Y:S04]  /*2e570*/  STL.64 [R1+0x6f0], R4 ;  /* 0x0006f00401007387 */ /* 0x000fe80000100a00 */
[----:B------:R0:W-:Y:S04]  /*2e580*/  STL.64 [R1+0x6f8], R6 ;  /* 0x0006f80601007387 */ /* 0x0001e80000100a00 */
[----:B------:R1:W-:Y:S04]  /*2e590*/  STL.64 [R1+0x6e0], R12 ;  /* 0x0006e00c01007387 */ /* 0x0003e80000100a00 */
[----:B------:R4:W-:Y:S04]  /*2e5a0*/  STL.64 [R1+0x6e8], R14 ;  /* 0x0006e80e01007387 */ /* 0x0009e80000100a00 */
[----:B------:R-:W2:Y:S04]  /*2e5b0*/  LDL.LU.64 R16, [R1+0x6b0] ;  /* 0x0006b00001107983 */ /* 0x000ea80000300a00 */
[----:B------:R-:W2:Y:S04]  /*2e5c0*/  LDL.LU.64 R18, [R1+0x6b8] ;  /* 0x0006b80001127983 */ /* 0x000ea80000300a00 */
[----:B------:R-:W2:Y:S01]  /*2e5d0*/  LDL.LU.64 R56, [R1+0x6a0] ;  /* 0x0006a00001387983 */ /* 0x000ea20000300a00 */
[----:B0-----:R-:W-:-:S03]  /*2e5e0*/  IMAD.MOV.U32 R7, RZ, RZ, R59 ;  /* 0x000000ffff077224 */ /* 0x001fc600078e003b */
[----:B------:R-:W2:Y:S04]  /*2e5f0*/  LDL.LU.64 R58, [R1+0x6a8] ;  /* 0x0006a800013a7983 */ /* 0x000ea80000300a00 */
[----:B-1----:R-:W2:Y:S04]  /*2e600*/  LDL.LU.64 R12, [R1+0x690] ;  /* 0x00069000010c7983 */ /* 0x002ea80000300a00 */
[----:B----4-:R-:W4:Y:S04]  /*2e610*/  LDL.LU.64 R14, [R1+0x698] ;  /* 0x00069800010e7983 */ /* 0x010f280000300a00 */
[----:B------:R-:W4:Y:S04]  /*2e620*/  LDL.LU.64 R24, [R1+0x680] ;  /* 0x0006800001187983 */ /* 0x000f280000300a00 */
[----:B------:R-:W4:Y:S01]  /*2e630*/  LDL.LU.64 R26, [R1+0x688] ;  /* 0x00068800011a7983 */ /* 0x000f220000300a00 */
[----:B------:R-:W-:-:S02]  /*2e640*/  IMAD.MOV.U32 R51, RZ, RZ, R8 ;  /* 0x000000ffff337224 */ /* 0x000fc400078e0008 */
[----:B------:R-:W-:Y:S02]  /*2e650*/  IMAD.MOV.U32 R48, RZ, RZ, R9 ;  /* 0x000000ffff307224 */ /* 0x000fe400078e0009 */
[----:B------:R-:W-:Y:S02]  /*2e660*/  IMAD.MOV.U32 R44, RZ, RZ, R10 ;  /* 0x000000ffff2c7224 */ /* 0x000fe400078e000a */
[----:B------:R-:W-:Y:S02]  /*2e670*/  IMAD.MOV.U32 R45, RZ, RZ, R11 ;  /* 0x000000ffff2d7224 */ /* 0x000fe400078e000b */
[----:B------:R-:W-:Y:S02]  /*2e680*/  IMAD.MOV.U32 R0, RZ, RZ, R21 ;  /* 0x000000ffff007224 */ /* 0x000fe400078e0015 */
[----:B------:R-:W-:Y:S02]  /*2e690*/  IMAD.MOV.U32 R42, RZ, RZ, R22 ;  /* 0x000000ffff2a7224 */ /* 0x000fe400078e0016 */
[----:B------:R-:W-:Y:S01]  /*2e6a0*/  IMAD.MOV.U32 R43, RZ, RZ, R23 ;  /* 0x000000ffff2b7224 */ /* 0x000fe200078e0017 */
[C---:B---3--:R-:W-:Y:S06]  /*2e6b0*/  HMMA.16816.F32 R36, R32.reuse, R8, R36 ;  /* 0x000000082024723c */ /* 0x048fec0000001824 */
[----:B--2---:R-:W-:-:S15]  /*2e6c0*/  HMMA.16816.F32 R28, R32, R10, R28 ;  /* 0x0000000a201c723c */ /* 0x004fde000000181c */
[----:B------:R-:W-:-:S02]  /*2e6d0*/  NOP ;  /* 0x0000000000007918 */ /* 0x000fc40000000000 */
[----:B------:R-:W-:Y:S04]  /*2e6e0*/  STL.64 [R1+0x6d0], R36 ;  /* 0x0006d02401007387 */ /* 0x000fe80000100a00 */
[----:B------:R0:W-:Y:S04]  /*2e6f0*/  STL.64 [R1+0x6d8], R38 ;  /* 0x0006d82601007387 */ /* 0x0001e80000100a00 */
[----:B0-----:R-:W2:Y:S04]  /*2e700*/  LDL.LU.64 R38, [R1+0x1ba0] ;  /* 0x001ba00001267983 */ /* 0x001ea80000300a00 */
[----:B------:R-:W3:Y:S01]  /*2e710*/  LDL.LU.64 R36, [R1+0x1b98] ;  /* 0x001b980001247983 */ /* 0x000ee20000300a00 */
[C---:B------:R-:W-:Y:S06]  /*2e720*/  HMMA.16816.F32 R16, R32.reuse, R22, R16 ;  /* 0x000000162010723c */ /* 0x040fec0000001810 */
[C---:B------:R-:W-:Y:S01]  /*2e730*/  HMMA.16816.F32 R56, R32.reuse, R60, R56 ;  /* 0x0000003c2038723c */ /* 0x040fe20000001838 */
[----:B------:R-:W-:Y:S04]  /*2e740*/  STL.64 [R1+0x6c0], R28 ;  /* 0x0006c01c01007387 */ /* 0x000fe80000100a00 */
[----:B------:R0:W-:Y:S04]  /*2e750*/  STL.64 [R1+0x6c8], R30 ;  /* 0x0006c81e01007387 */ /* 0x0001e80000100a00 */
[----:B0-----:R-:W2:Y:S04]  /*2e760*/  LDL.LU.64 R30, [R1+0x1b90] ;  /* 0x001b9000011e7983 */ /* 0x001ea80000300a00 */
[----:B------:R-:W3:Y:S04]  /*2e770*/  LDL.LU.64 R28, [R1+0x1b88] ;  /* 0x001b8800011c7983 */ /* 0x000ee80000300a00 */
[----:B------:R-:W4:Y:S04]  /*2e780*/  LDL.LU.64 R8, [R1+0x670] ;  /* 0x0006700001087983 */ /* 0x000f280000300a00 */
[----:B------:R-:W4:Y:S04]  /*2e790*/  LDL.LU.64 R10, [R1+0x678] ;  /* 0x00067800010a7983 */ /* 0x000f280000300a00 */
[----:B------:R-:W-:Y:S04]  /*2e7a0*/  STL.64 [R1+0x6b0], R16 ;  /* 0x0006b01001007387 */ /* 0x000fe80000100a00 */
[----:B------:R0:W-:Y:S04]  /*2e7b0*/  STL.64 [R1+0x6b8], R18 ;  /* 0x0006b81201007387 */ /* 0x0001e80000100a00 */
[----:B0-----:R-:W2:Y:S04]  /*2e7c0*/  LDL.LU.64 R18, [R1+0x1b80] ;  /* 0x001b800001127983 */ /* 0x001ea80000300a00 */
[----:B------:R-:W3:Y:S04]  /*2e7d0*/  LDL.LU.64 R16, [R1+0x1b78] ;  /* 0x001b780001107983 */ /* 0x000ee80000300a00 */
[----:B------:R-:W2:Y:S04]  /*2e7e0*/  LDL.LU.64 R20, [R1+0x640] ;  /* 0x0006400001147983 */ /* 0x000ea80000300a00 */
[----:B------:R-:W2:Y:S04]  /*2e7f0*/  LDL.LU.64 R22, [R1+0x648] ;  /* 0x0006480001167983 */ /* 0x000ea80000300a00 */
[----:B------:R-:W-:Y:S04]  /*2e800*/  STL.64 [R1+0x6a0], R56 ;  /* 0x0006a03801007387 */ /* 0x000fe80000100a00 */
[----:B------:R0:W-:Y:S04]  /*2e810*/  STL.64 [R1+0x6a8], R58 ;  /* 0x0006a83a01007387 */ /* 0x0001e80000100a00 */
[----:B0-----:R-:W3:Y:S04]  /*2e820*/  LDL.LU.64 R58, [R1+0x1b70] ;  /* 0x001b7000013a7983 */ /* 0x001ee80000300a00 */
[----:B------:R-:W2:Y:S01]  /*2e830*/  LDL.LU.64 R56, [R1+0x1b68] ;  /* 0x001b680001387983 */ /* 0x000ea20000300a00 */
[C---:B----4-:R-:W-:Y:S06]  /*2e840*/  HMMA.16816.F32 R8, R32.reuse, R54, R8 ;  /* 0x000000362008723c */ /* 0x050fec0000001808 */
[C---:B---3--:R-:W-:Y:S06]  /*2e850*/  HMMA.16816.F32 R12, R32.reuse, R58, R12 ;  /* 0x0000003a200c723c */ /* 0x048fec000000180c */
[----:B--2---:R-:W-:-:S15]  /*2e860*/  HMMA.16816.F32 R24, R32, R56, R24 ;  /* 0x000000382018723c */ /* 0x004fde0000001818 */
[----:B------:R-:W-:-:S02]  /*2e870*/  NOP ;  /* 0x0000000000007918 */ /* 0x000fc40000000000 */
[----:B------:R-:W-:Y:S04]  /*2e880*/  STL.64 [R1+0x690], R12 ;  /* 0x0006900c01007387 */ /* 0x000fe80000100a00 */
[----:B------:R0:W-:Y:S04]  /*2e890*/  STL.64 [R1+0x698], R14 ;  /* 0x0006980e01007387 */ /* 0x0001e80000100a00 */
[----:B0-----:R-:W2:Y:S04]  /*2e8a0*/  LDL.LU.64 R14, [R1+0x1b60] ;  /* 0x001b6000010e7983 */ /* 0x001ea80000300a00 */
[----:B------:R-:W3:Y:S04]  /*2e8b0*/  LDL.LU.64 R12, [R1+0x1b58] ;  /* 0x001b5800010c7983 */ /* 0x000ee80000300a00 */
[----:B------:R0:W-:Y:S04]  /*2e8c0*/  STL.64 [R1+0x680], R24 ;  /* 0x0006801801007387 */ /* 0x0001e80000100a00 */
[----:B------:R1:W-:Y:S04]  /*2e8d0*/  STL.64 [R1+0x688], R26 ;  /* 0x0006881a01007387 */ /* 0x0003e80000100a00 */
[----:B0-----:R-:W3:Y:S04]  /*2e8e0*/  LDL.LU.64 R24, [R1+0x630] ;  /* 0x0006300001187983 */ /* 0x001ee80000300a00 */
[----:B-1----:R-:W3:Y:S04]  /*2e8f0*/  LDL.LU.64 R26, [R1+0x638] ;  /* 0x00063800011a7983 */ /* 0x002ee80000300a00 */
[----:B------:R-:W-:Y:S04]  /*2e900*/  STL.64 [R1+0x1ad8], R58 ;  /* 0x001ad83a01007387 */ /* 0x000fe80000100a00 */
[----:B------:R0:W-:Y:S04]  /*2e910*/  STL.64 [R1+0x1ad0], R56 ;  /* 0x001ad03801007387 */ /* 0x0001e80000100a00 */
[----:B0-----:R-:W4:Y:S04]  /*2e920*/  LDL.LU.64 R56, [R1+0x650] ;  /* 0x0006500001387983 */ /* 0x001f280000300a00 */
[----:B------:R-:W4:Y:S04]  /*2e930*/  LDL.LU.64 R58, [R1+0x658] ;  /* 0x00065800013a7983 */ /* 0x000f280000300a00 */
[----:B------:R-:W-:Y:S04]  /*2e940*/  STL.64 [R1+0x670], R8 ;  /* 0x0006700801007387 */ /* 0x000fe80000100a00 */
[----:B------:R0:W-:Y:S04]  /*2e950*/  STL.64 [R1+0x678], R10 ;  /* 0x0006780a01007387 */ /* 0x0001e80000100a00 */
[----:B0-----:R-:W2:Y:S04]  /*2e960*/  LDL.LU.64 R10, [R1+0x1b50] ;  /* 0x001b5000010a7983 */ /* 0x001ea80000300a00 */
[----:B------:R-:W4:Y:S04]  /*2e970*/  LDL.LU.64 R8, [R1+0x1b48] ;  /* 0x001b480001087983 */ /* 0x000f280000300a00 */
[----:B------:R-:W-:Y:S04]  /*2e980*/  STL.64 [R1+0x1af8], R54 ;  /* 0x001af83601007387 */ /* 0x000fe80000100a00 */
[----:B------:R0:W-:Y:S04]  /*2e990*/  STL.64 [R1+0x1af0], R52 ;  /* 0x001af03401007387 */ /* 0x0001e80000100a00 */
[----:B0-----:R-:W3:Y:S04]  /*2e9a0*/  LDL.LU.64 R52, [R1+0x660] ;  /* 0x0006600001347983 */ /* 0x001ee80000300a00 */
[----:B------:R-:W3:Y:S01]  /*2e9b0*/  LDL.LU.64 R54, [R1+0x668] ;  /* 0x0006680001367983 */ /* 0x000ee20000300a00 */
[C---:B----4-:R-:W-:Y:S06]  /*2e9c0*/  HMMA.16816.F32 R56, R32.reuse, R8, R56 ;  /* 0x000000082038723c */ /* 0x050fec0000001838 */
[----:B---3--:R-:W-:-:S15]  /*2e9d0*/  HMMA.16816.F32 R52, R32, R2, R52 ;  /* 0x000000022034723c */ /* 0x008fde0000001834 */
[----:B------:R-:W-:-:S08]  /*2e9e0*/  NOP ;  /* 0x0000000000007918 */ /* 0x000fd00000000000 */
[----:B------:R0:W-:Y:S04]  /*2e9f0*/  STL.64 [R1+0x660], R52 ;  /* 0x0006603401007387 */ /* 0x0001e80000100a00 */
[----:B------:R1:W-:Y:S04]  /*2ea00*/  STL.64 [R1+0x668], R54 ;  /* 0x0006683601007387 */ /* 0x0003e80000100a00 */
[----:B0-----:R-:W3:Y:S04]  /*2ea10*/  LDL.LU.64 R52, [R1+0x610] ;  /* 0x0006100001347983 */ /* 0x001ee80000300a00 */
[----:B-1----:R-:W3:Y:S04]  /*2ea20*/  LDL.LU.64 R54, [R1+0x618] ;  /* 0x0006180001367983 */ /* 0x002ee80000300a00 */
[----:B------:R-:W-:Y:S04]  /*2ea30*/  STL.64 [R1+0x650], R56 ;  /* 0x0006503801007387 */ /* 0x000fe80000100a00 */
[----:B------:R2:W-:Y:S02]  /*2ea40*/  STL.64 [R1+0x658], R58 ;  /* 0x0006583a01007387 */ /* 0x0005e40000100a00 */
[----:B--2---:R-:W-:Y:S02]  /*2ea50*/  HMMA.16816.F32 R56, R32, R10, R20 ;  /* 0x0000000a2038723c */ /* 0x004fe40000001814 */
[----:B------:R-:W2:Y:S04]  /*2ea60*/  LDL.LU.64 R20, [R1+0x600] ;  /* 0x0006000001147983 */ /* 0x000ea80000300a00 */
[----:B------:R-:W2:-:S15]  /*2ea70*/  LDL.LU.64 R22, [R1+0x608] ;  /* 0x0006080001167983 */ /* 0x000e9e0000300a00 */
[----:B------:R-:W-:-:S02]  /*2ea80*/  NOP ;  /* 0x0000000000007918 */ /* 0x000fc40000000000 */
[----:B------:R-:W-:Y:S04]  /*2ea90*/  STL.64 [R1+0x640], R56 ;  /* 0x0006403801007387 */ /* 0x000fe80000100a00 */
[----:B------:R-:W-:Y:S04]  /*2eaa0*/  STL.64 [R1+0x648], R58 ;  /* 0x0006483a01007387 */ /* 0x000fe80000100a00 */
[----:B------:R-:W-:Y:S04]  /*2eab0*/  STL.64 [R1+0x1aa8], R10 ;  /* 0x001aa80a01007387 */ /* 0x000fe80000100a00 */
[----:B------:R0:W-:Y:S04]  /*2eac0*/  STL.64 [R1+0x1aa0], R8 ;  /* 0x001aa00801007387 */ /* 0x0001e80000100a00 */
[----:B0-----:R-:W4:Y:S04]  /*2ead0*/  LDL.LU.64 R8, [R1+0x620] ;  /* 0x0006200001087983 */ /* 0x001f280000300a00 */
[----:B------:R-:W4:Y:S01]  /*2eae0*/  LDL.LU.64 R10, [R1+0x628] ;  /* 0x00062800010a7983 */ /* 0x000f220000300a00 */
[----:B------:R-:W-:Y:S03]  /*2eaf0*/  HMMA.16816.F32 R56, R32, R12, R24 ;  /* 0x0000000c2038723c */ /* 0x000fe60000001818 */
[----:B------:R-:W3:Y:S04]  /*2eb00*/  LDL.LU.64 R24, [R1+0x5f0] ;  /* 0x0005f00001187983 */ /* 0x000ee80000300a00 */
[----:B------:R-:W3:-:S15]  /*2eb10*/  LDL.LU.64 R26, [R1+0x5f8] ;  /* 0x0005f800011a7983 */ /* 0x000ede0000300a00 */
[----:B------:R-:W-:-:S01]  /*2eb20*/  NOP ;  /* 0x0000000000007918 */ /* 0x000fc20000000000 */
[----:B------:R0:W-:Y:S04]  /*2eb30*/  STL.64 [R1+0x630], R56 ;  /* 0x0006303801007387 */ /* 0x0001e80000100a00 */
[----:B------:R1:W-:Y:S04]  /*2eb40*/  STL.64 [R1+0x638], R58 ;  /* 0x0006383a01007387 */ /* 0x0003e80000100a00 */
[----:B0-----:R-:W3:Y:S04]  /*2eb50*/  LDL.LU.64 R56, [R1+0x5c0] ;  /* 0x0005c00001387983 */ /* 0x001ee80000300a00 */
[----:B-1----:R-:W3:Y:S04]  /*2eb60*/  LDL.LU.64 R58, [R1+0x5c8] ;  /* 0x0005c800013a7983 */ /* 0x002ee80000300a00 */
[----:B------:R-:W-:Y:S04]  /*2eb70*/  STL.64 [R1+0x1a98], R14 ;  /* 0x001a980e01007387 */ /* 0x000fe80000100a00 */
[----:B------:R0:W-:Y:S01]  /*2eb80*/  STL.64 [R1+0x1a90], R12 ;  /* 0x001a900c01007387 */ /* 0x0001e20000100a00 */
[C---:B--2---:R-:W-:Y:S06]  /*2eb90*/  HMMA.16816.F32 R20, R32.reuse, R18, R20 ;  /* 0x000000122014723c */ /* 0x044fec0000001814 */
[----:B----4-:R-:W-:-:S15]  /*2eba0*/  HMMA.16816.F32 R8, R32, R14, R8 ;  /* 0x0000000e2008723c */ /* 0x010fde0000001808 */
[----:B------:R-:W-:-:S08]  /*2ebb0*/  NOP ;  /* 0x0000000000007918 */ /* 0x000fd00000000000 */
[----:B------:R-:W-:Y:S04]  /*2ebc0*/  STL.64 [R1+0x620], R8 ;  /* 0x0006200801007387 */ /* 0x000fe80000100a00 */
[----:B------:R3:W-:Y:S04]  /*2ebd0*/  STL.64 [R1+0x628], R10 ;  /* 0x0006280a01007387 */ /* 0x0007e80000100a00 */
[----:B0-----:R-:W2:Y:S04]  /*2ebe0*/  LDL.LU.64 R12, [R1+0x5d0] ;  /* 0x0005d000010c7983 */ /* 0x001ea80000300a00 */
[----:B------:R-:W2:Y:S01]  /*2ebf0*/  LDL.LU.64 R14, [R1+0x5d8] ;  /* 0x0005d800010e7983 */ /* 0x000ea20000300a00 */
[----:B---3--:R-:W-:Y:S03]  /*2ec00*/  HMMA.16816.F32 R8, R32, R16, R52 ;  /* 0x000000102008723c */ /* 0x008fe60000001834 */
[----:B------:R-:W3:Y:S04]  /*2ec10*/  LDL.LU.64 R52, [R1+0x5b0] ;  /* 0x0005b00001347983 */ /* 0x000ee80000300a00 */
[----:B------:R-:W3:-:S15]  /*2ec20*/  LDL.LU.64 R54, [R1+0x5b8] ;  /* 0x0005b80001367983 */ /* 0x000ede0000300a00 */
[----:B------:R-:W-:-:S01]  /*2ec30*/  NOP ;  /* 0x0000000000007918 */ /* 0x000fc20000000000 */
[----:B------:R0:W-:Y:S04]  /*2ec40*/  STL.64 [R1+0x610], R8 ;  /* 0x0006100801007387 */ /* 0x0001e80000100a00 */
[----:B------:R1:W-:Y:S04]  /*2ec50*/  STL.64 [R1+0x618], R10 ;  /* 0x0006180a01007387 */ /* 0x0003e80000100a00 */
[----:B0-----:R-:W4:Y:S04]  /*2ec60*/  LDL.LU.64 R8, [R1+0x5a0] ;  /* 0x0005a00001087983 */ /* 0x001f280000300a00 */
[----:B-1----:R-:W4:Y:S04]  /*2ec70*/  LDL.LU.64 R10, [R1+0x5a8] ;  /* 0x0005a800010a7983 */ /* 0x002f280000300a00 */
[----:B------:R-:W-:Y:S04]  /*2ec80*/  STL.64 [R1+0x600], R20 ;  /* 0x0006001401007387 */ /* 0x000fe80000100a00 */
[----:B------:R0:W-:Y:S04]  /*2ec90*/  STL.64 [R1+0x608], R22 ;  /* 0x0006081601007387 */ /* 0x0001e80000100a00 */
[----:B0-----:R-:W2:Y:S04]  /*2eca0*/  LDL.LU.64 R22, [R1+0x1b40] ;  /* 0x001b400001167983 */ /* 0x001ea80000300a00 */
[----:B------:R-:W3:Y:S04]  /*2ecb0*/  LDL.LU.64 R20, [R1+0x1b38] ;  /* 0x001b380001147983 */ /* 0x000ee80000300a00 */
[----:B------:R-:W-:Y:S04]  /*2ecc0*/  STL.64 [R1+0x1ab8], R18 ;  /* 0x001ab81201007387 */ /* 0x000fe80000100a00 */
[----:B------:R0:W-:Y:S04]  /*2ecd0*/  STL.64 [R1+0x1ab0], R16 ;  /* 0x001ab01001007387 */ /* 0x0001e80000100a00 */
[----:B0-----:R-:W2:Y:S04]  /*2ece0*/  LDL.LU.64 R16, [R1+0x5e0] ;  /* 0x0005e00001107983 */ /* 0x001ea80000300a00 */
[----:B------:R-:W2:Y:S01]  /*2ecf0*/  LDL.LU.64 R18, [R1+0x5e8] ;  /* 0x0005e80001127983 */ /* 0x000ea20000300a00 */
[----:B---3--:R-:W-:-:S15]  /*2ed00*/  HMMA.16816.F32 R24, R32, R20, R24 ;  /* 0x000000142018723c */ /* 0x008fde0000001818 */
[----:B------:R-:W-:-:S08]  /*2ed10*/  NOP ;  /* 0x0000000000007918 */ /* 0x000fd00000000000 */
[----:B------:R-:W-:Y:S04]  /*2ed20*/  STL.64 [R1+0x5f0], R24 ;  /* 0x0005f01801007387 */ /* 0x000fe80000100a00 */
[----:B------:R0:W-:Y:S04]  /*2ed30*/  STL.64 [R1+0x5f8], R26 ;  /* 0x0005f81a01007387 */ /* 0x0001e80000100a00 */
[----:B0-----:R-:W3:Y:S04]  /*2ed40*/  LDL.LU.64 R26, [R1+0x1b30] ;  /* 0x001b3000011a7983 */ /* 0x001ee80000300a00 */
[----:B------:R-:W4:Y:S01]  /*2ed50*/  LDL.LU.64 R24, [R1+0x1b28] ;  /* 0x001b280001187983 */ /* 0x000f220000300a00 */
[----:B--2---:R-:W-:Y:S06]  /*2ed60*/  HMMA.16816.F32 R16, R32, R22, R16 ;  /* 0x000000162010723c */ /* 0x004fec0000001810 */
[----:B------:R-:W-:Y:S04]  /*2ed70*/  STL.64 [R1+0x1ac8], R22 ;  /* 0x001ac81601007387 */ /* 0x000fe80000100a00 */
[----:B------:R-:W-:-:S13]  /*2ed80*/  STL.64 [R1+0x1ac0], R20 ;  /* 0x001ac01401007387 */ /* 0x000fda0000100a00 */
[----:B------:R0:W-:Y:S04]  /*2ed90*/  STL.64 [R1+0x5e0], R16 ;  /* 0x0005e01001007387 */ /* 0x0001e80000100a00 */
[----:B------:R1:W-:Y:S04]  /*2eda0*/  STL.64 [R1+0x5e8], R18 ;  /* 0x0005e81201007387 */ /* 0x0003e80000100a00 */
[----:B0-----:R-:W2:Y:S01]  /*2edb0*/  LDL.LU.64 R16, [R1+0x590] ;  /* 0x0005900001107983 */ /* 0x001ea20000300a00 */
[C---:B----4-:R-:W-:Y:S06]  /*2edc0*/  HMMA.16816.F32 R20, R32.reuse, R24, R12 ;  /* 0x000000182014723c */ /* 0x050fec000000180c */
[----:B---3--:R-:W-:-:S15]  /*2edd0*/  HMMA.16816.F32 R12, R32, R26, R56 ;  /* 0x0000001a200c723c */ /* 0x008fde0000001838 */
[----:B------:R-:W-:-:S02]  /*2ede0*/  NOP ;  /* 0x0000000000007918 */ /* 0x000fc40000000000 */
[----:B------:R-:W-:Y:S04]  /*2edf0*/  STL.64 [R1+0x5d0], R20 ;  /* 0x0005d01401007387 */ /* 0x000fe80000100a00 */
[----:B------:R-:W-:Y:S04]  /*2ee00*/  STL.64 [R1+0x5d8], R22 ;  /* 0x0005d81601007387 */ /* 0x000fe80000100a00 */
[----:B-1----:R-:W2:Y:S04]  /*2ee10*/  LDL.LU.64 R18, [R1+0x598] ;  /* 0x0005980001127983 */ /* 0x002ea80000300a00 */
[----:B------:R0:W-:Y:S04]  /*2ee20*/  STL.64 [R1+0x5c0], R12 ;  /* 0x0005c00c01007387 */ /* 0x0001e80000100a00 */
[----:B------:R1:W-:Y:S04]  /*2ee30*/  STL.64 [R1+0x5c8], R14 ;  /* 0x0005c80e01007387 */ /* 0x0003e80000100a00 */
[----:B0-----:R-:W3:Y:S04]  /*2ee40*/  LDL.LU.64 R12, [R1+0x580] ;  /* 0x00058000010c7983 */ /* 0x001ee80000300a00 */
[----:B-1----:R-:W3:Y:S01]  /*2ee50*/  LDL.LU.64 R14, [R1+0x588] ;  /* 0x00058800010e7983 */ /* 0x002ee20000300a00 */
[C---:B------:R-:W-:Y:S06]  /*2ee60*/  HMMA.16816.F32 R20, R32.reuse, R28, R52 ;  /* 0x0000001c2014723c */ /* 0x040fec0000001834 */
[C---:B------:R-:W-:Y:S01]  /*2ee70*/  HMMA.16816.F32 R8, R32.reuse, R30, R8 ;  /* 0x0000001e2008723c */ /* 0x040fe20000001808 */
[----:B------:R-:W-:Y:S04]  /*2ee80*/  STL.64 [R1+0x1a88], R26 ;  /* 0x001a881a01007387 */ /* 0x000fe80000100a00 */
[----:B------:R0:W-:Y:S04]  /*2ee90*/  STL.64 [R1+0x1a80], R24 ;  /* 0x001a801801007387 */ /* 0x0001e80000100a00 */
[----:B0-----:R-:W4:Y:S08]  /*2eea0*/  LDL.LU.64 R24, [R1+0x570] ;  /* 0x0005700001187983 */ /* 0x001f300000300a00 */
[----:B------:R-:W-:Y:S04]  /*2eeb0*/  STL.64 [R1+0x5b0], R20 ;  /* 0x0005b01401007387 */ /* 0x000fe80000100a00 */
[----:B------:R-:W-:Y:S04]  /*2eec0*/  STL.64 [R1+0x5b8], R22 ;  /* 0x0005b81601007387 */ /* 0x000fe80000100a00 */
[----:B------:R-:W4:Y:S04]  /*2eed0*/  LDL.LU.64 R26, [R1+0x578] ;  /* 0x00057800011a7983 */ /* 0x000f280000300a00 */
[----:B------:R0:W-:Y:S04]  /*2eee0*/  STL.64 [R1+0x5a0], R8 ;  /* 0x0005a00801007387 */ /* 0x0001e80000100a00 */
[----:B------:R1:W-:Y:S04]  /*2eef0*/  STL.64 [R1+0x5a8], R10 ;  /* 0x0005a80a01007387 */ /* 0x0003e80000100a00 */
[----:B0-----:R-:W4:Y:S04]  /*2ef00*/  LDL.LU.64 R8, [R1+0x560] ;  /* 0x0005600001087983 */ /* 0x001f280000300a00 */
[----:B-1----:R-:W4:Y:S04]  /*2ef10*/  LDL.LU.64 R10, [R1+0x568] ;  /* 0x00056800010a7983 */ /* 0x002f280000300a00 */
[----:B------:R-:W4:Y:S04]  /*2ef20*/  LDL.LU R57, [R1+0x1590] ;  /* 0x0015900001397983 */ /* 0x000f280000300800 */
[----:B------:R-:W4:Y:S04]  /*2ef30*/  LDL.LU R4, [R1+0x158c] ;  /* 0x00158c0001047983 */ /* 0x000f280000300800 */
[----:B------:R-:W4:Y:S04]  /*2ef40*/  LDL.LU R58, [R1+0x1598] ;  /* 0x00159800013a7983 */ /* 0x000f280000300800 */
[----:B------:R-:W4:Y:S04]  /*2ef50*/  LDL.LU R5, [R1+0x1594] ;  /* 0x0015940001057983 */ /* 0x000f280000300800 */
[----:B------:R-:W4:Y:S04]  /*2ef60*/  LDL.LU R59, [R1+0x15a0] ;  /* 0x0015a000013b7983 */ /* 0x000f280000300800 */
[----:B------:R-:W4:Y:S04]  /*2ef70*/  LDL.LU R6, [R1+0x159c] ;  /* 0x00159c0001067983 */ /* 0x000f280000300800 */
[----:B------:R-:W-:Y:S04]  /*2ef80*/  STL.64 [R1+0x1a78], R30 ;  /* 0x001a781e01007387 */ /* 0x000fe80000100a00 */
[----:B------:R-:W-:Y:S01]  /*2ef90*/  STL.64 [R1+0x1a70], R28 ;  /* 0x001a701c01007387 */ /* 0x000fe20000100a00 */
[C---:B--2---:R-:W-:Y:S06]  /*2efa0*/  HMMA.16816.F32 R20, R32.reuse, R36, R16 ;  /* 0x000000242014723c */ /* 0x044fec0000001810 */
[----:B---3--:R-:W-:Y:S01]  /*2efb0*/  HMMA.16816.F32 R12, R32, R38, R12 ;  /* 0x00000026200c723c */ /* 0x008fe2000000180c */
[----:B------:R-:W-:-:S02]  /*2efc0*/  IMAD.MOV.U32 R18, RZ, RZ, R42 ;  /* 0x000000ffff127224 */ /* 0x000fc400078e002a */
[----:B------:R-:W-:-:S14]  /*2efd0*/  IMAD.MOV.U32 R19, RZ, RZ, R43 ;  /* 0x000000ffff137224 */ /* 0x000fdc00078e002b */
[----:B------:R0:W-:Y:S04]  /*2efe0*/  STL.64 [R1+0x590], R20 ;  /* 0x0005901401007387 */ /* 0x0001e80000100a00 */
[----:B------:R1:W-:Y:S04]  /*2eff0*/  STL.64 [R1+0x598], R22 ;  /* 0x0005981601007387 */ /* 0x0003e80000100a00 */
[----:B------:R-:W2:Y:S04]  /*2f000*/  LDL.LU R42, [R1+0x1b24] ;  /* 0x001b2400012a7983 */ /* 0x000ea80000300800 */
[----:B------:R3:W-:Y:S04]  /*2f010*/  STL.64 [R1+0x580], R12 ;  /* 0x0005800c01007387 */ /* 0x0007e80000100a00 */
[----:B------:R3:W-:Y:S04]  /*2f020*/  STL.64 [R1+0x588], R14 ;  /* 0x0005880e01007387 */ /* 0x0007e80000100a00 */
[----:B------:R-:W2:Y:S01]  /*2f030*/  LDL.LU R43, [R1+0x1b20] ;  /* 0x001b2000012b7983 */ /* 0x000ea20000300800 */
[----:B----4-:R-:W-:Y:S03]  /*2f040*/  HMMA.16816.F32 R24, R32, R40, R24 ;  /* 0x000000282018723c */ /* 0x010fe60000001818 */
[----:B0-----:R-:W4:Y:S04]  /*2f050*/  LDL.LU.64 R20, [R1+0x550] ;  /* 0x0005500001147983 */ /* 0x001f280000300a00 */
[----:B-1----:R-:W4:Y:S01]  /*2f060*/  LDL.LU.64 R22, [R1+0x558] ;  /* 0x0005580001167983 */ /* 0x002f220000300a00 */
[----:B------:R-:W-:-:S02]  /*2f070*/  IMAD.MOV.U32 R16, RZ, RZ, R44 ;  /* 0x000000ffff107224 */ /* 0x000fc400078e002c */
[----:B------:R-:W-:Y:S01]  /*2f080*/  IMAD.MOV.U32 R17, RZ, RZ, R45 ;  /* 0x000000ffff117224 */ /* 0x000fe200078e002d */
[----:B---3--:R-:W3:Y:S04]  /*2f090*/  LDL.LU.64 R12, [R1+0x540] ;  /* 0x00054000010c7983 */ /* 0x008ee80000300a00 */
[----:B------:R-:W3:Y:S04]  /*2f0a0*/  LDL.LU.64 R14, [R1+0x548] ;  /* 0x00054800010e7983 */ /* 0x000ee80000300a00 */
[----:B------:R-:W-:Y:S04]  /*2f0b0*/  STL.64 [R1+0x1a58], R38 ;  /* 0x001a582601007387 */ /* 0x000fe80000100a00 */
[----:B------:R-:W-:Y:S04]  /*2f0c0*/  STL.64 [R1+0x1a50], R36 ;  /* 0x001a502401007387 */ /* 0x000fe80000100a00 */
[----:B------:R-:W4:Y:S04]  /*2f0d0*/  LDL.LU R44, [R1+0x1b1c] ;  /* 0x001b1c00012c7983 */ /* 0x000f280000300800 */
[----:B------:R-:W-:Y:S04]  /*2f0e0*/  STL.64 [R1+0x570], R24 ;  /* 0x0005701801007387 */ /* 0x000fe80000100a00 */
[----:B------:R-:W-:Y:S04]  /*2f0f0*/  STL.64 [R1+0x578], R26 ;  /* 0x0005781a01007387 */ /* 0x000fe80000100a00 */
[----:B------:R-:W4:Y:S04]  /*2f100*/  LDL.LU R45, [R1+0x1b18] ;  /* 0x001b1800012d7983 */ /* 0x000f280000300800 */
[----:B------:R-:W-:Y:S04]  /*2f110*/  STL.64 [R1+0x1ae8], R18 ;  /* 0x001ae81201007387 */ /* 0x000fe80000100a00 */
[----:B------:R2:W-:Y:S01]  /*2f120*/  STL.64 [R1+0x1ae0], R16 ;  /* 0x001ae01001007387 */ /* 0x0005e20000100a00 */
[----:B------:R-:W-:-:S02]  /*2f130*/  IMAD.MOV.U32 R30, RZ, RZ, R51 ;  /* 0x000000ffff1e7224 */ /* 0x000fc400078e0033 */
[----:B------:R-:W-:Y:S02]  /*2f140*/  IMAD.MOV.U32 R31, RZ, RZ, R48 ;  /* 0x000000ffff1f7224 */ /* 0x000fe400078e0030 */
[----:B------:R-:W-:Y:S01]  /*2f150*/  IMAD.MOV.U32 R28, RZ, RZ, R49 ;  /* 0x000000ffff1c7224 */ /* 0x000fe200078e0031 */
[----:B--2---:R-:W-:Y:S01]  /*2f160*/  HMMA.16816.F32 R16, R32, R42, R8 ;  /* 0x0000002a2010723c */ /* 0x004fe20000001808 */
[----:B------:R-:W2:Y:S04]  /*2f170*/  LDL.LU.64 R8, [R1+0x530] ;  /* 0x0005300001087983 */ /* 0x000ea80000300a00 */
[----:B------:R-:W2:-:S15]  /*2f180*/  LDL.LU.64 R10, [R1+0x538] ;  /* 0x00053800010a7983 */ /* 0x000e9e0000300a00 */
[----:B------:R-:W-:-:S03]  /*2f190*/  NOP ;  /* 0x0000000000007918 */ /* 0x000fc60000000000 */
[----:B------:R-:W-:Y:S04]  /*2f1a0*/  STL.64 [R1+0x560], R16 ;  /* 0x0005601001007387 */ /* 0x000fe80000100a00 */
[----:B------:R4:W-:Y:S04]  /*2f1b0*/  STL.64 [R1+0x568], R18 ;  /* 0x0005681201007387 */ /* 0x0009e80000100a00 */
[----:B------:R-:W2:Y:S04]  /*2f1c0*/  LDL.LU R51, [R1+0x1b14] ;  /* 0x001b140001337983 */ /* 0x000ea80000300800 */
[----:B------:R-:W2:Y:S04]  /*2f1d0*/  LDL.LU R48, [R1+0x1b10] ;  /* 0x001b100001307983 */ /* 0x000ea80000300800 */
[----:B------:R-:W2:Y:S01]  /*2f1e0*/  LDL.LU R49, [R1+0x1b0c] ;  /* 0x001b0c0001317983 */ /* 0x000ea20000300800 */
[C---:B---3--:R-:W-:Y:S06]  /*2f1f0*/  HMMA.16816.F32 R12, R32.reuse, R46, R12 ;  /* 0x0000002e200c723c */ /* 0x048fec000000180c */
[----:B----4-:R-:W-:Y:S01]  /*2f200*/  HMMA.16816.F32 R16, R32, R44, R20 ;  /* 0x0000002c2010723c */ /* 0x010fe20000001814 */
[----:B------:R-:W-:-:S02]  /*2f210*/  IMAD.MOV.U32 R29, RZ, RZ, R7 ;  /* 0x000000ffff1d7224 */ /* 0x000fc400078e0007 */
[----:B------:R-:W3:Y:S04]  /*2f220*/  LDL.LU R7, [R1+0x15a8] ;  /* 0x0015a80001077983 */ /* 0x000ee80000300800 */
[----:B------:R-:W-:Y:S04]  /*2f230*/  STL.64 [R1+0x1a38], R42 ;  /* 0x001a382a01007387 */ /* 0x000fe80000100a00 */
[----:B------:R-:W-:Y:S04]  /*2f240*/  STL.64 [R1+0x1a30], R40 ;  /* 0x001a302801007387 */ /* 0x000fe80000100a00 */
[----:B------:R0:W-:Y:S02]  /*2f250*/  STL.64 [R1+0x1a48], R46 ;  /* 0x001a482e01007387 */ /* 0x0001e40000100a00 */
[----:B0-----:R-:W-:-:S06]  /*2f260*/  IMAD.MOV.U32 R47, RZ, RZ, R50 ;  /* 0x000000ffff2f7224 */ /* 0x001fcc00078e0032 */
[----:B------:R-:W-:Y:S04]  /*2f270*/  STL.64 [R1+0x550], R16 ;  /* 0x0005501001007387 */ /* 0x000fe80000100a00 */
[----:B------:R-:W-:Y:S04]  /*2f280*/  STL.64 [R1+0x558], R18 ;  /* 0x0005581201007387 */ /* 0x000fe80000100a00 */
[----:B------:R-:W4:Y:S04]  /*2f290*/  LDL.LU R46, [R1+0x20] ;  /* 0x00002000012e7983 */ /* 0x000f280000300800 */
[----:B------:R-:W-:Y:S04]  /*2f2a0*/  STL.64 [R1+0x540], R12 ;  /* 0x0005400c01007387 */ /* 0x000fe80000100a00 */
[----:B------:R-:W-:Y:S04]  /*2f2b0*/  STL.64 [R1+0x548], R14 ;  /* 0x0005480e01007387 */ /* 0x000fe80000100a00 */
[----:B------:R-:W3:Y:S04]  /*2f2c0*/  LDL.LU R50, [R1+0x1b08] ;  /* 0x001b080001327983 */ /* 0x000ee80000300800 */
[----:B------:R0:W-:Y:S02]  /*2f2d0*/  STL.64 [R1+0x1a40], R44 ;  /* 0x001a402c01007387 */ /* 0x0001e40000100a00 */
[----:B0-----:R-:W-:Y:S01]  /*2f2e0*/  IMAD.MOV.U32 R45, RZ, RZ, R0 ;  /* 0x000000ffff2d7224 */ /* 0x001fe200078e0000 */
[----:B--2---:R-:W-:Y:S01]  /*2f2f0*/  HMMA.16816.F32 R8, R32, R48, R8 ;  /* 0x000000302008723c */ /* 0x004fe20000001808 */
[----:B------:R-:W-:-:S02]  /*2f300*/  IMAD.MOV.U32 R44, RZ, RZ, R51 ;  /* 0x000000ffff2c7224 */ /* 0x000fc400078e0033 */
[----:B------:R-:W3:Y:S04]  /*2f310*/  LDL.LU R51, [R1+0x1b04] ;  /* 0x001b040001337983 */ /* 0x000ee80000300800 */
[----:B------:R-:W2:Y:S04]  /*2f320*/  LDL.LU R0, [R1+0x1b00] ;  /* 0x001b000001007983 */ /* 0x000ea80000300800 */
[----:B------:R-:W3:-:S12]  /*2f330*/  LDL.LU.64 R52, [R1+0x900] ;  /* 0x0009000001347983 */ /* 0x000ed80000300a00 */
[----:B------:R0:W-:Y:S04]  /*2f340*/  STL.64 [R1+0x530], R8 ;  /* 0x0005300801007387 */ /* 0x0001e80000100a00 */
[----:B------:R1:W-:Y:S04]  /*2f350*/  STL.64 [R1+0x538], R10 ;  /* 0x0005380a01007387 */ /* 0x0003e80000100a00 */
[----:B------:R-:W3:Y:S04]  /*2f360*/  LDL.LU.64 R54, [R1+0x908] ;  /* 0x0009080001367983 */ /* 0x000ee80000300a00 */
[----:B------:R-:W4:Y:S01]  /*2f370*/  LDL.LU.64 R16, [R1+0x8f0] ;  /* 0x0008f00001107983 */ /* 0x000f220000300a00 */
[----:B------:R-:W-:-:S03]  /*2f380*/  IMAD R4, R4, 0x100, R57 ;  /* 0x0000010004047824 */ /* 0x000fc600078e0239 */
[----:B------:R-:W4:Y:S01]  /*2f390*/  LDL.LU.64 R18, [R1+0x8f8] ;  /* 0x0008f80001127983 */ /* 0x000f220000300a00 */
[----:B------:R-:W-:Y:S02]  /*2f3a0*/  IMAD R5, R5, 0x100, R58 ;  /* 0x0000010005057824 */ /* 0x000fe400078e023a */
[----:B------:R-:W-:Y:S01]  /*2f3b0*/  IMAD R6, R6, 0x100, R59 ;  /* 0x0000010006067824 */ /* 0x000fe200078e023b */
[----:B------:R-:W2:Y:S04]  /*2f3c0*/  LDL.LU.64 R56, [R1+0x520] ;  /* 0x0005200001387983 */ /* 0x000ea80000300a00 */
        /* <DEDUP_REMOVED lines=11> */
[----:B0-----:R-:W2:Y:S04]  /*2f480*/  LDL.LU.64 R8, [R1+0x450] ;  /* 0x0004500001087983 */ /* 0x001ea80000300a00 */
[----:B-1----:R-:W2:Y:S01]  /*2f490*/  LDL.LU.64 R10, [R1+0x458] ;  /* 0x00045800010a7983 */ /* 0x002ea20000300a00 */
[----:B---3--:R-:W-:-:S15]  /*2f4a0*/  HMMA.16816.F32 R52, R32, R50, R52 ;  /* 0x000000322034723c */ /* 0x008fde0000001834 */
[----:B------:R-:W-:-:S08]  /*2f4b0*/  NOP ;  /* 0x0000000000007918 */ /* 0x000fd00000000000 */
[----:B------:R-:W-:Y:S04]  /*2f4c0*/  STL.64 [R1+0x900], R52 ;  /* 0x0009003401007387 */ /* 0x000fe80000100a00 */
[----:B------:R0:W-:Y:S04]  /*2f4d0*/  STL.64 [R1+0x908], R54 ;  /* 0x0009083601007387 */ /* 0x0001e80000100a00 */
[----:B0-----:R-:W3:Y:S04]  /*2f4e0*/  LDL.LU.64 R54, [R1+0x1af8] ;  /* 0x001af80001367983 */ /* 0x001ee80000300a00 */
[----:B------:R-:W4:Y:S04]  /*2f4f0*/  LDL.LU.64 R52, [R1+0x1af0] ;  /* 0x001af00001347983 */ /* 0x000f280000300a00 */
[----:B------:R-:W-:Y:S04]  /*2f500*/  STL.64 [R1+0x1a68], R50 ;  /* 0x001a683201007387 */ /* 0x000fe80000100a00 */
[----:B------:R0:W-:Y:S04]  /*2f510*/  STL.64 [R1+0x1a60], R48 ;  /* 0x001a603001007387 */ /* 0x0001e80000100a00 */
[----:B0-----:R-:W3:Y:S04]  /*2f520*/  LDL.LU.64 R48, [R1+0x500] ;  /* 0x0005000001307983 */ /* 0x001ee80000300a00 */
[----:B------:R-:W3:Y:S01]  /*2f530*/  LDL.LU.64 R50, [R1+0x508] ;  /* 0x0005080001327983 */ /* 0x000ee20000300a00 */
[C---:B----4-:R-:W-:Y:S06]  /*2f540*/  HMMA.16816.F32 R16, R32.reuse, R52, R16 ;  /* 0x000000342010723c */ /* 0x050fec0000001810 */
[----:B--2---:R-:W-:-:S15]  /*2f550*/  HMMA.16816.F32 R32, R32, R44, R56 ;  /* 0x0000002c2020723c */ /* 0x004fde0000001838 */
[----:B------:R-:W-:-:S02]  /*2f560*/  NOP ;  /* 0x0000000000007918 */ /* 0x000fc40000000000 */
[----:B------:R-:W-:Y:S04]  /*2f570*/  STL.64 [R1+0x8f0], R16 ;  /* 0x0008f01001007387 */ /* 0x000fe80000100a00 */
[----:B------:R0:W-:Y:S04]  /*2f580*/  STL.64 [R1+0x8f8], R18 ;  /* 0x0008f81201007387 */ /* 0x0001e80000100a00 */
[----:B0-----:R-:W2:Y:S04]  /*2f590*/  LDL.LU.64 R18, [R1+0x1ae8] ;  /* 0x001ae80001127983 */ /* 0x001ea80000300a00 */
[----:B------:R-:W4:Y:S04]  /*2f5a0*/  LDL.LU.64 R16, [R1+0x1ae0] ;  /* 0x001ae00001107983 */ /* 0x000f280000300a00 */
[----:B------:R-:W2:Y:S01]  /*2f5b0*/  LDL.LU.64 R58, [R1+0x1ad8] ;  /* 0x001ad800013a7983 */ /* 0x000ea20000300a00 */
[----:B------:R-:W-:Y:S01]  /*2f5c0*/  IMAD R7, R0, 0x100, R7 ;  /* 0x0000010000077824 */ /* 0x000fe200078e0207 */
[----:B------:R-:W-:-:S02]  /*2f5d0*/  F2FP.F16.E5M2.UNPACK_B R4, R4 ;  /* 0x00000004ff04723e */ /* 0x000fc400020004ff */
[----:B------:R-:W-:Y:S02]  /*2f5e0*/  F2FP.F16.E5M2.UNPACK_B R5, R5 ;  /* 0x00000005ff05723e */ /* 0x000fe400020004ff */
[----:B------:R-:W-:Y:S01]  /*2f5f0*/  F2FP.F16.E5M2.UNPACK_B R6, R6 ;  /* 0x00000006ff06723e */ /* 0x000fe200020004ff */
[----:B------:R-:W2:Y:S01]  /*2f600*/  LDL.LU.64 R56, [R1+0x1ad0] ;  /* 0x001ad00001387983 */ /* 0x000ea20000300a00 */
[----:B------:R-:W-:-:S03]  /*2f610*/  F2FP.F16.E5M2.UNPACK_B R7, R7 ;  /* 0x00000007ff07723e */ /* 0x000fc600020004ff */
[----:B------:R-:W-:Y:S04]  /*2f620*/  STL.64 [R1+0x520], R32 ;  /* 0x0005202001007387 */ /* 0x000fe80000100a00 */
[----:B------:R0:W-:Y:S01]  /*2f630*/  STL.64 [R1+0x528], R34 ;  /* 0x0005282201007387 */ /* 0x0001e20000100a00 */
[C---:B---3--:R-:W-:Y:S06]  /*2f640*/  HMMA.16816.F32 R44, R4.reuse, R46, R48 ;  /* 0x0000002e042c723c */ /* 0x048fec0000001830 */
[C---:B0-----:R-:W-:Y:S06]  /*2f650*/  HMMA.16816.F32 R32, R4.reuse, R28, R40 ;  /* 0x0000001c0420723c */ /* 0x041fec0000001828 */
[C---:B------:R-:W-:Y:S06]  /*2f660*/  HMMA.16816.F32 R28, R4.reuse, R30, R36 ;  /* 0x0000001e041c723c */ /* 0x040fec0000001824 */
[C---:B------:R-:W-:Y:S05]  /*2f670*/  HMMA.16816.F32 R12, R4.reuse, R60, R12 ;  /* 0x0000003c040c723c */ /* 0x040fea000000180c */
[----:B------:R-:W-:Y:S04]  /*2f680*/  STL.64 [R1+0x500], R44 ;  /* 0x0005002c01007387 */ /* 0x000fe80000100a00 */
[----:B------:R-:W-:Y:S04]  /*2f690*/  STL.64 [R1+0x508], R46 ;  /* 0x0005082e01007387 */ /* 0x000fe80000100a00 */
[----:B------:R-:W-:Y:S04]  /*2f6a0*/  STL.64 [R1+0x4f0], R32 ;  /* 0x0004f02001007387 */ /* 0x000fe80000100a00 */
[----:B------:R-:W-:Y:S04]  /*2f6b0*/  STL.64 [R1+0x4f8], R34 ;  /* 0x0004f82201007387 */ /* 0x000fe80000100a00 */
[----:B------:R-:W-:Y:S04]  /*2f6c0*/  STL.64 [R1+0x4d0], R28 ;  /* 0x0004d01c01007387 */ /* 0x000fe80000100a00 */
[----:B------:R-:W-:Y:S01]  /*2f6d0*/  STL.64 [R1+0x4d8], R30 ;  /* 0x0004d81e01007387 */ /* 0x000fe20000100a00 */
[C---:B----4-:R-:W-:Y:S06]  /*2f6e0*/  HMMA.16816.F32 R24, R4.reuse, R16, R24 ;  /* 0x000000100418723c */ /* 0x050fec0000001818 */
[C---:B--2---:R-:W-:Y:S06]  /*2f6f0*/  HMMA.16816.F32 R16, R4.reuse, R18, R20 ;  /* 0x000000120410723c */ /* 0x044fec0000001814 */
[C---:B------:R-:W-:Y:S11]  /*2f700*/  HMMA.16816.F32 R8, R4.reuse, R58, R8 ;  /* 0x0000003a0408723c */ /* 0x040ff60000001808 */
[----:B------:R-:W-:Y:S04]  /*2f710*/  STL.64 [R1+0x4b0], R24 ;  /* 0x0004b01801007387 */ /* 0x000fe80000100a00 */
[----:B------:R-:W-:Y:S04]  /*2f720*/  STL.64 [R1+0x4b8], R26 ;  /* 0x0004b81a01007387 */ /* 0x000fe80000100a00 */
[----:B------:R0:W-:Y:S04]  /*2f730*/  STL.64 [R1+0x490], R16 ;  /* 0x0004901001007387 */ /* 0x0001e80000100a00 */
[----:B------:R1:W-:Y:S04]  /*2f740*/  STL.64 [R1+0x498], R18 ;  /* 0x0004981201007387 */ /* 0x0003e80000100a00 */
[----:B------:R-:W2:Y:S04]  /*2f750*/  LDL.LU.64 R20, [R1+0x430] ;  /* 0x0004300001147983 */ /* 0x000ea80000300a00 */
[----:B------:R-:W-:Y:S04]  /*2f760*/  STL.64 [R1+0x470], R12 ;  /* 0x0004700c01007387 */ /* 0x000fe80000100a00 */
[----:B------:R-:W-:Y:S04]  /*2f770*/  STL.64 [R1+0x478], R14 ;  /* 0x0004780e01007387 */ /* 0x000fe80000100a00 */
[----:B------:R-:W2:Y:S04]  /*2f780*/  LDL.LU.64 R22, [R1+0x438] ;  /* 0x0004380001167983 */ /* 0x000ea80000300a00 */
[----:B------:R3:W-:Y:S04]  /*2f790*/  STL.64 [R1+0x450], R8 ;  /* 0x0004500801007387 */ /* 0x0007e80000100a00 */
[----:B------:R4:W-:Y:S04]  /*2f7a0*/  STL.64 [R1+0x458], R10 ;  /* 0x0004580a01007387 */ /* 0x0009e80000100a00 */
[----:B0-----:R-:W2:Y:S04]  /*2f7b0*/  LDL.LU.64 R16, [R1+0x410] ;  /* 0x0004100001107983 */ /* 0x001ea80000300a00 */
[----:B-1----:R-:W2:Y:S04]  /*2f7c0*/  LDL.LU.64 R18, [R1+0x418] ;  /* 0x0004180001127983 */ /* 0x002ea80000300a00 */
[----:B---3--:R-:W3:Y:S04]  /*2f7d0*/  LDL.LU.64 R8, [R1+0x3f0] ;  /* 0x0003f00001087983 */ /* 0x008ee80000300a00 */
[----:B----4-:R-:W3:Y:S04]  /*2f7e0*/  LDL.LU.64 R10, [R1+0x3f8] ;  /* 0x0003f800010a7983 */ /* 0x010ee80000300a00 */
[----:B------:R-:W4:Y:S04]  /*2f7f0*/  LDL.LU.64 R12, [R1+0x3d0] ;  /* 0x0003d000010c7983 */ /* 0x000f280000300a00 */
        /* <DEDUP_REMOVED lines=21> */
[C---:B--2---:R-:W-:Y:S06]  /*2f950*/  HMMA.16816.F32 R20, R4.reuse, R56, R20 ;  /* 0x000000380414723c */ /* 0x044fec0000001814 */
[C---:B------:R-:W-:Y:S06]  /*2f960*/  HMMA.16816.F32 R16, R4.reuse, R54, R16 ;  /* 0x000000360410723c */ /* 0x040fec0000001810 */
[C---:B---3--:R-:W-:Y:S11]  /*2f970*/  HMMA.16816.F32 R8, R4.reuse, R2, R8 ;  /* 0x000000020408723c */ /* 0x048ff60000001808 */
[----:B------:R-:W-:Y:S04]  /*2f980*/  STL.64 [R1+0x430], R20 ;  /* 0x0004301401007387 */ /* 0x000fe80000100a00 */
[----:B------:R0:W-:Y:S04]  /*2f990*/  STL.64 [R1+0x438], R22 ;  /* 0x0004381601007387 */ /* 0x0001e80000100a00 */
[----:B0-----:R-:W2:Y:S04]  /*2f9a0*/  LDL.LU.64 R22, [R1+0x1ac8] ;  /* 0x001ac80001167983 */ /* 0x001ea80000300a00 */
[----:B------:R-:W3:Y:S04]  /*2f9b0*/  LDL.LU.64 R20, [R1+0x1ac0] ;  /* 0x001ac00001147983 */ /* 0x000ee80000300a00 */
[----:B------:R-:W-:Y:S04]  /*2f9c0*/  STL.64 [R1+0x410], R16 ;  /* 0x0004101001007387 */ /* 0x000fe80000100a00 */
[----:B------:R0:W-:Y:S04]  /*2f9d0*/  STL.64 [R1+0x418], R18 ;  /* 0x0004181201007387 */ /* 0x0001e80000100a00 */
[----:B0-----:R-:W2:Y:S04]  /*2f9e0*/  LDL.LU.64 R18, [R1+0x1ab8] ;  /* 0x001ab80001127983 */ /* 0x001ea80000300a00 */
[----:B------:R-:W3:Y:S04]  /*2f9f0*/  LDL.LU.64 R16, [R1+0x1ab0] ;  /* 0x001ab00001107983 */ /* 0x000ee80000300a00 */
[----:B------:R-:W-:Y:S04]  /*2fa00*/  STL.64 [R1+0x3f0], R8 ;  /* 0x0003f00801007387 */ /* 0x000fe80000100a00 */
[----:B------:R0:W-:Y:S04]  /*2fa10*/  STL.64 [R1+0x3f8], R10 ;  /* 0x0003f80a01007387 */ /* 0x0001e80000100a00 */
[----:B0-----:R-:W2:Y:S04]  /*2fa20*/  LDL.LU.64 R10, [R1+0x1aa8] ;  /* 0x001aa800010a7983 */ /* 0x001ea80000300a00 */
[----:B------:R-:W4:Y:S02]  /*2fa30*/  LDL.LU.64 R8, [R1+0x1aa0] ;  /* 0x001aa00001087983 */ /* 0x000f240000300a00 */
[----:B----4-:R-:W-:-:S15]  /*2fa40*/  HMMA.16816.F32 R12, R4, R8, R12 ;  /* 0x00000008040c723c */ /* 0x010fde000000180c */
[----:B------:R-:W-:-:S08]  /*2fa50*/  NOP ;  /* 0x0000000000007918 */ /* 0x000fd00000000000 */
[----:B------:R-:W-:Y:S04]  /*2fa60*/  STL.64 [R1+0x3d0], R12 ;  /* 0x0003d00c01007387 */ /* 0x000fe80000100a00 */
[----:B------:R0:W-:Y:S04]  /*2fa70*/  STL.64 [R1+0x3d8], R14 ;  /* 0x0003d80e01007387 */ /* 0x0001e80000100a00 */
[----:B0-----:R-:W4:Y:S04]  /*2fa80*/  LDL.LU.64 R14, [R1+0x1a98] ;  /* 0x001a9800010e7983 */ /* 0x001f280000300a00 */
[----:B------:R-:W4:Y:S01]  /*2fa90*/  LDL.LU.64 R12, [R1+0x1a90] ;  /* 0x001a9000010c7983 */ /* 0x000f220000300a00 */
[C---:B--2---:R-:W-:Y:S06]  /*2faa0*/  HMMA.16816.F32 R48, R4.reuse, R10, R48 ;  /* 0x0000000a0430723c */ /* 0x044fec0000001830 */
[----:B---3--:R-:W-:-:S15]  /*2fab0*/  HMMA.16816.F32 R36, R4, R16, R36 ;  /* 0x000000100424723c */ /* 0x008fde0000001824 */
[----:B------:R-:W-:-:S02]  /*2fac0*/  NOP ;  /* 0x0000000000007918 */ /* 0x000fc40000000000 */
[----:B------:R-:W-:Y:S04]  /*2fad0*/  STL.64 [R1+0x3b0], R48 ;  /* 0x0003b03001007387 */ /* 0x000fe80000100a00 */
[----:B------:R-:W-:Y:S01]  /*2fae0*/  STL.64 [R1+0x3b8], R50 ;  /* 0x0003b83201007387 */ /* 0x000fe20000100a00 */
[C---:B----4-:R-:W-:Y:S06]  /*2faf0*/  HMMA.16816.F32 R44, R4.reuse, R12, R44 ;  /* 0x0000000c042c723c */ /* 0x050fec000000182c */
[C---:B------:R-:W-:Y:S06]  /*2fb00*/  HMMA.16816.F32 R8, R4.reuse, R14, R40 ;  /* 0x0000000e0408723c */ /* 0x040fec0000001828 */
[C---:B------:R-:W-:Y:S11]  /*2fb10*/  HMMA.16816.F32 R12, R4.reuse, R18, R28 ;  /* 0x00000012040c723c */ /* 0x040ff6000000181c */
[----:B------:R-:W-:Y:S04]  /*2fb20*/  STL.64 [R1+0x390], R44 ;  /* 0x0003902c01007387 */ /* 0x000fe80000100a00 */
[----:B------:R-:W-:Y:S04]  /*2fb30*/  STL.64 [R1+0x398], R46 ;  /* 0x0003982e01007387 */ /* 0x000fe80000100a00 */
[----:B------:R-:W-:Y:S04]  /*2fb40*/  STL.64 [R1+0x370], R8 ;  /* 0x0003700801007387 */ /* 0x000fe80000100a00 */
[----:B------:R0:W-:Y:S04]  /*2fb50*/  STL.64 [R1+0x378], R10 ;  /* 0x0003780a01007387 */ /* 0x0001e80000100a00 */
[----:B------:R-:W-:Y:S04]  /*2fb60*/  STL.64 [R1+0x350], R36 ;  /* 0x0003502401007387 */ /* 0x000fe80000100a00 */
[----:B------:R-:W-:Y:S01]  /*2fb70*/  STL.64 [R1+0x358], R38 ;  /* 0x0003582601007387 */ /* 0x000fe20000100a00 */
[C---:B0-----:R-:W-:Y:S03]  /*2fb80*/  HMMA.16816.F32 R8, R4.reuse, R20, R24 ;  /* 0x000000140408723c */ /* 0x041fe60000001818 */
[----:B------:R-:W2:Y:S04]  /*2fb90*/  LDL.LU.64 R24, [R1+0x2f0] ;  /* 0x0002f00001187983 */ /* 0x000ea80000300a00 */
[----:B------:R-:W-:Y:S04]  /*2fba0*/  STL.64 [R1+0x330], R12 ;  /* 0x0003300c01007387 */ /* 0x000fe80000100a00 */
[----:B------:R-:W-:Y:S04]  /*2fbb0*/  STL.64 [R1+0x338], R14 ;  /* 0x0003380e01007387 */ /* 0x000fe80000100a00 */
[----:B------:R-:W2:Y:S08]  /*2fbc0*/  LDL.LU.64 R26, [R1+0x2f8] ;  /* 0x0002f800011a7983 */ /* 0x000eb00000300a00 */
[----:B------:R0:W-:Y:S04]  /*2fbd0*/  STL.64 [R1+0x310], R8 ;  /* 0x0003100801007387 */ /* 0x0001e80000100a00 */
[----:B------:R1:W-:Y:S04]  /*2fbe0*/  STL.64 [R1+0x318], R10 ;  /* 0x0003180a01007387 */ /* 0x0003e80000100a00 */
[----:B------:R-:W3:Y:S04]  /*2fbf0*/  LDL.LU.64 R28, [R1+0x2d0] ;  /* 0x0002d000011c7983 */ /* 0x000ee80000300a00 */
[----:B------:R-:W3:Y:S04]  /*2fc00*/  LDL.LU.64 R30, [R1+0x2d8] ;  /* 0x0002d800011e7983 */ /* 0x000ee80000300a00 */
[----:B0-----:R-:W4:Y:S04]  /*2fc10*/  LDL.LU.64 R8, [R1+0x2b0] ;  /* 0x0002b00001087983 */ /* 0x001f280000300a00 */
[----:B-1----:R-:W4:Y:S04]  /*2fc20*/  LDL.LU.64 R10, [R1+0x2b8] ;  /* 0x0002b800010a7983 */ /* 0x002f280000300a00 */
        /* <DEDUP_REMOVED lines=11> */
[----:B------:R-:W4:Y:S01]  /*2fce0*/  LDL.LU.64 R14, [R1+0x118] ;  /* 0x00011800010e7983 */ /* 0x000f220000300a00 */
[----:B--2---:R-:W-:Y:S03]  /*2fcf0*/  HMMA.16816.F32 R20, R4, R22, R24 ;  /* 0x000000160414723c */ /* 0x004fe60000001818 */
[----:B------:R-:W4:Y:S04]  /*2fd00*/  LDL.LU.64 R26, [R1+0x1a88] ;  /* 0x001a8800011a7983 */ /* 0x000f280000300a00 */
[----:B------:R-:W3:-:S15]  /*2fd10*/  LDL.LU.64 R24, [R1+0x1a80] ;  /* 0x001a800001187983 */ /* 0x000ede0000300a00 */
[----:B------:R-:W-:-:S01]  /*2fd20*/  NOP ;  /* 0x0000000000007918 */ /* 0x000fc20000000000 */
[----:B------:R0:W-:Y:S04]  /*2fd30*/  STL.64 [R1+0x2f0], R20 ;  /* 0x0002f01401007387 */ /* 0x0001e80000100a00 */
[----:B------:R1:W-:Y:S04]  /*2fd40*/  STL.64 [R1+0x2f8], R22 ;  /* 0x0002f81601007387 */ /* 0x0003e80000100a00 */
[----:B0-----:R-:W2:Y:S04]  /*2fd50*/  LDL.LU.64 R20, [R1+0x180] ;  /* 0x0001800001147983 */ /* 0x001ea80000300a00 */
[----:B-1----:R-:W2:Y:S01]  /*2fd60*/  LDL.LU.64 R22, [R1+0x188] ;  /* 0x0001880001167983 */ /* 0x002ea20000300a00 */
[----:B---3--:R-:W-:-:S15]  /*2fd70*/  HMMA.16816.F32 R28, R4, R24, R28 ;  /* 0x00000018041c723c */ /* 0x008fde000000181c */
[----:B------:R-:W-:-:S08]  /*2fd80*/  NOP ;  /* 0x0000000000007918 */ /* 0x000fd00000000000 */
[----:B------:R-:W-:Y:S04]  /*2fd90*/  STL.64 [R1+0x2d0], R28 ;  /* 0x0002d01c01007387 */ /* 0x000fe80000100a00 */
[----:B------:R0:W-:Y:S04]  /*2fda0*/  STL.64 [R1+0x2d8], R30 ;  /* 0x0002d81e01007387 */ /* 0x0001e80000100a00 */
[----:B0-----:R-:W3:Y:S04]  /*2fdb0*/  LDL.LU.64 R30, [R1+0x1a78] ;  /* 0x001a7800011e7983 */ /* 0x001ee80000300a00 */
[----:B------:R-:W2:Y:S01]  /*2fdc0*/  LDL.LU.64 R28, [R1+0x1a70] ;  /* 0x001a7000011c7983 */ /* 0x000ea20000300a00 */
[----:B----4-:R-:W-:Y:S03]  /*2fdd0*/  HMMA.16816.F32 R8, R4, R26, R8 ;  /* 0x0000001a0408723c */ /* 0x010fe60000001808 */
[----:B------:R-:W4:Y:S04]  /*2fde0*/  LDL.LU.64 R24, [R1+0x1c0] ;  /* 0x0001c00001187983 */ /* 0x000f280000300a00 */
[----:B------:R-:W4:-:S15]  /*2fdf0*/  LDL.LU.64 R26, [R1+0x1c8] ;  /* 0x0001c800011a7983 */ /* 0x000f1e0000300a00 */
[----:B------:R-:W-:-:S01]  /*2fe00*/  NOP ;  /* 0x0000000000007918 */ /* 0x000fc20000000000 */
[----:B------:R0:W-:Y:S04]  /*2fe10*/  STL.64 [R1+0x2b0], R8 ;  /* 0x0002b00801007387 */ /* 0x0001e80000100a00 */
[----:B------:R1:W-:Y:S04]  /*2fe20*/  STL.64 [R1+0x2b8], R10 ;  /* 0x0002b80a01007387 */ /* 0x0003e80000100a00 */
[----:B0-----:R-:W4:Y:S04]  /*2fe30*/  LDL.LU.64 R8, [R1+0xf0] ;  /* 0x0000f00001087983 */ /* 0x001f280000300a00 */
[----:B-1----:R-:W4:Y:S01]  /*2fe40*/  LDL.LU.64 R10, [R1+0xf8] ;  /* 0x0000f800010a7983 */ /* 0x002f220000300a00 */
[C---:B--2---:R-:W-:Y:S06]  /*2fe50*/  HMMA.16816.F32 R48, R4.reuse, R28, R48 ;  /* 0x0000001c0430723c */ /* 0x044fec0000001830 */
[----:B---3--:R-:W-:-:S15]  /*2fe60*/  HMMA.16816.F32 R28, R4, R30, R36 ;  /* 0x0000001e041c723c */ /* 0x008fde0000001824 */
[----:B------:R-:W-:-:S02]  /*2fe70*/  NOP ;  /* 0x0000000000007918 */ /* 0x000fc40000000000 */
[----:B------:R-:W-:Y:S04]  /*2fe80*/  STL.64 [R1+0x290], R48 ;  /* 0x0002903001007387 */ /* 0x000fe80000100a00 */
[----:B------:R0:W-:Y:S04]  /*2fe90*/  STL.64 [R1+0x298], R50 ;  /* 0x0002983201007387 */ /* 0x0001e80000100a00 */
[----:B0-----:R-:W2:Y:S04]  /*2fea0*/  LDL.LU.64 R50, [R1+0x1a68] ;  /* 0x001a680001327983 */ /* 0x001ea80000300a00 */
[----:B------:R-:W3:Y:S04]  /*2feb0*/  LDL.LU.64 R48, [R1+0x1a60] ;  /* 0x001a600001307983 */ /* 0x000ee80000300a00 */
[----:B------:R-:W4:Y:S04]  /*2fec0*/  LDL.LU.64 R38, [R1+0x1a58] ;  /* 0x001a580001267983 */ /* 0x000f280000300a00 */
[----:B------:R-:W2:Y:S04]  /*2fed0*/  LDL.LU.64 R36, [R1+0x1a50] ;  /* 0x001a500001247983 */ /* 0x000ea80000300a00 */
[----:B------:R0:W-:Y:S04]  /*2fee0*/  STL.64 [R1+0x270], R28 ;  /* 0x0002701c01007387 */ /* 0x0001e80000100a00 */
[----:B------:R1:W-:Y:S04]  /*2fef0*/  STL.64 [R1+0x278], R30 ;  /* 0x0002781e01007387 */ /* 0x0003e80000100a00 */
[----:B0-----:R-:W3:Y:S04]  /*2ff00*/  LDL.LU.64 R28, [R1+0x1f0] ;  /* 0x0001f000011c7983 */ /* 0x001ee80000300a00 */
[----:B-1----:R-:W3:Y:S01]  /*2ff10*/  LDL.LU.64 R30, [R1+0x1f8] ;  /* 0x0001f800011e7983 */ /* 0x002ee20000300a00 */
[C---:B--2---:R-:W-:Y:S06]  /*2ff20*/  HMMA.16816.F32 R44, R4.reuse, R36, R44 ;  /* 0x00000024042c723c */ /* 0x044fec000000182c */
[----:B----4-:R-:W-:-:S15]  /*2ff30*/  HMMA.16816.F32 R36, R4, R38, R40 ;  /* 0x000000260424723c */ /* 0x010fde0000001828 */
[----:B------:R-:W-:-:S02]  /*2ff40*/  NOP ;  /* 0x0000000000007918 */ /* 0x000fc40000000000 */
[----:B------:R-:W-:Y:S04]  /*2ff50*/  STL.64 [R1+0x250], R44 ;  /* 0x0002502c01007387 */ /* 0x000fe80000100a00 */
[----:B------:R0:W-:Y:S04]  /*2ff60*/  STL.64 [R1+0x258], R46 ;  /* 0x0002582e01007387 */ /* 0x0001e80000100a00 */
[----:B0-----:R-:W2:Y:S04]  /*2ff70*/  LDL.LU.64 R46, [R1+0x1a48] ;  /* 0x001a4800012e7983 */ /* 0x001ea80000300a00 */
[----:B------:R-:W4:Y:S04]  /*2ff80*/  LDL.LU.64 R44, [R1+0x1a40] ;  /* 0x001a4000012c7983 */ /* 0x000f280000300a00 */
[----:B------:R-:W4:Y:S04]  /*2ff90*/  LDL.LU.64 R42, [R1+0x1a38] ;  /* 0x001a3800012a7983 */ /* 0x000f280000300a00 */
[----:B------:R-:W4:Y:S04]  /*2ffa0*/  LDL.LU.64 R40, [R1+0x1a30] ;  /* 0x001a300001287983 */ /* 0x000f280000300a00 */
[----:B------:R0:W-:Y:S04]  /*2ffb0*/  STL.64 [R1+0x230], R36 ;  /* 0x0002302401007387 */ /* 0x0001e80000100a00 */
[----:B------:R1:W-:Y:S04]  /*2ffc0*/  STL.64 [R1+0x238], R38 ;  /* 0x0002382601007387 */ /* 0x0003e80000100a00 */
[----:B0-----:R-:W4:Y:S04]  /*2ffd0*/  LDL.LU.64 R36, [R1+0x210] ;  /* 0x0002100001247983 */ /* 0x001f280000300a00 */
[----:B-1----:R-:W4:Y:S01]  /*2ffe0*/  LDL.LU.64 R38, [R1+0x218] ;  /* 0x0002180001267983 */ /* 0x002f220000300a00 */
[C---:B---3--:R-:W-:Y:S06]  /*2fff0*/  HMMA.16816.F32 R16, R4.reuse, R48, R16 ;  /* 0x000000300410723c */ /* 0x048fec0000001810 */
[C---:B------:R-:W-:Y:S06]  /*30000*/  HMMA.16816.F32 R12, R4.reuse, R50, R12 ;  /* 0x00000032040c723c */ /* 0x040fec000000180c */
[----:B------:R-:W-:Y:S01]  /*30010*/  HMMA.16816.F32 R8, R4, R52, R8 ;  /* 0x000000340408723c */ /* 0x000fe20000001808 */
[----:B------:R-:W-:-:S02]  /*30020*/  IMAD R32, R32, 0x100, R58 ;  /* 0x0000010020207824 */ /* 0x000fc400078e023a */
[----:B------:R-:W-:Y:S02]  /*30030*/  IMAD R33, R33, 0x100, R59 ;  /* 0x0000010021217824 */ /* 0x000fe400078e023b */
[----:B------:R-:W-:Y:S02]  /*30040*/  IMAD R34, R34, 0x100, R60 ;  /* 0x0000010022227824 */ /* 0x000fe400078e023c */
[----:B------:R-:W-:Y:S01]  /*30050*/  IMAD R35, R35, 0x100, R61 ;  /* 0x0000010023237824 */ /* 0x000fe200078e023d */
[C---:B--2---:R-:W-:Y:S06]  /*30060*/  HMMA.16816.F32 R20, R4.reuse, R46, R20 ;  /* 0x0000002e0414723c */ /* 0x044fec0000001814 */
[C---:B----4-:R-:W-:Y:S06]  /*30070*/  HMMA.16816.F32 R28, R4.reuse, R42, R28 ;  /* 0x0000002a041c723c */ /* 0x050fec000000181c */
[C---:B------:R-:W-:Y:S06]  /*30080*/  HMMA.16816.F32 R24, R4.reuse, R44, R24 ;  /* 0x0000002c0418723c */ /* 0x040fec0000001818 */
[----:B------:R-:W-:Y:S06]  /*30090*/  HMMA.16816.F32 R36, R4, R40, R36 ;  /* 0x000000280424723c */ /* 0x000fec0000001824 */
[----:B------:R-:W-:-:S15]  /*300a0*/  IMAD.MOV.U32 R0, RZ, RZ, R23 ;  /* 0x000000ffff007224 */ /* 0x000fde00078e0017 */
[----:B------:R-:W-:-:S02]  /*300b0*/  NOP ;  /* 0x0000000000007918 */ /* 0x000fc40000000000 */
[----:B------:R-:W-:Y:S04]  /*300c0*/  STL.64 [R1+0x210], R36 ;  /* 0x0002102401007387 */ /* 0x000fe80000100a00 */
[----:B------:R-:W-:Y:S04]  /*300d0*/  STL.64 [R1+0x218], R38 ;  /* 0x0002182601007387 */ /* 0x000fe80000100a00 */
[----:B------:R-:W-:Y:S04]  /*300e0*/  STL.64 [R1+0x1f0], R28 ;  /* 0x0001f01c01007387 */ /* 0x000fe80000100a00 */
[----:B------:R0:W-:Y:S04]  /*300f0*/  STL.64 [R1+0x1f8], R30 ;  /* 0x0001f81e01007387 */ /* 0x0001e80000100a00 */
[----:B------:R-:W-:Y:S04]  /*30100*/  STL.64 [R1+0x180], R20 ;  /* 0x0001801401007387 */ /* 0x000fe80000100a00 */
[----:B------:R-:W-:Y:S04]  /*30110*/  STL.64 [R1+0x1c0], R24 ;  /* 0x0001c01801007387 */ /* 0x000fe80000100a00 */
[----:B------:R-:W-:Y:S04]  /*30120*/  STL.64 [R1+0x1c8], R26 ;  /* 0x0001c81a01007387 */ /* 0x000fe80000100a00 */
[----:B------:R-:W-:Y:S04]  /*30130*/  STL [R1+0x188], R22 ;  /* 0x0001881601007387 */ /* 0x000fe80000100800 */
[----:B------:R-:W-:Y:S04]  /*30140*/  STL [R1+0x16b0], R0 ;  /* 0x0016b00001007387 */ /* 0x000fe80000100800 */
[----:B------:R-:W-:Y:S04]  /*30150*/  STL.64 [R1+0x150], R16 ;  /* 0x0001501001007387 */ /* 0x000fe80000100a00 */
[----:B------:R1:W-:Y:S04]  /*30160*/  STL.64 [R1+0x158], R18 ;  /* 0x0001581201007387 */ /* 0x0003e80000100a00 */
[----:B------:R2:W-:Y:S04]  /*30170*/  STL.64 [R1+0x110], R12 ;  /* 0x0001100c01007387 */ /* 0x0005e80000100a00 */
[----:B------:R3:W-:Y:S04]  /*30180*/  STL.64 [R1+0x118], R14 ;  /* 0x0001180e01007387 */ /* 0x0007e80000100a00 */
[----:B------:R-:W4:Y:S04]  /*30190*/  LDL.LU R56, [R1+0x200] ;  /* 0x0002000001387983 */ /* 0x000f280000300800 */
[----:B------:R3:W-:Y:S04]  /*301a0*/  STL.64 [R1+0xf0], R8 ;  /* 0x0000f00801007387 */ /* 0x0007e80000100a00 */
[----:B------:R3:W-:Y:S04]  /*301b0*/  STL.64 [R1+0xf8], R10 ;  /* 0x0000f80a01007387 */ /* 0x0007e80000100a00 */
[----:B------:R-:W4:Y:S04]  /*301c0*/  LDL.LU R57, [R1+0x204] ;  /* 0x0002040001397983 */ /* 0x000f280000300800 */
[----:B------:R-:W4:Y:S04]  /*301d0*/  LDL.LU R58, [R1+0x208] ;  /* 0x00020800013a7983 */ /* 0x000f280000300800 */
[----:B------:R-:W4:Y:S04]  /*301e0*/  LDL.LU R59, [R1+0x20c] ;  /* 0x00020c00013b7983 */ /* 0x000f280000300800 */
[----:B0-----:R-:W4:Y:S04]  /*301f0*/  LDL.LU R30, [R1+0x28] ;  /* 0x00002800011e7983 */ /* 0x001f280000300800 */
[----:B------:R-:W4:Y:S04]  /*30200*/  LDL.LU R31, [R1+0x2c] ;  /* 0x00002c00011f7983 */ /* 0x000f280000300800 */
[----:B-1----:R-:W4:Y:S04]  /*30210*/  LDL.LU R18, [R1+0x40] ;  /* 0x0000400001127983 */ /* 0x002f280000300800 */
[----:B------:R-:W4:Y:S04]  /*30220*/  LDL.LU R19, [R1+0x44] ;  /* 0x0000440001137983 */ /* 0x000f280000300800 */
        /* <DEDUP_REMOVED lines=14> */
[----:B--2---:R-:W2:Y:S04]  /*30310*/  LDL.LU R12, [R1+0x190] ;  /* 0x00019000010c7983 */ /* 0x004ea80000300800 */
[----:B------:R-:W2:Y:S04]  /*30320*/  LDL.LU R13, [R1+0x194] ;  /* 0x00019400010d7983 */ /* 0x000ea80000300800 */
[----:B---3--:R-:W2:Y:S04]  /*30330*/  LDL.LU R14, [R1+0x198] ;  /* 0x00019800010e7983 */ /* 0x008ea80000300800 */
[----:B------:R-:W2:Y:S04]  /*30340*/  LDL.LU R15, [R1+0x19c] ;  /* 0x00019c00010f7983 */ /* 0x000ea80000300800 */
        /* <DEDUP_REMOVED lines=10> */
[----:B------:R-:W-:-:S02]  /*303f0*/  F2FP.F16.E5M2.UNPACK_B R32, R32 ;  /* 0x00000020ff20723e */ /* 0x000fc400020004ff */
[----:B------:R-:W-:Y:S02]  /*30400*/  F2FP.F16.E5M2.UNPACK_B R33, R33 ;  /* 0x00000021ff21723e */ /* 0x000fe400020004ff */
[----:B------:R-:W-:Y:S02]  /*30410*/  F2FP.F16.E5M2.UNPACK_B R34, R34 ;  /* 0x00000022ff22723e */ /* 0x000fe400020004ff */
[----:B------:R-:W-:Y:S02]  /*30420*/  F2FP.F16.E5M2.UNPACK_B R35, R35 ;  /* 0x00000023ff23723e */ /* 0x000fe400020004ff */
[----:B----4-:R-:W-:Y:S02]  /*30430*/  F2FP.F16.E5M2.UNPACK_B R18, R18.H1 ;  /* 0x00000012ff12723e */ /* 0x010fe400030004ff */
[----:B------:R-:W-:Y:S01]  /*30440*/  F2FP.F16.E5M2.UNPACK_B R19, R19.H1 ;  /* 0x00000013ff13723e */ /* 0x000fe200030004ff */
[----:B------:R-:W-:Y:S06]  /*30450*/  HMMA.16816.F32 R4, R4, R30, R36 ;  /* 0x0000001e0404723c */ /* 0x000fec0000001824 */
[----:B------:R-:W-:Y:S01]  /*30460*/  HMMA.16816.F32 R24, R32, R18, R24 ;  /* 0x000000122018723c */ /* 0x000fe20000001818 */
[----:B------:R-:W-:-:S02]  /*30470*/  F2FP.F16.E5M2.UNPACK_B R2, R2.H1 ;  /* 0x00000002ff02723e */ /* 0x000fc400030004ff */
[----:B------:R-:W-:-:S14]  /*30480*/  F2FP.F16.E5M2.UNPACK_B R3, R3.H1 ;  /* 0x00000003ff03723e */ /* 0x000fdc00030004ff */
[----:B------:R0:W-:Y:S01]  /*30490*/  STL.64 [R1+0xe0], R4 ;  /* 0x0000e00401007387 */ /* 0x0001e20000100a00 */
[----:B------:R-:W-:-:S03]  /*304a0*/  IMAD.MOV.U32 R0, RZ, RZ, R7 ;  /* 0x000000ffff007224 */ /* 0x000fc600078e0007 */
[----:B------:R-:W-:Y:S04]  /*304b0*/  STL [R1+0xe8], R6 ;  /* 0x0000e80601007387 */ /* 0x000fe80000100800 */
[----:B------:R-:W-:Y:S04]  /*304c0*/  STL [R1+0x30], R18 ;  /* 0x0000301201007387 */ /* 0x000fe80000100800 */
[----:B------:R1:W-:Y:S04]  /*304d0*/  STL [R1+0x17d8], R0 ;  /* 0x0017d80001007387 */ /* 0x0003e80000100800 */
[----:B------:R-:W-:Y:S01]  /*304e0*/  STL [R1+0x34], R19 ;  /* 0x0000341301007387 */ /* 0x000fe20000100800 */
[----:B0-----:R-:W-:-:S02]  /*304f0*/  F2FP.F16.E5M2.UNPACK_B R4, R28.H1 ;  /* 0x0000001cff04723e */ /* 0x001fc400030004ff */
[----:B------:R-:W-:Y:S01]  /*30500*/  F2FP.F16.E5M2.UNPACK_B R5, R29.H1 ;  /* 0x0000001dff05723e */ /* 0x000fe200030004ff */
[----:B------:R-:W-:Y:S04]  /*30510*/  STL.64 [R1+0x120], R24 ;  /* 0x0001201801007387 */ /* 0x000fe80000100a00 */
[----:B------:R-:W-:Y:S01]  /*30520*/  STL.64 [R1+0x128], R26 ;  /* 0x0001281a01007387 */ /* 0x000fe20000100a00 */
[----:B-1----:R-:W-:-:S03]  /*30530*/  IMAD.MOV.U32 R0, RZ, RZ, R5 ;  /* 0x000000ffff007224 */ /* 0x002fc600078e0005 */
[----:B------:R3:W-:Y:S01]  /*30540*/  STL.64 [R1+0x20], R4 ;  /* 0x0000200401007387 */ /* 0x0007e20000100a00 */
[C---:B------:R-:W-:Y:S06]  /*30550*/  HMMA.16816.F32 R20, R32.reuse, R4, R20 ;  /* 0x000000042014723c */ /* 0x040fec0000001814 */
[----:B--2---:R-:W-:Y:S01]  /*30560*/  HMMA.16816.F32 R12, R32, R2, R12 ;  /* 0x00000002200c723c */ /* 0x004fe2000000180c */
[----:B---3--:R-:W-:Y:S02]  /*30570*/  F2FP.F16.E5M2.UNPACK_B R4, R16.H1 ;  /* 0x00000010ff04723e */ /* 0x008fe400030004ff */
[----:B------:R-:W-:Y:S01]  /*30580*/  F2FP.F16.E5M2.UNPACK_B R5, R17.H1 ;  /* 0x00000011ff05723e */ /* 0x000fe200030004ff */
[----:B------:R-:W-:-:S06]  /*30590*/  IMAD.MOV.U32 R52, RZ, RZ, R19 ;  /* 0x000000ffff347224 */ /* 0x000fcc00078e0013 */
[----:B------:R-:W-:Y:S01]  /*305a0*/  HMMA.16816.F32 R8, R32, R4, R8 ;  /* 0x000000042008723c */ /* 0x000fe20000001808 */
[----:B------:R-:W-:Y:S01]  /*305b0*/  IMAD.MOV.U32 R53, RZ, RZ, R18 ;  /* 0x000000ffff357224 */ /* 0x000fe200078e0012 */
[----:B------:R-:W-:Y:S04]  /*305c0*/  STL [R1+0x19f4], R52 ;  /* 0x0019f43401007387 */ /* 0x000fe80000100800 */
[----:B------:R-:W-:Y:S04]  /*305d0*/  STL [R1+0x19f0], R53 ;  /* 0x0019f03501007387 */ /* 0x000fe80000100800 */
[----:B------:R0:W-:Y:S04]  /*305e0*/  STL [R1+0x18], R2 ;  /* 0x0000180201007387 */ /* 0x0001e80000100800 */
[----:B------:R-:W-:Y:S04]  /*305f0*/  STL.64 [R1+0x160], R20 ;  /* 0x0001601401007387 */ /* 0x000fe80000100a00 */
[----:B------:R-:W-:Y:S04]  /*30600*/  STL.64 [R1+0x168], R22 ;  /* 0x0001681601007387 */ /* 0x000fe80000100a00 */
[----:B------:R-:W-:Y:S04]  /*30610*/  STL [R1+0x19f8], R0 ;  /* 0x0019f80001007387 */ /* 0x000fe80000100800 */
[----:B------:R1:W-:Y:S01]  /*30620*/  STL [R1+0x1c], R3 ;  /* 0x00001c0301007387 */ /* 0x0003e20000100800 */
[----:B------:R-:W-:-:S02]  /*30630*/  IMAD.MOV.U32 R49, RZ, RZ, R2 ;  /* 0x000000ffff317224 */ /* 0x000fc400078e0002 */
[----:B------:R-:W-:Y:S01]  /*30640*/  IMAD.MOV.U32 R48, RZ, RZ, R3 ;  /* 0x000000ffff307224 */ /* 0x000fe200078e0003 */
[----:B------:R-:W-:Y:S04]  /*30650*/  STL.64 [R1+0x190], R12 ;  /* 0x0001900c01007387 */ /* 0x000fe80000100a00 */
[----:B------:R-:W-:Y:S01]  /*30660*/  STL.64 [R1+0x198], R14 ;  /* 0x0001980e01007387 */ /* 0x000fe20000100a00 */
[----:B0-----:R-:W-:-:S03]  /*30670*/  F2FP.F16.E5M2.UNPACK_B R2, R54.H1 ;  /* 0x00000036ff02723e */ /* 0x001fc600030004ff */
[----:B------:R-:W-:Y:S01]  /*30680*/  STL.64 [R1+0x10], R4 ;  /* 0x0000100401007387 */ /* 0x000fe20000100a00 */
[----:B-1----:R-:W-:-:S03]  /*30690*/  F2FP.F16.E5M2.UNPACK_B R3, R55.H1 ;  /* 0x00000037ff03723e */ /* 0x002fc600030004ff */
[----:B------:R-:W-:Y:S04]  /*306a0*/  STL [R1+0x19fc], R49 ;  /* 0x0019fc3101007387 */ /* 0x000fe80000100800 */
[----:B------:R-:W-:Y:S04]  /*306b0*/  STL.64 [R1+0x1d0], R8 ;  /* 0x0001d00801007387 */ /* 0x000fe80000100a00 */
[----:B------:R0:W-:Y:S02]  /*306c0*/  STL.64 [R1+0x1d8], R10 ;  /* 0x0001d80a01007387 */ /* 0x0001e40000100a00 */
[----:B0-----:R-:W-:Y:S01]  /*306d0*/  HMMA.16816.F32 R8, R32, R2, R56 ;  /* 0x000000022008723c */ /* 0x001fe20000001838 */
[----:B------:R-:W-:-:S02]  /*306e0*/  IMAD.MOV.U32 R51, RZ, RZ, R4 ;  /* 0x000000ffff337224 */ /* 0x000fc400078e0004 */
[----:B------:R-:W-:-:S03]  /*306f0*/  IMAD.MOV.U32 R50, RZ, RZ, R5 ;  /* 0x000000ffff327224 */ /* 0x000fc600078e0005 */
[----:B------:R-:W-:Y:S01]  /*30700*/  STL.64 [R1+0x8], R2 ;  /* 0x0000080201007387 */ /* 0x000fe20000100a00 */
[----:B------:R-:W-:Y:S02]  /*30710*/  F2FP.F16.E5M2.UNPACK_B R4, R60.H1 ;  /* 0x0000003cff04723e */ /* 0x000fe400030004ff */
[----:B------:R-:W-:Y:S01]  /*30720*/  F2FP.F16.E5M2.UNPACK_B R5, R61.H1 ;  /* 0x0000003dff05723e */ /* 0x000fe200030004ff */
[----:B------:R-:W-:Y:S04]  /*30730*/  STL.64 [R1+0x1a28], R50 ;  /* 0x001a283201007387 */ /* 0x000fe80000100a00 */
[----:B------:R0:W-:Y:S09]  /*30740*/  STL [R1+0x1a20], R48 ;  /* 0x001a203001007387 */ /* 0x0001f20000100800 */
[----:B------:R-:W-:Y:S04]  /*30750*/  STL.64 [R1+0x200], R8 ;  /* 0x0002000801007387 */ /* 0x000fe80000100a00 */
[----:B------:R1:W-:Y:S04]  /*30760*/  STL.64 [R1+0x208], R10 ;  /* 0x0002080a01007387 */ /* 0x0003e80000100a00 */
[----:B------:R-:W-:Y:S04]  /*30770*/  STL.64 [R1], R4 ;  /* 0x0000000401007387 */ /* 0x000fe80000100a00 */
[----:B------:R-:W2:Y:S04]  /*30780*/  LDL.LU R12, [R1+0x300] ;  /* 0x00030000010c7983 */ /* 0x000ea80000300800 */
[----:B------:R-:W2:Y:S04]  /*30790*/  LDL.LU R13, [R1+0x304] ;  /* 0x00030400010d7983 */ /* 0x000ea80000300800 */
[----:B------:R-:W2:Y:S04]  /*307a0*/  LDL.LU R14, [R1+0x308] ;  /* 0x00030800010e7983 */ /* 0x000ea80000300800 */
[----:B------:R-:W2:Y:S04]  /*307b0*/  LDL.LU R15, [R1+0x30c] ;  /* 0x00030c00010f7983 */ /* 0x000ea80000300800 */
[----:B------:R-:W3:Y:S04]  /*307c0*/  LDL.LU R20, [R1+0x2c0] ;  /* 0x0002c00001147983 */ /* 0x000ee80000300800 */
[----:B------:R-:W3:Y:S04]  /*307d0*/  LDL.LU R21, [R1+0x2c4] ;  /* 0x0002c40001157983 */ /* 0x000ee80000300800 */
[----:B------:R-:W3:Y:S04]  /*307e0*/  LDL.LU R22, [R1+0x2c8] ;  /* 0x0002c80001167983 */ /* 0x000ee80000300800 */
[----:B------:R-:W3:Y:S04]  /*307f0*/  LDL.LU R23, [R1+0x2cc] ;  /* 0x0002cc0001177983 */ /* 0x000ee80000300800 */
[----:B------:R-:W4:Y:S04]  /*30800*/  LDL.LU R36, [R1+0x280] ;  /* 0x0002800001247983 */ /* 0x000f280000300800 */
[----:B------:R-:W4:Y:S04]  /*30810*/  LDL.LU R37, [R1+0x284] ;  /* 0x0002840001257983 */ /* 0x000f280000300800 */
[----:B------:R-:W4:Y:S04]  /*30820*/  LDL.LU R38, [R1+0x288] ;  /* 0x0002880001267983 */ /* 0x000f280000300800 */
[----:B------:R-:W4:Y:S04]  /*30830*/  LDL.LU R39, [R1+0x28c] ;  /* 0x00028c0001277983 */ /* 0x000f280000300800 */
[----:B0-----:R-:W2:Y:S04]  /*30840*/  LDL.LU R48, [R1+0x220] ;  /* 0x0002200001307983 */ /* 0x001ea80000300800 */
[----:B------:R-:W2:Y:S04]  /*30850*/  LDL.LU R49, [R1+0x224] ;  /* 0x0002240001317983 */ /* 0x000ea80000300800 */
[----:B------:R-:W2:Y:S04]  /*30860*/  LDL.LU R50, [R1+0x228] ;  /* 0x0002280001327983 */ /* 0x000ea80000300800 */
[----:B------:R-:W2:Y:S04]  /*30870*/  LDL.LU R51, [R1+0x22c] ;  /* 0x00022c0001337983 */ /* 0x000ea80000300800 */
        /* <DEDUP_REMOVED lines=15> */
[----:B------:R-:W-:-:S03]  /*30970*/  IMAD.MOV.U32 R52, RZ, RZ, R2 ;  /* 0x000000ffff347224 */ /* 0x000fc600078e0002 */
[----:B------:R-:W4:Y:S01]  /*30980*/  LDL.LU R55, [R1+0x8c] ;  /* 0x00008c0001377983 */ /* 0x000f220000300800 */
[----:B------:R-:W-:-:S03]  /*30990*/  IMAD.MOV.U32 R53, RZ, RZ, R3 ;  /* 0x000000ffff357224 */ /* 0x000fc600078e0003 */
        /* <DEDUP_REMOVED lines=8> */
[----:B-1----:R-:W4:Y:S04]  /*30a20*/  LDL.LU R10, [R1+0xa0] ;  /* 0x0000a000010a7983 */ /* 0x002f280000300800 */
[----:B------:R-:W4:Y:S04]  /*30a30*/  LDL.LU R11, [R1+0xa4] ;  /* 0x0000a400010b7983 */ /* 0x000f280000300800 */
[----:B------:R-:W4:Y:S04]  /*30a40*/  LDL.LU R16, [R1+0x2e0] ;  /* 0x0002e00001107983 */ /* 0x000f280000300800 */
[----:B------:R-:W4:Y:S04]  /*30a50*/  LDL.LU R17, [R1+0x2e4] ;  /* 0x0002e40001117983 */ /* 0x000f280000300800 */
[----:B------:R-:W4:Y:S04]  /*30a60*/  LDL.LU R18, [R1+0x2e8] ;  /* 0x0002e80001127983 */ /* 0x000f280000300800 */
[----:B------:R-:W4:Y:S04]  /*30a70*/  LDL.LU R19, [R1+0x2ec] ;  /* 0x0002ec0001137983 */ /* 0x000f280000300800 */
[----:B------:R-:W4:Y:S04]  /*30a80*/  LDL.LU R8, [R1+0xa8] ;  /* 0x0000a80001087983 */ /* 0x000f280000300800 */
[----:B------:R-:W4:Y:S01]  /*30a90*/  LDL.LU R9, [R1+0xac] ;  /* 0x0000ac0001097983 */ /* 0x000f220000300800 */
[----:B--2---:R-:W-:-:S15]  /*30aa0*/  HMMA.16816.F32 R48, R32, R4, R48 ;  /* 0x000000042030723c */ /* 0x004fde0000001830 */
[----:B------:R-:W-:-:S08]  /*30ab0*/  NOP ;  /* 0x0000000000007918 */ /* 0x000fd00000000000 */
[----:B------:R-:W-:Y:S04]  /*30ac0*/  STL.64 [R1+0x220], R48 ;  /* 0x0002203001007387 */ /* 0x000fe80000100a00 */
[----:B------:R0:W-:Y:S04]  /*30ad0*/  STL.64 [R1+0x228], R50 ;  /* 0x0002283201007387 */ /* 0x0001e80000100a00 */
[----:B0-----:R-:W2:Y:S04]  /*30ae0*/  LDL.LU.64 R50, [R1+0x1a28] ;  /* 0x001a280001327983 */ /* 0x001ea80000300a00 */
[----:B------:R-:W2:Y:S01]  /*30af0*/  LDL.LU R48, [R1+0x1a20] ;  /* 0x001a200001307983 */ /* 0x000ea20000300800 */
[----:B---3--:R-:W-:-:S02]  /*30b00*/  F2FP.F16.E5M2.UNPACK_B R60, R60.H1 ;  /* 0x0000003cff3c723e */ /* 0x008fc400030004ff */
[----:B----4-:R-:W-:Y:S01]  /*30b10*/  F2FP.F16.E5M2.UNPACK_B R61, R61.H1 ;  /* 0x0000003dff3d723e */ /* 0x010fe200030004ff */
[----:B------:R-:W-:Y:S02]  /*30b20*/  IMAD.MOV.U32 R49, RZ, RZ, R4 ;  /* 0x000000ffff317224 */ /* 0x000fe400078e0004 */
[----:B------:R-:W-:-:S04]  /*30b30*/  IMAD.MOV.U32 R0, RZ, RZ, R5 ;  /* 0x000000ffff007224 */ /* 0x000fc800078e0005 */
[----:B------:R-:W-:Y:S01]  /*30b40*/  HMMA.16816.F32 R4, R32, R60, R44 ;  /* 0x0000003c2004723c */ /* 0x000fe2000000182c */
[----:B------:R-:W-:Y:S02]  /*30b50*/  F2FP.F16.E5M2.UNPACK_B R58, R58.H1 ;  /* 0x0000003aff3a723e */ /* 0x000fe400030004ff */
[----:B------:R-:W-:Y:S02]  /*30b60*/  F2FP.F16.E5M2.UNPACK_B R59, R59.H1 ;  /* 0x0000003bff3b723e */ /* 0x000fe400030004ff */
[----:B------:R-:W-:Y:S02]  /*30b70*/  F2FP.F16.E5M2.UNPACK_B R56, R56.H1 ;  /* 0x00000038ff38723e */ /* 0x000fe400030004ff */
[----:B------:R-:W-:Y:S02]  /*30b80*/  F2FP.F16.E5M2.UNPACK_B R57, R57.H1 ;  /* 0x00000039ff39723e */ /* 0x000fe400030004ff */
[----:B------:R-:W-:Y:S02]  /*30b90*/  F2FP.F16.E5M2.UNPACK_B R54, R54.H1 ;  /* 0x00000036ff36723e */ /* 0x000fe400030004ff */
[----:B------:R-:W-:-:S02]  /*30ba0*/  F2FP.F16.E5M2.UNPACK_B R55, R55.H1 ;  /* 0x00000037ff37723e */ /* 0x000fc400030004ff */
[----:B------:R-:W-:Y:S02]  /*30bb0*/  F2FP.F16.E5M2.UNPACK_B R2, R2.H1 ;  /* 0x00000002ff02723e */ /* 0x000fe400030004ff */
[----:B------:R-:W-:-:S07]  /*30bc0*/  F2FP.F16.E5M2.UNPACK_B R3, R3.H1 ;  /* 0x00000003ff03723e */ /* 0x000fce00030004ff */
[C---:B------:R-:W-:Y:S01]  /*30bd0*/  HMMA.16816.F32 R20, R32.reuse, R2, R20 ;  /* 0x000000022014723c */ /* 0x040fe20000001814 */
[----:B--2---:R-:W-:Y:S04]  /*30be0*/  STL.64 [R1+0x1a08], R50 ;  /* 0x001a083201007387 */ /* 0x004fe80000100a00 */
[----:B------:R-:W-:Y:S04]  /*30bf0*/  STL.64 [R1+0x1a00], R48 ;  /* 0x001a003001007387 */ /* 0x000fe80000100a00 */
[----:B------:R-:W-:Y:S04]  /*30c00*/  STL.64 [R1+0x240], R4 ;  /* 0x0002400401007387 */ /* 0x000fe80000100a00 */
[----:B------:R0:W-:Y:S02]  /*30c10*/  STL.64 [R1+0x248], R6 ;  /* 0x0002480601007387 */ /* 0x0001e40000100a00 */
[----:B0-----:R-:W-:-:S15]  /*30c20*/  HMMA.16816.F32 R4, R32, R58, R40 ;  /* 0x0000003a2004723c */ /* 0x001fde0000001828 */
[----:B------:R-:W-:-:S08]  /*30c30*/  NOP ;  /* 0x0000000000007918 */ /* 0x000fd00000000000 */
[----:B------:R-:W-:Y:S04]  /*30c40*/  STL.64 [R1+0x260], R4 ;  /* 0x0002600401007387 */ /* 0x000fe80000100a00 */
[----:B------:R0:W-:Y:S02]  /*30c50*/  STL.64 [R1+0x268], R6 ;  /* 0x0002680601007387 */ /* 0x0001e40000100a00 */
[----:B0-----:R-:W-:Y:S02]  /*30c60*/  HMMA.16816.F32 R4, R32, R56, R36 ;  /* 0x000000382004723c */ /* 0x001fe40000001824 */
[----:B------:R-:W-:Y:S04]  /*30c70*/  STL.64 [R1+0x1988], R58 ;  /* 0x0019883a01007387 */ /* 0x000fe80000100a00 */
[----:B------:R-:W-:-:S15]  /*30c80*/  STL.64 [R1+0x1980], R56 ;  /* 0x0019803801007387 */ /* 0x000fde0000100a00 */
[----:B------:R-:W-:-:S02]  /*30c90*/  NOP ;  /* 0x0000000000007918 */ /* 0x000fc40000000000 */
[----:B------:R-:W-:Y:S04]  /*30ca0*/  STL.64 [R1+0x280], R4 ;  /* 0x0002800401007387 */ /* 0x000fe80000100a00 */
[----:B------:R0:W-:Y:S02]  /*30cb0*/  STL.64 [R1+0x288], R6 ;  /* 0x0002880601007387 */ /* 0x0001e40000100a00 */
[----:B0-----:R-:W-:Y:S06]  /*30cc0*/  HMMA.16816.F32 R4, R32, R54, R28 ;  /* 0x000000362004723c */ /* 0x001fec000000181c */
[----:B------:R-:W-:Y:S04]  /*30cd0*/  STL.64 [R1+0x1a18], R54 ;  /* 0x001a183601007387 */ /* 0x000fe80000100a00 */
[----:B------:R-:W-:-:S13]  /*30ce0*/  STL.64 [R1+0x1a10], R52 ;  /* 0x001a103401007387 */ /* 0x000fda0000100a00 */
[----:B------:R0:W-:Y:S04]  /*30cf0*/  STL.64 [R1+0x2a0], R4 ;  /* 0x0002a00401007387 */ /* 0x0001e80000100a00 */
[----:B------:R1:W-:Y:S01]  /*30d00*/  STL.64 [R1+0x2a8], R6 ;  /* 0x0002a80601007387 */ /* 0x0003e20000100a00 */
[----:B0-----:R-:W-:Y:S02]  /*30d10*/  F2FP.F16.E5M2.UNPACK_B R4, R24.H1 ;  /* 0x00000018ff04723e */ /* 0x001fe400030004ff */
[----:B------:R-:W-:Y:S02]  /*30d20*/  F2FP.F16.E5M2.UNPACK_B R5, R25.H1 ;  /* 0x00000019ff05723e */ /* 0x000fe400030004ff */
[----:B-1----:R-:W-:Y:S02]  /*30d30*/  F2FP.F16.E5M2.UNPACK_B R6, R10.H1 ;  /* 0x0000000aff06723e */ /* 0x002fe400030004ff */
[----:B------:R-:W-:-:S03]  /*30d40*/  F2FP.F16.E5M2.UNPACK_B R7, R11.H1 ;  /* 0x0000000bff07723e */ /* 0x000fc600030004ff */
[C---:B------:R-:W-:Y:S06]  /*30d50*/  HMMA.16816.F32 R16, R32.reuse, R4, R16 ;  /* 0x000000042010723c */ /* 0x040fec0000001810 */
[----:B------:R-:W-:Y:S01]  /*30d60*/  HMMA.16816.F32 R12, R32, R6, R12 ;  /* 0x00000006200c723c */ /* 0x000fe2000000180c */
[----:B------:R-:W-:Y:S04]  /*30d70*/  STL.64 [R1+0x2c0], R20 ;  /* 0x0002c01401007387 */ /* 0x000fe80000100a00 */
[----:B------:R-:W-:-:S12]  /*30d80*/  STL.64 [R1+0x2c8], R22 ;  /* 0x0002c81601007387 */ /* 0x000fd80000100a00 */
[----:B------:R-:W-:Y:S04]  /*30d90*/  STL.64 [R1+0x2e0], R16 ;  /* 0x0002e01001007387 */ /* 0x000fe80000100a00 */
[----:B------:R-:W-:Y:S04]  /*30da0*/  STL.64 [R1+0x2e8], R18 ;  /* 0x0002e81201007387 */ /* 0x000fe80000100a00 */
[----:B------:R-:W2:Y:S04]  /*30db0*/  LDL.LU R28, [R1+0x400] ;  /* 0x00040000011c7983 */ /* 0x000ea80000300800 */
[----:B------:R0:W-:Y:S04]  /*30dc0*/  STL.64 [R1+0x300], R12 ;  /* 0x0003000c01007387 */ /* 0x0001e80000100a00 */
[----:B------:R1:W-:Y:S04]  /*30dd0*/  STL.64 [R1+0x308], R14 ;  /* 0x0003080e01007387 */ /* 0x0003e80000100a00 */
        /* <DEDUP_REMOVED lines=11> */
[----:B------:R-:W2:Y:S04]  /*30e90*/  LDL.LU R52, [R1+0x340] ;  /* 0x0003400001347983 */ /* 0x000ea80000300800 */
[----:B------:R-:W2:Y:S04]  /*30ea0*/  LDL.LU R53, [R1+0x344] ;  /* 0x0003440001357983 */ /* 0x000ea80000300800 */
[----:B------:R-:W2:Y:S04]  /*30eb0*/  LDL.LU R54, [R1+0x348] ;  /* 0x0003480001367983 */ /* 0x000ea80000300800 */
[----:B------:R-:W2:Y:S04]  /*30ec0*/  LDL.LU R55, [R1+0x34c] ;  /* 0x00034c0001377983 */ /* 0x000ea80000300800 */
[----:B------:R-:W3:Y:S04]  /*30ed0*/  LDL.LU R10, [R1+0xb0] ;  /* 0x0000b000010a7983 */ /* 0x000ee80000300800 */
[----:B------:R-:W4:Y:S04]  /*30ee0*/  LDL.LU R11, [R1+0xb4] ;  /* 0x0000b400010b7983 */ /* 0x000f280000300800 */
[----:B0-----:R-:W2:Y:S04]  /*30ef0*/  LDL.LU R12, [R1+0xb8] ;  /* 0x0000b800010c7983 */ /* 0x001ea80000300800 */
[----:B------:R-:W2:Y:S04]  /*30f00*/  LDL.LU R13, [R1+0xbc] ;  /* 0x0000bc00010d7983 */ /* 0x000ea80000300800 */
[----:B-1----:R-:W2:Y:S04]  /*30f10*/  LDL.LU R14, [R1+0xc0] ;  /* 0x0000c000010e7983 */ /* 0x002ea80000300800 */
[----:B------:R-:W2:Y:S04]  /*30f20*/  LDL.LU R15, [R1+0xc4] ;  /* 0x0000c400010f7983 */ /* 0x000ea80000300800 */
        /* <DEDUP_REMOVED lines=22> */
[----:B------:R-:W-:Y:S04]  /*31090*/  STL.64 [R1+0x1978], R6 ;  /* 0x0019780601007387 */ /* 0x000fe80000100a00 */
[----:B------:R0:W-:Y:S04]  /*310a0*/  STL.64 [R1+0x1970], R4 ;  /* 0x0019700401007387 */ /* 0x0001e80000100a00 */
[----:B0-----:R-:W2:Y:S04]  /*310b0*/  LDL.LU R4, [R1+0x320] ;  /* 0x0003200001047983 */ /* 0x001ea80000300800 */
[----:B------:R-:W2:Y:S04]  /*310c0*/  LDL.LU R5, [R1+0x324] ;  /* 0x0003240001057983 */ /* 0x000ea80000300800 */
[----:B------:R-:W2:Y:S04]  /*310d0*/  LDL.LU R6, [R1+0x328] ;  /* 0x0003280001067983 */ /* 0x000ea80000300800 */
[----:B------:R-:W2:Y:S01]  /*310e0*/  LDL.LU R7, [R1+0x32c] ;  /* 0x00032c0001077983 */ /* 0x000ea20000300800 */
[----:B------:R-:W-:-:S02]  /*310f0*/  F2FP.F16.E5M2.UNPACK_B R8, R8.H1 ;  /* 0x00000008ff08723e */ /* 0x000fc400030004ff */
[----:B------:R-:W-:Y:S02]  /*31100*/  F2FP.F16.E5M2.UNPACK_B R9, R9.H1 ;  /* 0x00000009ff09723e */ /* 0x000fe400030004ff */
[----:B---3--:R-:W-:Y:S02]  /*31110*/  F2FP.F16.E5M2.UNPACK_B R10, R10.H1 ;  /* 0x0000000aff0a723e */ /* 0x008fe400030004ff */
[----:B----4-:R-:W-:-:S03]  /*31120*/  F2FP.F16.E5M2.UNPACK_B R11, R11.H1 ;  /* 0x0000000bff0b723e */ /* 0x010fc600030004ff */
[----:B--2---:R-:W-:Y:S01]  /*31130*/  HMMA.16816.F32 R4, R32, R8, R4 ;  /* 0x000000082004723c */ /* 0x004fe20000001804 */
[----:B------:R-:W-:Y:S02]  /*31140*/  F2FP.F16.E5M2.UNPACK_B R12, R12.H1 ;  /* 0x0000000cff0c723e */ /* 0x000fe400030004ff */
[----:B------:R-:W-:-:S15]  /*31150*/  F2FP.F16.E5M2.UNPACK_B R13, R13.H1 ;  /* 0x0000000dff0d723e */ /* 0x000fde00030004ff */
[----:B------:R-:W-:-:S05]  /*31160*/  NOP ;  /* 0x0000000000007918 */ /* 0x000fca0000000000 */
[----:B------:R-:W-:Y:S04]  /*31170*/  STL.64 [R1+0x320], R4 ;  /* 0x0003200401007387 */ /* 0x000fe80000100a00 */
[----:B------:R0:W-:Y:S02]  /*31180*/  STL.64 [R1+0x328], R6 ;  /* 0x0003280601007387 */ /* 0x0001e40000100a00 */
[----:B0-----:R-:W-:Y:S06]  /*31190*/  HMMA.16816.F32 R4, R32, R10, R52 ;  /* 0x0000000a2004723c */ /* 0x001fec0000001834 */
[----:B------:R-:W-:Y:S04]  /*311a0*/  STL.64 [R1+0x1958], R10 ;  /* 0x0019580a01007387 */ /* 0x000fe80000100a00 */
[----:B------:R-:W-:Y:S01]  /*311b0*/  STL.64 [R1+0x1950], R8 ;  /* 0x0019500801007387 */ /* 0x000fe20000100a00 */
[----:B------:R-:W-:-:S12]  /*311c0*/  F2FP.F16.E5M2.UNPACK_B R14, R14.H1 ;  /* 0x0000000eff0e723e */ /* 0x000fd800030004ff */
[----:B------:R-:W-:Y:S04]  /*311d0*/  STL.64 [R1+0x340], R4 ;  /* 0x0003400401007387 */ /* 0x000fe80000100a00 */
[----:B------:R0:W-:Y:S02]  /*311e0*/  STL.64 [R1+0x348], R6 ;  /* 0x0003480601007387 */ /* 0x0001e40000100a00 */
[----:B0-----:R-:W-:Y:S01]  /*311f0*/  HMMA.16816.F32 R4, R32, R12, R56 ;  /* 0x0000000c2004723c */ /* 0x001fe20000001838 */
[----:B------:R-:W-:Y:S02]  /*31200*/  F2FP.F16.E5M2.UNPACK_B R15, R15.H1 ;  /* 0x0000000fff0f723e */ /* 0x000fe400030004ff */
[----:B------:R-:W-:Y:S02]  /*31210*/  F2FP.F16.E5M2.UNPACK_B R16, R16.H1 ;  /* 0x00000010ff10723e */ /* 0x000fe400030004ff */
[----:B------:R-:W-:-:S15]  /*31220*/  F2FP.F16.E5M2.UNPACK_B R17, R17.H1 ;  /* 0x00000011ff11723e */ /* 0x000fde00030004ff */
[----:B------:R-:W-:-:S03]  /*31230*/  NOP ;  /* 0x0000000000007918 */ /* 0x000fc60000000000 */
        /* <DEDUP_REMOVED lines=16> */
[----:B------:R-:W-:Y:S01]  /*31340*/  STL.64 [R1+0x1918], R18 ;  /* 0x0019181201007387 */ /* 0x000fe20000100a00 */
[----:B------:R-:W-:-:S02]  /*31350*/  F2FP.F16.E5M2.UNPACK_B R22, R22.H1 ;  /* 0x00000016ff16723e */ /* 0x000fc400030004ff */
[----:B------:R-:W-:Y:S01]  /*31360*/  F2FP.F16.E5M2.UNPACK_B R23, R23.H1 ;  /* 0x00000017ff17723e */ /* 0x000fe200030004ff */
[----:B------:R-:W-:Y:S06]  /*31370*/  STL.64 [R1+0x1910], R16 ;  /* 0x0019101001007387 */ /* 0x000fec0000100a00 */
[C---:B------:R-:W-:Y:S07]  /*31380*/  HMMA.16816.F32 R8, R32.reuse, R22, R28 ;  /* 0x000000162008723c */ /* 0x040fee000000181c */
[----:B------:R-:W-:Y:S04]  /*31390*/  STL.64 [R1+0x3c0], R4 ;  /* 0x0003c00401007387 */ /* 0x000fe80000100a00 */
[----:B------:R0:W-:Y:S02]  /*313a0*/  STL.64 [R1+0x3c8], R6 ;  /* 0x0003c80601007387 */ /* 0x0001e40000100a00 */
[----:B0-----:R-:W-:-:S15]  /*313b0*/  HMMA.16816.F32 R4, R32, R20, R36 ;  /* 0x000000142004723c */ /* 0x001fde0000001824 */
[----:B------:R-:W-:-:S08]  /*313c0*/  NOP ;  /* 0x0000000000007918 */ /* 0x000fd00000000000 */
[----:B------:R0:W-:Y:S04]  /*313d0*/  STL.64 [R1+0x3e0], R4 ;  /* 0x0003e00401007387 */ /* 0x0001e80000100a00 */
[----:B------:R1:W-:Y:S04]  /*313e0*/  STL.64 [R1+0x3e8], R6 ;  /* 0x0003e80601007387 */ /* 0x0003e80000100a00 */
[----:B0-----:R-:W2:Y:S04]  /*313f0*/  LDL.LU R4, [R1+0x4e0] ;  /* 0x0004e00001047983 */ /* 0x001ea80000300800 */
[----:B------:R0:W-:Y:S04]  /*31400*/  STL.64 [R1+0x400], R8 ;  /* 0x0004000801007387 */ /* 0x0001e80000100a00 */
[----:B------:R3:W-:Y:S04]  /*31410*/  STL.64 [R1+0x408], R10 ;  /* 0x0004080a01007387 */ /* 0x0007e80000100a00 */
[----:B------:R-:W2:Y:S04]  /*31420*/  LDL.LU R5, [R1+0x4e4] ;  /* 0x0004e40001057983 */ /* 0x000ea80000300800 */
[----:B-1----:R-:W2:Y:S04]  /*31430*/  LDL.LU R6, [R1+0x4e8] ;  /* 0x0004e80001067983 */ /* 0x002ea80000300800 */
[----:B------:R-:W2:Y:S04]  /*31440*/  LDL.LU R7, [R1+0x4ec] ;  /* 0x0004ec0001077983 */ /* 0x000ea80000300800 */
[----:B0-----:R-:W4:Y:S04]  /*31450*/  LDL.LU R8, [R1+0x4c0] ;  /* 0x0004c00001087983 */ /* 0x001f280000300800 */
[----:B------:R-:W4:Y:S04]  /*31460*/  LDL.LU R9, [R1+0x4c4] ;  /* 0x0004c40001097983 */ /* 0x000f280000300800 */
[----:B---3--:R-:W4:Y:S04]  /*31470*/  LDL.LU R10, [R1+0x4c8] ;  /* 0x0004c800010a7983 */ /* 0x008f280000300800 */
[----:B------:R-:W4:Y:S04]  /*31480*/  LDL.LU R11, [R1+0x4cc] ;  /* 0x0004cc00010b7983 */ /* 0x000f280000300800 */
[----:B------:R-:W3:Y:S04]  /*31490*/  LDL.LU R16, [R1+0x480] ;  /* 0x0004800001107983 */ /* 0x000ee80000300800 */
[----:B------:R-:W3:Y:S04]  /*314a0*/  LDL.LU R17, [R1+0x484] ;  /* 0x0004840001117983 */ /* 0x000ee80000300800 */
[----:B------:R-:W3:Y:S04]  /*314b0*/  LDL.LU R18, [R1+0x488] ;  /* 0x0004880001127983 */ /* 0x000ee80000300800 */
[----:B------:R-:W3:Y:S04]  /*314c0*/  LDL.LU R19, [R1+0x48c] ;  /* 0x00048c0001137983 */ /* 0x000ee80000300800 */
[----:B------:R-:W2:Y:S04]  /*314d0*/  LDL.LU R48, [R1+0x440] ;  /* 0x0004400001307983 */ /* 0x000ea80000300800 */
[----:B------:R-:W2:Y:S04]  /*314e0*/  LDL.LU R49, [R1+0x444] ;  /* 0x0004440001317983 */ /* 0x000ea80000300800 */
[----:B------:R-:W2:Y:S04]  /*314f0*/  LDL.LU R50, [R1+0x448] ;  /* 0x0004480001327983 */ /* 0x000ea80000300800 */
[----:B------:R-:W2:Y:S04]  /*31500*/  LDL.LU R51, [R1+0x44c] ;  /* 0x00044c0001337983 */ /* 0x000ea80000300800 */
[----:B------:R-:W4:Y:S04]  /*31510*/  LDL.LU R52, [R1+0x420] ;  /* 0x0004200001347983 */ /* 0x000f280000300800 */
[----:B------:R-:W4:Y:S04]  /*31520*/  LDL.LU R53, [R1+0x424] ;  /* 0x0004240001357983 */ /* 0x000f280000300800 */
[----:B------:R-:W4:Y:S04]  /*31530*/  LDL.LU R54, [R1+0x428] ;  /* 0x0004280001367983 */ /* 0x000f280000300800 */
[----:B------:R-:W4:Y:S04]  /*31540*/  LDL.LU R55, [R1+0x42c] ;  /* 0x00042c0001377983 */ /* 0x000f280000300800 */
[----:B------:R-:W3:Y:S04]  /*31550*/  LDL.LU R26, [R1+0x130] ;  /* 0x00013000011a7983 */ /* 0x000ee80000300800 */
        /* <DEDUP_REMOVED lines=25> */
[----:B------:R-:W-:Y:S04]  /*316f0*/  STL.64 [R1+0x18f8], R22 ;  /* 0x0018f81601007387 */ /* 0x000fe80000100a00 */
[----:B------:R0:W-:Y:S04]  /*31700*/  STL.64 [R1+0x18f0], R20 ;  /* 0x0018f01401007387 */ /* 0x0001e80000100a00 */
[----:B0-----:R-:W4:Y:S04]  /*31710*/  LDL.LU R20, [R1+0x460] ;  /* 0x0004600001147983 */ /* 0x001f280000300800 */
[----:B------:R-:W4:Y:S04]  /*31720*/  LDL.LU R21, [R1+0x464] ;  /* 0x0004640001157983 */ /* 0x000f280000300800 */
[----:B------:R-:W4:Y:S04]  /*31730*/  LDL.LU R22, [R1+0x468] ;  /* 0x0004680001167983 */ /* 0x000f280000300800 */
[----:B------:R-:W4:Y:S01]  /*31740*/  LDL.LU R23, [R1+0x46c] ;  /* 0x00046c0001177983 */ /* 0x000f220000300800 */
[----:B------:R-:W-:-:S02]  /*31750*/  F2FP.F16.E5M2.UNPACK_B R24, R24.H1 ;  /* 0x00000018ff18723e */ /* 0x000fc400030004ff */
[----:B------:R-:W-:Y:S02]  /*31760*/  F2FP.F16.E5M2.UNPACK_B R25, R25.H1 ;  /* 0x00000019ff19723e */ /* 0x000fe400030004ff */
[----:B---3--:R-:W-:Y:S02]  /*31770*/  F2FP.F16.E5M2.UNPACK_B R26, R26.H1 ;  /* 0x0000001aff1a723e */ /* 0x008fe400030004ff */
[----:B--2---:R-:W-:-:S03]  /*31780*/  F2FP.F16.E5M2.UNPACK_B R27, R27.H1 ;  /* 0x0000001bff1b723e */ /* 0x004fc600030004ff */
[C---:B----4-:R-:W-:Y:S01]  /*31790*/  HMMA.16816.F32 R52, R32.reuse, R24, R52 ;  /* 0x000000182034723c */ /* 0x050fe20000001834 */
[----:B------:R-:W-:Y:S02]  /*317a0*/  F2FP.F16.E5M2.UNPACK_B R36, R36.H1 ;  /* 0x00000024ff24723e */ /* 0x000fe400030004ff */
[----:B------:R-:W-:Y:S02]  /*317b0*/  F2FP.F16.E5M2.UNPACK_B R37, R37.H1 ;  /* 0x00000025ff25723e */ /* 0x000fe400030004ff */
[----:B------:R-:W-:Y:S01]  /*317c0*/  F2FP.F16.E5M2.UNPACK_B R38, R38.H1 ;  /* 0x00000026ff26723e */ /* 0x000fe200030004ff */
[----:B------:R-:W-:Y:S01]  /*317d0*/  HMMA.16816.F32 R48, R32, R26, R48 ;  /* 0x0000001a2030723c */ /* 0x000fe20000001830 */
[----:B------:R-:W-:Y:S02]  /*317e0*/  F2FP.F16.E5M2.UNPACK_B R39, R39.H1 ;  /* 0x00000027ff27723e */ /* 0x000fe400030004ff */
[----:B------:R-:W-:Y:S02]  /*317f0*/  F2FP.F16.E5M2.UNPACK_B R40, R40.H1 ;  /* 0x00000028ff28723e */ /* 0x000fe400030004ff */
[----:B------:R-:W-:-:S02]  /*31800*/  F2FP.F16.E5M2.UNPACK_B R41, R41.H1 ;  /* 0x00000029ff29723e */ /* 0x000fc400030004ff */
[----:B------:R-:W-:Y:S02]  /*31810*/  F2FP.F16.E5M2.UNPACK_B R42, R42.H1 ;  /* 0x0000002aff2a723e */ /* 0x000fe400030004ff */
[----:B------:R-:W-:Y:S02]  /*31820*/  F2FP.F16.E5M2.UNPACK_B R43, R43.H1 ;  /* 0x0000002bff2b723e */ /* 0x000fe400030004ff */
[----:B------:R-:W-:Y:S01]  /*31830*/  F2FP.F16.E5M2.UNPACK_B R44, R44.H1 ;  /* 0x0000002cff2c723e */ /* 0x000fe200030004ff */
[C---:B------:R-:W-:Y:S06]  /*31840*/  HMMA.16816.F32 R16, R32.reuse, R38, R16 ;  /* 0x000000262010723c */ /* 0x040fec0000001810 */
[----:B------:R-:W-:Y:S01]  /*31850*/  HMMA.16816.F32 R12, R32, R40, R12 ;  /* 0x00000028200c723c */ /* 0x000fe2000000180c */
[----:B------:R-:W-:-:S05]  /*31860*/  F2FP.F16.E5M2.UNPACK_B R45, R45.H1 ;  /* 0x0000002dff2d723e */ /* 0x000fca00030004ff */
[C---:B------:R-:W-:Y:S01]  /*31870*/  HMMA.16816.F32 R8, R32.reuse, R42, R8 ;  /* 0x0000002a2008723c */ /* 0x040fe20000001808 */
[----:B------:R-:W-:Y:S05]  /*31880*/  STL.64 [R1+0x420], R52 ;  /* 0x0004203401007387 */ /* 0x000fea0000100a00 */
[C---:B------:R-:W-:Y:S01]  /*31890*/  HMMA.16816.F32 R4, R32.reuse, R44, R4 ;  /* 0x0000002c2004723c */ /* 0x040fe20000001804 */
[----:B------:R0:W-:Y:S04]  /*318a0*/  STL.64 [R1+0x428], R54 ;  /* 0x0004283601007387 */ /* 0x0001e80000100a00 */
[----:B0-----:R-:W2:Y:S04]  /*318b0*/  LDL.LU.64 R54, [R1+0x1a18] ;  /* 0x001a180001367983 */ /* 0x001ea80000300a00 */
[----:B------:R-:W3:Y:S01]  /*318c0*/  LDL.LU.64 R52, [R1+0x1a10] ;  /* 0x001a100001347983 */ /* 0x000ee20000300a00 */
[----:B------:R-:W-:Y:S03]  /*318d0*/  HMMA.16816.F32 R20, R32, R36, R20 ;  /* 0x000000242014723c */ /* 0x000fe60000001814 */
[----:B------:R-:W-:Y:S04]  /*318e0*/  STL.64 [R1+0x440], R48 ;  /* 0x0004403001007387 */ /* 0x000fe80000100a00 */
[----:B------:R0:W-:Y:S01]  /*318f0*/  STL.64 [R1+0x448], R50 ;  /* 0x0004483201007387 */ /* 0x0001e20000100a00 */
[----:B------:R-:W-:-:S03]  /*31900*/  IMAD R30, R30, 0x100, R58 ;  /* 0x000001001e1e7824 */ /* 0x000fc600078e023a */
[----:B0-----:R-:W4:Y:S04]  /*31910*/  LDL.LU.64 R50, [R1+0x1a08] ;  /* 0x001a080001327983 */ /* 0x001f280000300a00 */
[----:B------:R-:W2:Y:S04]  /*31920*/  LDL.LU.64 R48, [R1+0x1a00] ;  /* 0x001a000001307983 */ /* 0x000ea80000300a00 */
[----:B------:R-:W-:Y:S04]  /*31930*/  STL.64 [R1+0x1908], R26 ;  /* 0x0019081a01007387 */ /* 0x000fe80000100a00 */
        /* <DEDUP_REMOVED lines=8> */
[----:B------:R-:W-:Y:S01]  /*319c0*/  STL.64 [R1+0x4a8], R14 ;  /* 0x0004a80e01007387 */ /* 0x000fe20000100a00 */
[----:B------:R-:W-:-:S03]  /*319d0*/  IMAD R31, R31, 0x100, R59 ;  /* 0x000001001f1f7824 */ /* 0x000fc600078e023b */
[----:B------:R-:W-:Y:S04]  /*319e0*/  STL.64 [R1+0x1948], R42 ;  /* 0x0019482a01007387 */ /* 0x000fe80000100a00 */
[----:B------:R-:W-:Y:S04]  /*319f0*/  STL.64 [R1+0x1940], R40 ;  /* 0x0019402801007387 */ /* 0x000fe80000100a00 */
[----:B------:R0:W-:Y:S01]  /*31a00*/  STL.64 [R1+0x4c0], R8 ;  /* 0x0004c00801007387 */ /* 0x0001e20000100a00 */
[----:B------:R-:W-:Y:S02]  /*31a10*/  IMAD R28, R28, 0x100, R56 ;  /* 0x000001001c1c7824 */ /* 0x000fe400078e0238 */
[----:B------:R-:W-:Y:S01]  /*31a20*/  IMAD R29, R29, 0x100, R57 ;  /* 0x000001001d1d7824 */ /* 0x000fe200078e0239 */
[----:B------:R1:W-:Y:S04]  /*31a30*/  STL.64 [R1+0x4c8], R10 ;  /* 0x0004c80a01007387 */ /* 0x0003e80000100a00 */
[----:B------:R-:W-:Y:S04]  /*31a40*/  STL.64 [R1+0x19e8], R30 ;  /* 0x0019e81e01007387 */ /* 0x000fe80000100a00 */
[----:B------:R-:W-:Y:S04]  /*31a50*/  STL.64 [R1+0x4e0], R4 ;  /* 0x0004e00401007387 */ /* 0x000fe80000100a00 */
[----:B------:R-:W-:Y:S04]  /*31a60*/  STL.64 [R1+0x4e8], R6 ;  /* 0x0004e80601007387 */ /* 0x000fe80000100a00 */
[----:B------:R4:W-:Y:S04]  /*31a70*/  STL.64 [R1+0x19e0], R28 ;  /* 0x0019e01c01007387 */ /* 0x0009e80000100a00 */
[----:B0-----:R-:W3:Y:S04]  /*31a80*/  LDL.LU R8, [R1+0x850] ;  /* 0x0008500001087983 */ /* 0x001ee80000300800 */
[----:B------:R-:W3:Y:S04]  /*31a90*/  LDL.LU R9, [R1+0x854] ;  /* 0x0008540001097983 */ /* 0x000ee80000300800 */
[----:B-1----:R-:W4:Y:S04]  /*31aa0*/  LDL.LU R10, [R1+0x858] ;  /* 0x00085800010a7983 */ /* 0x002f280000300800 */
[----:B------:R-:W4:Y:S04]  /*31ab0*/  LDL.LU R11, [R1+0x85c] ;  /* 0x00085c00010b7983 */ /* 0x000f280000300800 */
[----:B----4-:R0:W-:Y:S04]  /*31ac0*/  STL.64 [R1+0x1998], R10 ;  /* 0x0019980a01007387 */ /* 0x0101e80000100a00 */
[----:B---3--:R-:W-:Y:S04]  /*31ad0*/  STL.64 [R1+0x1990], R8 ;  /* 0x0019900801007387 */ /* 0x008fe80000100a00 */
[----:B------:R-:W3:Y:S04]  /*31ae0*/  LDL.LU R16, [R1+0x870] ;  /* 0x0008700001107983 */ /* 0x000ee80000300800 */
[----:B------:R-:W3:Y:S04]  /*31af0*/  LDL.LU R17, [R1+0x874] ;  /* 0x0008740001117983 */ /* 0x000ee80000300800 */
[----:B------:R-:W4:Y:S04]  /*31b00*/  LDL.LU R18, [R1+0x878] ;  /* 0x0008780001127983 */ /* 0x000f280000300800 */
[----:B------:R-:W4:Y:S01]  /*31b10*/  LDL.LU R19, [R1+0x87c] ;  /* 0x00087c0001137983 */ /* 0x000f220000300800 */
[----:B--2---:R-:W-:-:S02]  /*31b20*/  IMAD.MOV.U32 R22, RZ, RZ, R49 ;  /* 0x000000ffff167224 */ /* 0x004fc400078e0031 */
[----:B------:R-:W-:Y:S01]  /*31b30*/  IMAD.MOV.U32 R23, RZ, RZ, R0 ;  /* 0x000000ffff177224 */ /* 0x000fe200078e0000 */
[----:B----4-:R-:W-:Y:S04]  /*31b40*/  STL.64 [R1+0x19a8], R18 ;  /* 0x0019a81201007387 */ /* 0x010fe80000100a00 */
[----:B---3--:R-:W-:Y:S04]  /*31b50*/  STL.64 [R1+0x19a0], R16 ;  /* 0x0019a01001007387 */ /* 0x008fe80000100a00 */
[----:B------:R-:W2:Y:S04]  /*31b60*/  LDL.LU R49, [R1+0x19fc] ;  /* 0x0019fc0001317983 */ /* 0x000ea80000300800 */
[----:B------:R-:W3:Y:S04]  /*31b70*/  LDL.LU R0, [R1+0x19f8] ;  /* 0x0019f80001007983 */ /* 0x000ee80000300800 */
[----:B------:R-:W4:Y:S04]  /*31b80*/  LDL.LU R24, [R1+0x880] ;  /* 0x0008800001187983 */ /* 0x000f280000300800 */
[----:B------:R-:W4:Y:S04]  /*31b90*/  LDL.LU R25, [R1+0x884] ;  /* 0x0008840001197983 */ /* 0x000f280000300800 */
[----:B------:R-:W2:Y:S04]  /*31ba0*/  LDL.LU R26, [R1+0x888] ;  /* 0x00088800011a7983 */ /* 0x000ea80000300800 */
[----:B------:R-:W2:Y:S01]  /*31bb0*/  LDL.LU R27, [R1+0x88c] ;  /* 0x00088c00011b7983 */ /* 0x000ea20000300800 */
[----:B------:R-:W-:-:S02]  /*31bc0*/  IMAD.MOV.U32 R20, RZ, RZ, R52 ;  /* 0x000000ffff147224 */ /* 0x000fc400078e0034 */
[----:B------:R-:W-:Y:S01]  /*31bd0*/  IMAD.MOV.U32 R21, RZ, RZ, R53 ;  /* 0x000000ffff157224 */ /* 0x000fe200078e0035 */
[----:B--2---:R-:W-:Y:S04]  /*31be0*/  STL.64 [R1+0x19b8], R26 ;  /* 0x0019b81a01007387 */ /* 0x004fe80000100a00 */
[----:B----4-:R-:W-:Y:S04]  /*31bf0*/  STL.64 [R1+0x19b0], R24 ;  /* 0x0019b01801007387 */ /* 0x010fe80000100a00 */
[----:B------:R-:W0:Y:S04]  /*31c00*/  LDL.LU R52, [R1+0x19f4] ;  /* 0x0019f40001347983 */ /* 0x000e280000300800 */
[----:B------:R-:W2:Y:S04]  /*31c10*/  LDL.LU R53, [R1+0x19f0] ;  /* 0x0019f00001357983 */ /* 0x000ea80000300800 */
[----:B------:R-:W-:Y:S04]  /*31c20*/  STL.64 [R1+0x19c8], R22 ;  /* 0x0019c81601007387 */ /* 0x000fe80000100a00 */
[----:B------:R-:W-:Y:S04]  /*31c30*/  STL.64 [R1+0x19c0], R20 ;  /* 0x0019c01401007387 */ /* 0x000fe80000100a00 */
[----:B------:R-:W4:Y:S04]  /*31c40*/  LDL.LU R36, [R1+0x890] ;  /* 0x0008900001247983 */ /* 0x000f280000300800 */
[----:B------:R-:W4:Y:S04]  /*31c50*/  LDL.LU R37, [R1+0x894] ;  /* 0x0008940001257983 */ /* 0x000f280000300800 */
[----:B------:R-:W3:Y:S04]  /*31c60*/  LDL.LU R38, [R1+0x898] ;  /* 0x0008980001267983 */ /* 0x000ee80000300800 */
[----:B------:R-:W3:Y:S01]  /*31c70*/  LDL.LU R39, [R1+0x89c] ;  /* 0x00089c0001277983 */ /* 0x000ee20000300800 */
[----:B------:R-:W-:-:S02]  /*31c80*/  IMAD.MOV.U32 R41, RZ, RZ, R48 ;  /* 0x000000ffff297224 */ /* 0x000fc400078e0030 */
[----:B------:R-:W-:Y:S02]  /*31c90*/  IMAD.MOV.U32 R40, RZ, RZ, R49 ;  /* 0x000000ffff287224 */ /* 0x000fe400078e0031 */
[----:B------:R-:W-:Y:S02]  /*31ca0*/  IMAD.MOV.U32 R43, RZ, RZ, R50 ;  /* 0x000000ffff2b7224 */ /* 0x000fe400078e0032 */
[----:B------:R-:W-:Y:S01]  /*31cb0*/  IMAD.MOV.U32 R42, RZ, RZ, R51 ;  /* 0x000000ffff2a7224 */ /* 0x000fe200078e0033 */
[----:B---3--:R-:W-:Y:S04]  /*31cc0*/  STL.64 [R1+0x19d8], R38 ;  /* 0x0019d82601007387 */ /* 0x008fe80000100a00 */
[----:B----4-:R1:W-:Y:S04]  /*31cd0*/  STL.64 [R1+0x19d0], R36 ;  /* 0x0019d02401007387 */ /* 0x0103e80000100a00 */
        /* <DEDUP_REMOVED lines=16> */
[----:B0-----:R-:W-:-:S02]  /*31de0*/  IMAD.MOV.U32 R11, RZ, RZ, R52 ;  /* 0x000000ffff0b7224 */ /* 0x001fc400078e0034 */
[----:B--2---:R-:W-:Y:S01]  /*31df0*/  IMAD.MOV.U32 R10, RZ, RZ, R53 ;  /* 0x000000ffff0a7224 */ /* 0x004fe200078e0035 */
[----:B------:R-:W2:Y:S04]  /*31e00*/  LDL.LU R52, [R1+0x1b8] ;  /* 0x0001b80001347983 */ /* 0x000ea80000300800 */
        /* <DEDUP_REMOVED lines=12> */
[----:B------:R-:W2:Y:S01]  /*31ed0*/  LDL.LU R27, [R1+0x8ec] ;  /* 0x0008ec00011b7983 */ /* 0x000ea20000300800 */
[----:B------:R-:W-:-:S02]  /*31ee0*/  F2FP.F16.E5M2.UNPACK_B R46, R46.H1 ;  /* 0x0000002eff2e723e */ /* 0x000fc400030004ff */
[----:B------:R-:W-:Y:S01]  /*31ef0*/  F2FP.F16.E5M2.UNPACK_B R47, R47.H1 ;  /* 0x0000002fff2f723e */ /* 0x000fe200030004ff */
        /* <DEDUP_REMOVED lines=8> */
[----:B----4-:R-:W-:Y:S01]  /*31f80*/  HMMA.16816.F32 R28, R32, R46, R28 ;  /* 0x0000002e201c723c */ /* 0x010fe2000000181c */
[----:B---3--:R-:W-:-:S02]  /*31f90*/  F2FP.F16.E5M2.UNPACK_B R48, R48.H1 ;  /* 0x00000030ff30723e */ /* 0x008fc400030004ff */
[----:B------:R-:W-:Y:S02]  /*31fa0*/  F2FP.F16.E5M2.UNPACK_B R49, R49.H1 ;  /* 0x00000031ff31723e */ /* 0x000fe400030004ff */
[----:B------:R-:W-:Y:S02]  /*31fb0*/  F2FP.F16.E5M2.UNPACK_B R50, R50.H1 ;  /* 0x00000032ff32723e */ /* 0x000fe400030004ff */
[----:B------:R-:W-:-:S03]  /*31fc0*/  F2FP.F16.E5M2.UNPACK_B R51, R51.H1 ;  /* 0x00000033ff33723e */ /* 0x000fc600030004ff */
[C---:B--2---:R-:W-:Y:S06]  /*31fd0*/  HMMA.16816.F32 R36, R32.reuse, R48, R36 ;  /* 0x000000302024723c */ /* 0x044fec0000001824 */
[----:B------:R-:W-:Y:S01]  /*31fe0*/  HMMA.16816.F32 R20, R32, R50, R20 ;  /* 0x000000322014723c */ /* 0x000fe20000001814 */
[----:B------:R-:W-:Y:S02]  /*31ff0*/  F2FP.F16.E5M2.UNPACK_B R52, R52.H1 ;  /* 0x00000034ff34723e */ /* 0x000fe400030004ff */
[----:B------:R-:W-:-:S04]  /*32000*/  F2FP.F16.E5M2.UNPACK_B R53, R53.H1 ;  /* 0x00000035ff35723e */ /* 0x000fc800030004ff */
[----:B------:R-:W-:Y:S04]  /*32010*/  STL.64 [R1+0x510], R28 ;  /* 0x0005101c01007387 */ /* 0x000fe80000100a00 */
[----:B------:R0:W-:Y:S01]  /*32020*/  STL.64 [R1+0x518], R30 ;  /* 0x0005181e01007387 */ /* 0x0001e20000100a00 */
[----:B------:R-:W-:Y:S03]  /*32030*/  HMMA.16816.F32 R32, R32, R52, R24 ;  /* 0x000000342020723c */ /* 0x000fe60000001818 */
[----:B0-----:R-:W2:Y:S04]  /*32040*/  LDL.LU.64 R30, [R1+0x19e8] ;  /* 0x0019e800011e7983 */ /* 0x001ea80000300a00 */
[----:B------:R-:W3:Y:S04]  /*32050*/  LDL.LU.64 R28, [R1+0x19e0] ;  /* 0x0019e000011c7983 */ /* 0x000ee80000300a00 */
[----:B------:R-:W-:Y:S04]  /*32060*/  STL.64 [R1+0x18e8], R46 ;  /* 0x0018e82e01007387 */ /* 0x000fe80000100a00 */
[----:B------:R0:W-:Y:S04]  /*32070*/  STL.64 [R1+0x18e0], R44 ;  /* 0x0018e02c01007387 */ /* 0x0001e80000100a00 */
[----:B0-----:R-:W4:Y:S04]  /*32080*/  LDL.LU R44, [R1+0x8a0] ;  /* 0x0008a000012c7983 */ /* 0x001f280000300800 */
[----:B------:R-:W4:Y:S04]  /*32090*/  LDL.LU R45, [R1+0x8a4] ;  /* 0x0008a400012d7983 */ /* 0x000f280000300800 */
[----:B------:R-:W4:Y:S04]  /*320a0*/  LDL.LU R46, [R1+0x8a8] ;  /* 0x0008a800012e7983 */ /* 0x000f280000300800 */
[----:B------:R-:W4:Y:S04]  /*320b0*/  LDL.LU R47, [R1+0x8ac] ;  /* 0x0008ac00012f7983 */ /* 0x000f280000300800 */
[----:B------:R-:W-:Y:S04]  /*320c0*/  STL.64 [R1+0x940], R36 ;  /* 0x0009402401007387 */ /* 0x000fe80000100a00 */
[----:B------:R0:W-:Y:S04]  /*320d0*/  STL.64 [R1+0x948], R38 ;  /* 0x0009482601007387 */ /* 0x0001e80000100a00 */
[----:B0-----:R-:W4:Y:S04]  /*320e0*/  LDL.LU.64 R38, [R1+0x19d8] ;  /* 0x0019d80001267983 */ /* 0x001f280000300a00 */
[----:B------:R-:W4:Y:S04]  /*320f0*/  LDL.LU.64 R36, [R1+0x19d0] ;  /* 0x0019d00001247983 */ /* 0x000f280000300a00 */
[----:B------:R-:W-:Y:S04]  /*32100*/  STL.64 [R1+0x930], R20 ;  /* 0x0009301401007387 */ /* 0x000fe80000100a00 */
[----:B------:R0:W-:Y:S04]  /*32110*/  STL.64 [R1+0x938], R22 ;  /* 0x0009381601007387 */ /* 0x0001e80000100a00 */
[----:B0-----:R-:W4:Y:S04]  /*32120*/  LDL.LU.64 R22, [R1+0x19c8] ;  /* 0x0019c80001167983 */ /* 0x001f280000300a00 */
[----:B------:R-:W4:Y:S04]  /*32130*/  LDL.LU.64 R20, [R1+0x19c0] ;  /* 0x0019c00001147983 */ /* 0x000f280000300a00 */
[----:B------:R-:W-:Y:S04]  /*32140*/  STL.64 [R1+0x18d8], R50 ;  /* 0x0018d83201007387 */ /* 0x000fe80000100a00 */
[----:B------:R0:W-:Y:S04]  /*32150*/  STL.64 [R1+0x18d0], R48 ;  /* 0x0018d03001007387 */ /* 0x0001e80000100a00 */
[----:B0-----:R-:W4:Y:S04]  /*32160*/  LDL.LU R48, [R1+0x8b0] ;  /* 0x0008b00001307983 */ /* 0x001f280000300800 */
[----:B------:R-:W4:Y:S04]  /*32170*/  LDL.LU R49, [R1+0x8b4] ;  /* 0x0008b40001317983 */ /* 0x000f280000300800 */
[----:B------:R-:W4:Y:S04]  /*32180*/  LDL.LU R50, [R1+0x8b8] ;  /* 0x0008b80001327983 */ /* 0x000f280000300800 */
[----:B------:R-:W4:Y:S04]  /*32190*/  LDL.LU R51, [R1+0x8bc] ;  /* 0x0008bc0001337983 */ /* 0x000f280000300800 */
[----:B------:R-:W4:Y:S04]  /*321a0*/  LDL.LU.64 R26, [R1+0x19b8] ;  /* 0x0019b800011a7983 */ /* 0x000f280000300a00 */
[----:B------:R-:W4:Y:S04]  /*321b0*/  LDL.LU.64 R24, [R1+0x19b0] ;  /* 0x0019b00001187983 */ /* 0x000f280000300a00 */
[----:B------:R-:W-:Y:S04]  /*321c0*/  STL.64 [R1+0x8e0], R32 ;  /* 0x0008e02001007387 */ /* 0x000fe80000100a00 */
[----:B------:R0:W-:Y:S04]  /*321d0*/  STL.64 [R1+0x8e8], R34 ;  /* 0x0008e82201007387 */ /* 0x0001e80000100a00 */
[----:B0-----:R-:W4:Y:S01]  /*321e0*/  LDL R34, [R1+0x20] ;  /* 0x0000200001227983 */ /* 0x001f220000100800 */
[----:B------:R-:W-:Y:S01]  /*321f0*/  IMAD.MOV.U32 R35, RZ, RZ, R0 ;  /* 0x000000ffff237224 */ /* 0x000fe200078e0000 */
[----:B--2---:R-:W-:-:S02]  /*32200*/  F2FP.F16.E5M2.UNPACK_B R30, R30 ;  /* 0x0000001eff1e723e */ /* 0x004fc400020004ff */
[----:B---3--:R-:W-:Y:S02]  /*32210*/  F2FP.F16.E5M2.UNPACK_B R28, R28 ;  /* 0x0000001cff1c723e */ /* 0x008fe400020004ff */
[----:B------:R-:W-:Y:S02]  /*32220*/  F2FP.F16.E5M2.UNPACK_B R29, R29 ;  /* 0x0000001dff1d723e */ /* 0x000fe400020004ff */
[----:B------:R-:W-:-:S07]  /*32230*/  F2FP.F16.E5M2.UNPACK_B R31, R31 ;  /* 0x0000001fff1f723e */ /* 0x000fce00020004ff */
[----:B------:R-:W-:Y:S01]  /*32240*/  HMMA.16816.F32 R8, R28, R10, R16 ;  /* 0x0000000a1c08723c */ /* 0x000fe20000001810 */
[----:B------:R-:W2:Y:S04]  /*32250*/  LDL.LU.64 R18, [R1+0x19a8] ;  /* 0x0019a80001127983 */ /* 0x000ea80000300a00 */
[----:B------:R-:W2:-:S15]  /*32260*/  LDL.LU.64 R16, [R1+0x19a0] ;  /* 0x0019a00001107983 */ /* 0x000e9e0000300a00 */
[----:B------:R-:W-:-:S03]  /*32270*/  NOP ;  /* 0x0000000000007918 */ /* 0x000fc60000000000 */
[----:B------:R-:W-:Y:S04]  /*32280*/  STL.64 [R1+0x8d0], R8 ;  /* 0x0008d00801007387 */ /* 0x000fe80000100a00 */
[----:B------:R0:W-:Y:S04]  /*32290*/  STL.64 [R1+0x8d8], R10 ;  /* 0x0008d80a01007387 */ /* 0x0001e80000100a00 */
[----:B0-----:R-:W3:Y:S04]  /*322a0*/  LDL.LU.64 R10, [R1+0x1998] ;  /* 0x00199800010a7983 */ /* 0x001ee80000300a00 */
[----:B------:R-:W3:Y:S01]  /*322b0*/  LDL.LU.64 R8, [R1+0x1990] ;  /* 0x0019900001087983 */ /* 0x000ee20000300a00 */
[C---:B----4-:R-:W-:Y:S03]  /*322c0*/  HMMA.16816.F32 R32, R28.reuse, R34, R56 ;  /* 0x000000221c20723c */ /* 0x050fe60000001838 */
[----:B------:R-:W4:Y:S04]  /*322d0*/  LDL.LU.64 R58, [R1+0x1988] ;  /* 0x00198800013a7983 */ /* 0x000f280000300a00 */
[----:B------:R-:W3:Y:S01]  /*322e0*/  LDL.LU.64 R56, [R1+0x1980] ;  /* 0x0019800001387983 */ /* 0x000ee20000300a00 */
[C---:B------:R-:W-:Y:S06]  /*322f0*/  HMMA.16816.F32 R48, R28.reuse, R40, R48 ;  /* 0x000000281c30723c */ /* 0x040fec0000001830 */
[C---:B------:R-:W-:Y:S06]  /*32300*/  HMMA.16816.F32 R40, R28.reuse, R42, R44 ;  /* 0x0000002a1c28723c */ /* 0x040fec000000182c */
[C---:B------:R-:W-:Y:S03]  /*32310*/  HMMA.16816.F32 R4, R28.reuse, R54, R4 ;  /* 0x000000361c04723c */ /* 0x040fe60000001804 */
[----:B------:R-:W-:Y:S04]  /*32320*/  STL.64 [R1+0x8c0], R32 ;  /* 0x0008c02001007387 */ /* 0x000fe80000100a00 */
[----:B------:R0:W-:Y:S02]  /*32330*/  STL.64 [R1+0x8c8], R34 ;  /* 0x0008c82201007387 */ /* 0x0001e40000100a00 */
[C---:B0-----:R-:W-:Y:S06]  /*32340*/  HMMA.16816.F32 R32, R28.reuse, R20, R36 ;  /* 0x000000141c20723c */ /* 0x041fec0000001824 */
[C---:B------:R-:W-:Y:S01]  /*32350*/  HMMA.16816.F32 R20, R28.reuse, R22, R24 ;  /* 0x000000161c14723c */ /* 0x040fe20000001818 */
[----:B------:R0:W-:Y:S04]  /*32360*/  STL.64 [R1+0x8b0], R48 ;  /* 0x0008b03001007387 */ /* 0x0001e80000100a00 */
[----:B------:R1:W-:Y:S04]  /*32370*/  STL.64 [R1+0x8b8], R50 ;  /* 0x0008b83201007387 */ /* 0x0003e80000100a00 */
[----:B------:R-:W-:Y:S04]  /*32380*/  STL.64 [R1+0x8a0], R40 ;  /* 0x0008a02801007387 */ /* 0x000fe80000100a00 */
[----:B------:R-:W-:Y:S04]  /*32390*/  STL.64 [R1+0x8a8], R42 ;  /* 0x0008a82a01007387 */ /* 0x000fe80000100a00 */
[----:B------:R-:W-:Y:S04]  /*323a0*/  STL.64 [R1+0x890], R32 ;  /* 0x0008902001007387 */ /* 0x000fe80000100a00 */
[----:B------:R-:W-:Y:S04]  /*323b0*/  STL.64 [R1+0x898], R34 ;  /* 0x0008982201007387 */ /* 0x000fe80000100a00 */
[----:B------:R-:W-:Y:S04]  /*323c0*/  STL.64 [R1+0x1890], R60 ;  /* 0x0018903c01007387 */ /* 0x000fe80000100a00 */
[----:B------:R-:W-:Y:S04]  /*323d0*/  STL.64 [R1+0x880], R20 ;  /* 0x0008801401007387 */ /* 0x000fe80000100a00 */
[----:B------:R-:W-:Y:S01]  /*323e0*/  STL.64 [R1+0x888], R22 ;  /* 0x0008881601007387 */ /* 0x000fe20000100a00 */
[----:B--2---:R-:W-:-:S15]  /*323f0*/  HMMA.16816.F32 R16, R28, R60, R16 ;  /* 0x0000003c1c10723c */ /* 0x004fde0000001810 */
[----:B------:R-:W-:-:S08]  /*32400*/  NOP ;  /* 0x0000000000007918 */ /* 0x000fd00000000000 */
[----:B------:R-:W-:Y:S04]  /*32410*/  STL.64 [R1+0x870], R16 ;  /* 0x0008701001007387 */ /* 0x000fe80000100a00 */
[----:B------:R-:W-:Y:S01]  /*32420*/  STL.64 [R1+0x878], R18 ;  /* 0x0008781201007387 */ /* 0x000fe20000100a00 */
[C---:B----4-:R-:W-:Y:S06]  /*32430*/  HMMA.16816.F32 R12, R28.reuse, R58, R12 ;  /* 0x0000003a1c0c723c */ /* 0x050fec000000180c */
[----:B---3--:R-:W-:Y:S01]  /*32440*/  HMMA.16816.F32 R8, R28, R56, R8 ;  /* 0x000000381c08723c */ /* 0x008fe20000001808 */
[----:B------:R-:W-:-:S15]  /*32450*/  STL.64 [R1+0x1888], R58 ;  /* 0x0018883a01007387 */ /* 0x000fde0000100a00 */
[----:B------:R-:W-:-:S01]  /*32460*/  NOP ;  /* 0x0000000000007918 */ /* 0x000fc20000000000 */
[----:B------:R-:W-:Y:S04]  /*32470*/  STL.64 [R1+0x860], R12 ;  /* 0x0008600c01007387 */ /* 0x000fe80000100a00 */
[----:B------:R-:W-:Y:S04]  /*32480*/  STL.64 [R1+0x868], R14 ;  /* 0x0008680e01007387 */ /* 0x000fe80000100a00 */
[----:B------:R2:W-:Y:S04]  /*32490*/  STL.64 [R1+0x1880], R56 ;  /* 0x0018803801007387 */ /* 0x0005e80000100a00 */
[----:B------:R3:W-:Y:S04]  /*324a0*/  STL.64 [R1+0x850], R8 ;  /* 0x0008500801007387 */ /* 0x0007e80000100a00 */
[----:B------:R4:W-:Y:S04]  /*324b0*/  STL.64 [R1+0x858], R10 ;  /* 0x0008580a01007387 */ /* 0x0009e80000100a00 */
[----:B0-----:R-:W2:Y:S04]  /*324c0*/  LDL.LU R48, [R1+0x750] ;  /* 0x0007500001307983 */ /* 0x001ea80000300800 */
[----:B------:R0:W-:Y:S04]  /*324d0*/  STL.64 [R1+0x840], R4 ;  /* 0x0008400401007387 */ /* 0x0001e80000100a00 */
[----:B------:R0:W-:Y:S04]  /*324e0*/  STL.64 [R1+0x848], R6 ;  /* 0x0008480601007387 */ /* 0x0001e80000100a00 */
[----:B------:R-:W2:Y:S04]  /*324f0*/  LDL.LU R49, [R1+0x754] ;  /* 0x0007540001317983 */ /* 0x000ea80000300800 */
[----:B-1----:R-:W3:Y:S04]  /*32500*/  LDL.LU R50, [R1+0x758] ;  /* 0x0007580001327983 */ /* 0x002ee80000300800 */
[----:B------:R-:W3:Y:S04]  /*32510*/  LDL.LU R51, [R1+0x75c] ;  /* 0x00075c0001337983 */ /* 0x000ee80000300800 */
[----:B---3--:R-:W-:Y:S04]  /*32520*/  STL.64 [R1+0x1968], R50 ;  /* 0x0019683201007387 */ /* 0x008fe80000100a00 */
[----:B--2---:R1:W-:Y:S04]  /*32530*/  STL.64 [R1+0x1960], R48 ;  /* 0x0019603001007387 */ /* 0x0043e80000100a00 */
        /* <DEDUP_REMOVED lines=8> */
[----:B------:R-:W2:Y:S04]  /*325c0*/  LDL.LU R8, [R1+0x810] ;  /* 0x0008100001087983 */ /* 0x000ea80000300800 */
[----:B------:R-:W2:Y:S04]  /*325d0*/  LDL.LU R9, [R1+0x814] ;  /* 0x0008140001097983 */ /* 0x000ea80000300800 */
[----:B----4-:R-:W2:Y:S04]  /*325e0*/  LDL.LU R10, [R1+0x818] ;  /* 0x00081800010a7983 */ /* 0x010ea80000300800 */
[----:B------:R-:W2:Y:S04]  /*325f0*/  LDL.LU R11, [R1+0x81c] ;  /* 0x00081c00010b7983 */ /* 0x000ea80000300800 */
[----:B0-----:R-:W4:Y:S04]  /*32600*/  LDL.LU R4, [R1+0x830] ;  /* 0x0008300001047983 */ /* 0x001f280000300800 */
[----:B------:R-:W4:Y:S04]  /*32610*/  LDL.LU R5, [R1+0x834] ;  /* 0x0008340001057983 */ /* 0x000f280000300800 */
[----:B------:R-:W4:Y:S04]  /*32620*/  LDL.LU R6, [R1+0x838] ;  /* 0x0008380001067983 */ /* 0x000f280000300800 */
[----:B------:R-:W4:Y:S04]  /*32630*/  LDL.LU R7, [R1+0x83c] ;  /* 0x00083c0001077983 */ /* 0x000f280000300800 */
[----:B-1----:R-:W3:Y:S04]  /*32640*/  LDL.LU R48, [R1+0x820] ;  /* 0x0008200001307983 */ /* 0x002ee80000300800 */
[----:B------:R-:W3:Y:S04]  /*32650*/  LDL.LU R49, [R1+0x824] ;  /* 0x0008240001317983 */ /* 0x000ee80000300800 */
[----:B------:R-:W3:Y:S04]  /*32660*/  LDL.LU R50, [R1+0x828] ;  /* 0x0008280001327983 */ /* 0x000ee80000300800 */
[----:B------:R-:W3:Y:S04]  /*32670*/  LDL.LU R51, [R1+0x82c] ;  /* 0x00082c0001337983 */ /* 0x000ee80000300800 */
        /* <DEDUP_REMOVED lines=28> */
[----:B------:R-:W-:Y:S01]  /*32840*/  STL.64 [R1+0x18b8], R54 ;  /* 0x0018b83601007387 */ /* 0x000fe20000100a00 */
[----:B----4-:R-:W-:-:S15]  /*32850*/  HMMA.16816.F32 R4, R28, R2, R4 ;  /* 0x000000021c04723c */ /* 0x010fde0000001804 */
[----:B------:R-:W-:-:S08]  /*32860*/  NOP ;  /* 0x0000000000007918 */ /* 0x000fd00000000000 */
[----:B------:R-:W-:Y:S04]  /*32870*/  STL.64 [R1+0x830], R4 ;  /* 0x0008300401007387 */ /* 0x000fe80000100a00 */
[----:B------:R0:W-:Y:S04]  /*32880*/  STL.64 [R1+0x838], R6 ;  /* 0x0008380601007387 */ /* 0x0001e80000100a00 */
[----:B0-----:R-:W2:Y:S04]  /*32890*/  LDL.LU.64 R6, [R1+0x1978] ;  /* 0x0019780001067983 */ /* 0x001ea80000300a00 */
[----:B------:R-:W3:Y:S02]  /*328a0*/  LDL.LU.64 R4, [R1+0x1970] ;  /* 0x0019700001047983 */ /* 0x000ee40000300a00 */
[C---:B---3--:R-:W-:Y:S06]  /*328b0*/  HMMA.16816.F32 R48, R28.reuse, R4, R48 ;  /* 0x000000041c30723c */ /* 0x048fec0000001830 */
[----:B--2---:R-:W-:-:S15]  /*328c0*/  HMMA.16816.F32 R8, R28, R6, R8 ;  /* 0x000000061c08723c */ /* 0x004fde0000001808 */
[----:B------:R-:W-:-:S02]  /*328d0*/  NOP ;  /* 0x0000000000007918 */ /* 0x000fc40000000000 */
[----:B------:R-:W-:Y:S04]  /*328e0*/  STL.64 [R1+0x820], R48 ;  /* 0x0008203001007387 */ /* 0x000fe80000100a00 */
[----:B------:R0:W-:Y:S04]  /*328f0*/  STL.64 [R1+0x828], R50 ;  /* 0x0008283201007387 */ /* 0x0001e80000100a00 */
[----:B0-----:R-:W2:Y:S04]  /*32900*/  LDL.LU.64 R50, [R1+0x1968] ;  /* 0x0019680001327983 */ /* 0x001ea80000300a00 */
[----:B------:R-:W2:Y:S04]  /*32910*/  LDL.LU.64 R48, [R1+0x1960] ;  /* 0x0019600001307983 */ /* 0x000ea80000300a00 */
[----:B------:R-:W-:Y:S04]  /*32920*/  STL.64 [R1+0x810], R8 ;  /* 0x0008100801007387 */ /* 0x000fe80000100a00 */
[----:B------:R0:W-:Y:S04]  /*32930*/  STL.64 [R1+0x818], R10 ;  /* 0x0008180a01007387 */ /* 0x0001e80000100a00 */
[----:B0-----:R-:W3:Y:S04]  /*32940*/  LDL.LU.64 R10, [R1+0x1958] ;  /* 0x00195800010a7983 */ /* 0x001ee80000300a00 */
[----:B------:R-:W4:Y:S04]  /*32950*/  LDL.LU.64 R8, [R1+0x1950] ;  /* 0x0019500001087983 */ /* 0x000f280000300a00 */
[----:B------:R-:W-:Y:S04]  /*32960*/  STL.64 [R1+0x1848], R6 ;  /* 0x0018480601007387 */ /* 0x000fe80000100a00 */
[----:B------:R0:W-:Y:S04]  /*32970*/  STL.64 [R1+0x1840], R4 ;  /* 0x0018400401007387 */ /* 0x0001e80000100a00 */
[----:B0-----:R-:W2:Y:S04]  /*32980*/  LDL.LU R4, [R1+0x780] ;  /* 0x0007800001047983 */ /* 0x001ea80000300800 */
[----:B------:R-:W2:Y:S04]  /*32990*/  LDL.LU R5, [R1+0x784] ;  /* 0x0007840001057983 */ /* 0x000ea80000300800 */
[----:B------:R-:W2:Y:S04]  /*329a0*/  LDL.LU R6, [R1+0x788] ;  /* 0x0007880001067983 */ /* 0x000ea80000300800 */
[----:B------:R-:W2:Y:S01]  /*329b0*/  LDL.LU R7, [R1+0x78c] ;  /* 0x00078c0001077983 */ /* 0x000ea20000300800 */
        /* <DEDUP_REMOVED lines=13> */
[----:B0-----:R-:W4:Y:S04]  /*32a90*/  LDL.LU R8, [R1+0x790] ;  /* 0x0007900001087983 */ /* 0x001f280000300800 */
[----:B------:R-:W4:Y:S04]  /*32aa0*/  LDL.LU R9, [R1+0x794] ;  /* 0x0007940001097983 */ /* 0x000f280000300800 */
[----:B------:R-:W4:Y:S04]  /*32ab0*/  LDL.LU R10, [R1+0x798] ;  /* 0x00079800010a7983 */ /* 0x000f280000300800 */
[----:B------:R-:W4:Y:S01]  /*32ac0*/  LDL.LU R11, [R1+0x79c] ;  /* 0x00079c00010b7983 */ /* 0x000f220000300800 */
        /* <DEDUP_REMOVED lines=13> */
[----:B0-----:R-:W3:Y:S04]  /*32ba0*/  LDL.LU R12, [R1+0x7a0] ;  /* 0x0007a000010c7983 */ /* 0x001ee80000300800 */
[----:B------:R-:W3:Y:S04]  /*32bb0*/  LDL.LU R13, [R1+0x7a4] ;  /* 0x0007a400010d7983 */ /* 0x000ee80000300800 */
[----:B------:R-:W3:Y:S04]  /*32bc0*/  LDL.LU R14, [R1+0x7a8] ;  /* 0x0007a800010e7983 */ /* 0x000ee80000300800 */
[----:B------:R-:W3:Y:S01]  /*32bd0*/  LDL.LU R15, [R1+0x7ac] ;  /* 0x0007ac00010f7983 */ /* 0x000ee20000300800 */
[C---:B--2---:R-:W-:Y:S06]  /*32be0*/  HMMA.16816.F32 R24, R28.reuse, R16, R24 ;  /* 0x000000101c18723c */ /* 0x044fec0000001818 */
[----:B----4-:R-:W-:-:S15]  /*32bf0*/  HMMA.16816.F32 R20, R28, R18, R20 ;  /* 0x000000121c14723c */ /* 0x010fde0000001814 */
[----:B------:R-:W-:-:S02]  /*32c00*/  NOP ;  /* 0x0000000000007918 */ /* 0x000fc40000000000 */
[----:B------:R-:W-:Y:S04]  /*32c10*/  STL.64 [R1+0x7c0], R24 ;  /* 0x0007c01801007387 */ /* 0x000fe80000100a00 */
[----:B------:R0:W-:Y:S04]  /*32c20*/  STL.64 [R1+0x7c8], R26 ;  /* 0x0007c81a01007387 */ /* 0x0001e80000100a00 */
[----:B0-----:R-:W2:Y:S04]  /*32c30*/  LDL.LU.64 R26, [R1+0x1908] ;  /* 0x00190800011a7983 */ /* 0x001ea80000300a00 */
[----:B------:R-:W4:Y:S04]  /*32c40*/  LDL.LU.64 R24, [R1+0x1900] ;  /* 0x0019000001187983 */ /* 0x000f280000300a00 */
[----:B------:R-:W-:Y:S04]  /*32c50*/  STL.64 [R1+0x7b0], R20 ;  /* 0x0007b01401007387 */ /* 0x000fe80000100a00 */
[----:B------:R0:W-:Y:S04]  /*32c60*/  STL.64 [R1+0x7b8], R22 ;  /* 0x0007b81601007387 */ /* 0x0001e80000100a00 */
[----:B0-----:R-:W2:Y:S04]  /*32c70*/  LDL.LU.64 R22, [R1+0x18f8] ;  /* 0x0018f80001167983 */ /* 0x001ea80000300a00 */
[----:B------:R-:W3:Y:S04]  /*32c80*/  LDL.LU.64 R20, [R1+0x18f0] ;  /* 0x0018f00001147983 */ /* 0x000ee80000300a00 */
[----:B------:R-:W-:Y:S04]  /*32c90*/  STL.64 [R1+0x1878], R18 ;  /* 0x0018781201007387 */ /* 0x000fe80000100a00 */
[----:B------:R-:W-:Y:S01]  /*32ca0*/  STL.64 [R1+0x1870], R16 ;  /* 0x0018701001007387 */ /* 0x000fe20000100a00 */
[C---:B---3--:R-:W-:Y:S06]  /*32cb0*/  HMMA.16816.F32 R12, R28.reuse, R20, R12 ;  /* 0x000000141c0c723c */ /* 0x048fec000000180c */
[C---:B--2---:R-:W-:Y:S06]  /*32cc0*/  HMMA.16816.F32 R8, R28.reuse, R22, R8 ;  /* 0x000000161c08723c */ /* 0x044fec0000001808 */
[----:B------:R-:W-:Y:S11]  /*32cd0*/  STL.64 [R1+0x18a0], R22 ;  /* 0x0018a01601007387 */ /* 0x000ff60000100a00 */
[----:B------:R-:W-:Y:S04]  /*32ce0*/  STL.64 [R1+0x7a0], R12 ;  /* 0x0007a00c01007387 */ /* 0x000fe80000100a00 */
[----:B------:R-:W-:Y:S04]  /*32cf0*/  STL.64 [R1+0x7a8], R14 ;  /* 0x0007a80e01007387 */ /* 0x000fe80000100a00 */
[----:B------:R-:W-:Y:S04]  /*32d00*/  STL.64 [R1+0x1898], R20 ;  /* 0x0018981401007387 */ /* 0x000fe80000100a00 */
[----:B------:R-:W-:Y:S04]  /*32d10*/  STL.64 [R1+0x790], R8 ;  /* 0x0007900801007387 */ /* 0x000fe80000100a00 */
[----:B------:R4:W-:Y:S02]  /*32d20*/  STL.64 [R1+0x798], R10 ;  /* 0x0007980a01007387 */ /* 0x0009e40000100a00 */
[C---:B----4-:R-:W-:Y:S06]  /*32d30*/  HMMA.16816.F32 R8, R28.reuse, R24, R4 ;  /* 0x000000181c08723c */ /* 0x050fec0000001804 */
[C---:B------:R-:W-:Y:S06]  /*32d40*/  HMMA.16816.F32 R4, R28.reuse, R26, R56 ;  /* 0x0000001a1c04723c */ /* 0x040fec0000001838 */
[----:B------:R-:W-:Y:S11]  /*32d50*/  STL.64 [R1+0x1838], R26 ;  /* 0x0018381a01007387 */ /* 0x000ff60000100a00 */
[----:B------:R-:W-:Y:S04]  /*32d60*/  STL.64 [R1+0x780], R8 ;  /* 0x0007800801007387 */ /* 0x000fe80000100a00 */
[----:B------:R0:W-:Y:S04]  /*32d70*/  STL.64 [R1+0x788], R10 ;  /* 0x0007880a01007387 */ /* 0x0001e80000100a00 */
[----:B------:R-:W-:Y:S04]  /*32d80*/  STL.64 [R1+0x1830], R24 ;  /* 0x0018301801007387 */ /* 0x000fe80000100a00 */
[----:B------:R-:W-:Y:S04]  /*32d90*/  STL.64 [R1+0x770], R4 ;  /* 0x0007700401007387 */ /* 0x000fe80000100a00 */
[----:B------:R1:W-:Y:S01]  /*32da0*/  STL.64 [R1+0x778], R6 ;  /* 0x0007780601007387 */ /* 0x0003e20000100a00 */
[C---:B0-----:R-:W-:Y:S06]  /*32db0*/  HMMA.16816.F32 R8, R28.reuse, R36, R32 ;  /* 0x000000241c08723c */ /* 0x041fec0000001820 */
[C---:B-1----:R-:W-:Y:S06]  /*32dc0*/  HMMA.16816.F32 R4, R28.reuse, R38, R48 ;  /* 0x000000261c04723c */ /* 0x042fec0000001830 */
[----:B------:R-:W-:Y:S11]  /*32dd0*/  STL.64 [R1+0x1818], R38 ;  /* 0x0018182601007387 */ /* 0x000ff60000100a00 */
[----:B------:R-:W-:Y:S04]  /*32de0*/  STL.64 [R1+0x760], R8 ;  /* 0x0007600801007387 */ /* 0x000fe80000100a00 */
[----:B------:R-:W-:Y:S04]  /*32df0*/  STL.64 [R1+0x768], R10 ;  /* 0x0007680a01007387 */ /* 0x000fe80000100a00 */
[----:B------:R-:W-:Y:S04]  /*32e00*/  STL.64 [R1+0x1810], R36 ;  /* 0x0018102401007387 */ /* 0x000fe80000100a00 */
[----:B------:R-:W-:Y:S04]  /*32e10*/  STL.64 [R1+0x750], R4 ;  /* 0x0007500401007387 */ /* 0x000fe80000100a00 */
[----:B------:R0:W-:Y:S04]  /*32e20*/  STL.64 [R1+0x758], R6 ;  /* 0x0007580601007387 */ /* 0x0001e80000100a00 */
[----:B------:R-:W2:Y:S01]  /*32e30*/  LDL.LU R12, [R1+0x6f0] ;  /* 0x0006f000010c7983 */ /* 0x000ea20000300800 */
[----:B0-----:R-:W-:-:S15]  /*32e40*/  HMMA.16816.F32 R4, R28, R40, R44 ;  /* 0x000000281c04723c */ /* 0x001fde000000182c */
[----:B------:R-:W-:-:S08]  /*32e50*/  NOP ;  /* 0x0000000000007918 */ /* 0x000fd00000000000 */
        /* <DEDUP_REMOVED lines=36> */
[----:B------:R-:W3:Y:S04]  /*330a0*/  LDL.64 R10, [R1+0x30] ;  /* 0x00003000010a7983 */ /* 0x000ee80000100a00 */
[----:B0-----:R-:W3:Y:S04]  /*330b0*/  LDL.LU R4, [R1+0x6e0] ;  /* 0x0006e00001047983 */ /* 0x001ee80000300800 */
[----:B------:R-:W3:Y:S04]  /*330c0*/  LDL.LU R5, [R1+0x6e4] ;  /* 0x0006e40001057983 */ /* 0x000ee80000300800 */
[----:B-1----:R-:W3:Y:S04]  /*330d0*/  LDL.LU R6, [R1+0x6e8] ;  /* 0x0006e80001067983 */ /* 0x002ee80000300800 */
[----:B------:R-:W3:Y:S04]  /*330e0*/  LDL.LU R7, [R1+0x6ec] ;  /* 0x0006ec0001077983 */ /* 0x000ee80000300800 */
[----:B------:R-:W3:Y:S04]  /*330f0*/  LDL.LU.64 R54, [R1+0x20] ;  /* 0x0000200001367983 */ /* 0x000ee80000300a00 */
[----:B------:R-:W3:Y:S04]  /*33100*/  LDL.LU R56, [R1+0x6d0] ;  /* 0x0006d00001387983 */ /* 0x000ee80000300800 */
[----:B------:R-:W3:Y:S04]  /*33110*/  LDL.LU R57, [R1+0x6d4] ;  /* 0x0006d40001397983 */ /* 0x000ee80000300800 */
[----:B------:R-:W3:Y:S04]  /*33120*/  LDL.LU R58, [R1+0x6d8] ;  /* 0x0006d800013a7983 */ /* 0x000ee80000300800 */
[----:B------:R-:W3:Y:S04]  /*33130*/  LDL.LU R59, [R1+0x6dc] ;  /* 0x0006dc00013b7983 */ /* 0x000ee80000300800 */
[----:B------:R-:W3:Y:S01]  /*33140*/  LDL.64 R60, [R1+0x18] ;  /* 0x00001800013c7983 */ /* 0x000ee20000100a00 */
[----:B--2---:R-:W-:-:S15]  /*33150*/  HMMA.16816.F32 R44, R28, R42, R44 ;  /* 0x0000002a1c2c723c */ /* 0x004fde000000182c */
[----:B------:R-:W-:-:S08]  /*33160*/  NOP ;  /* 0x0000000000007918 */ /* 0x000fd00000000000 */
[----:B------:R-:W-:Y:S04]  /*33170*/  STL.64 [R1+0x730], R44 ;  /* 0x0007302c01007387 */ /* 0x000fe80000100a00 */
[----:B------:R0:W-:Y:S04]  /*33180*/  STL.64 [R1+0x738], R46 ;  /* 0x0007382e01007387 */ /* 0x0001e80000100a00 */
[----:B0-----:R-:W3:Y:S04]  /*33190*/  LDL.LU.64 R46, [R1+0x18e8] ;  /* 0x0018e800012e7983 */ /* 0x001ee80000300a00 */
[----:B------:R-:W4:Y:S04]  /*331a0*/  LDL.LU.64 R44, [R1+0x18e0] ;  /* 0x0018e000012c7983 */ /* 0x000f280000300a00 */
[----:B------:R0:W-:Y:S04]  /*331b0*/  STL.64 [R1+0x1808], R42 ;  /* 0x0018082a01007387 */ /* 0x0001e80000100a00 */
[----:B0-----:R-:W2:Y:S04]  /*331c0*/  LDL.LU R43, [R1+0x15f0] ;  /* 0x0015f000012b7983 */ /* 0x001ea80000300800 */
[----:B------:R-:W-:Y:S01]  /*331d0*/  STL.64 [R1+0x1800], R40 ;  /* 0x0018002801007387 */ /* 0x000fe20000100a00 */
[----:B----4-:R-:W-:-:S15]  /*331e0*/  HMMA.16816.F32 R48, R28, R44, R48 ;  /* 0x0000002c1c30723c */ /* 0x010fde0000001830 */
[----:B------:R-:W-:-:S08]  /*331f0*/  NOP ;  /* 0x0000000000007918 */ /* 0x000fd00000000000 */
[----:B------:R-:W-:Y:S04]  /*33200*/  STL.64 [R1+0x720], R48 ;  /* 0x0007203001007387 */ /* 0x000fe80000100a00 */
[----:B------:R0:W-:Y:S04]  /*33210*/  STL.64 [R1+0x728], R50 ;  /* 0x0007283201007387 */ /* 0x0001e80000100a00 */
[----:B0-----:R-:W4:Y:S04]  /*33220*/  LDL.LU.64 R50, [R1+0x18d8] ;  /* 0x0018d80001327983 */ /* 0x001f280000300a00 */
[----:B------:R-:W4:Y:S01]  /*33230*/  LDL.LU.64 R48, [R1+0x18d0] ;  /* 0x0018d00001307983 */ /* 0x000f220000300a00 */
[----:B---3--:R-:W-:Y:S01]  /*33240*/  HMMA.16816.F32 R36, R28, R46, R36 ;  /* 0x0000002e1c24723c */ /* 0x008fe20000001824 */
[----:B--2---:R-:W-:-:S02]  /*33250*/  IMAD R32, R32, 0x100, R43 ;  /* 0x0000010020207824 */ /* 0x004fc400078e022b */
[----:B------:R-:W-:Y:S02]  /*33260*/  IMAD R33, R33, 0x100, R8 ;  /* 0x0000010021217824 */ /* 0x000fe400078e0208 */
[----:B------:R-:W-:Y:S02]  /*33270*/  IMAD R34, R34, 0x100, R9 ;  /* 0x0000010022227824 */ /* 0x000fe400078e0209 */
[----:B------:R-:W-:Y:S01]  /*33280*/  IMAD R35, R0, 0x100, R35 ;  /* 0x0000010000237824 */ /* 0x000fe200078e0223 */
[----:B------:R-:W-:Y:S02]  /*33290*/  F2FP.F16.E5M2.UNPACK_B R32, R32 ;  /* 0x00000020ff20723e */ /* 0x000fe400020004ff */
[----:B------:R-:W-:Y:S02]  /*332a0*/  F2FP.F16.E5M2.UNPACK_B R33, R33 ;  /* 0x00000021ff21723e */ /* 0x000fe400020004ff */
[----:B------:R-:W-:Y:S02]  /*332b0*/  F2FP.F16.E5M2.UNPACK_B R34, R34 ;  /* 0x00000022ff22723e */ /* 0x000fe400020004ff */
[----:B------:R-:W-:Y:S01]  /*332c0*/  F2FP.F16.E5M2.UNPACK_B R35, R35 ;  /* 0x00000023ff23723e */ /* 0x000fe200020004ff */
[----:B------:R-:W-:Y:S06]  /*332d0*/  HMMA.16816.F32 R16, R28, R52, R16 ;  /* 0x000000341c10723c */ /* 0x000fec0000001810 */
[C---:B------:R-:W-:Y:S06]  /*332e0*/  HMMA.16816.F32 R12, R32.reuse, R10, R12 ;  /* 0x0000000a200c723c */ /* 0x040fec000000180c */
[----:B------:R-:W-:Y:S01]  /*332f0*/  HMMA.16816.F32 R4, R32, R54, R4 ;  /* 0x000000362004723c */ /* 0x000fe20000001804 */
[----:B------:R-:W-:Y:S04]  /*33300*/  STL.64 [R1+0x1828], R46 ;  /* 0x0018282e01007387 */ /* 0x000fe80000100a00 */
[----:B------:R-:W-:Y:S04]  /*33310*/  STL.64 [R1+0x1820], R44 ;  /* 0x0018202c01007387 */ /* 0x000fe80000100a00 */
[----:B------:R-:W-:Y:S04]  /*33320*/  STL.64 [R1+0x710], R36 ;  /* 0x0007102401007387 */ /* 0x000fe80000100a00 */
[----:B------:R-:W-:Y:S01]  /*33330*/  STL.64 [R1+0x718], R38 ;  /* 0x0007182601007387 */ /* 0x000fe20000100a00 */
[----:B------:R-:W-:Y:S01]  /*33340*/  IMAD.MOV.U32 R0, RZ, RZ, R11 ;  /* 0x000000ffff007224 */ /* 0x000fe200078e000b */
[C---:B----4-:R-:W-:Y:S06]  /*33350*/  HMMA.16816.F32 R24, R28.reuse, R48, R24 ;  /* 0x000000301c18723c */ /* 0x050fec0000001818 */
[----:B------:R-:W-:-:S15]  /*33360*/  HMMA.16816.F32 R20, R28, R50, R20 ;  /* 0x000000321c14723c */ /* 0x000fde0000001814 */
[----:B------:R-:W-:-:S02]  /*33370*/  NOP ;  /* 0x0000000000007918 */ /* 0x000fc40000000000 */
[----:B------:R-:W-:Y:S04]  /*33380*/  STL.64 [R1+0x920], R24 ;  /* 0x0009201801007387 */ /* 0x000fe80000100a00 */
[----:B------:R-:W-:Y:S04]  /*33390*/  STL.64 [R1+0x928], R26 ;  /* 0x0009281a01007387 */ /* 0x000fe80000100a00 */
[----:B------:R-:W-:Y:S04]  /*333a0*/  STL.64 [R1+0x18b0], R50 ;  /* 0x0018b03201007387 */ /* 0x000fe80000100a00 */
[----:B------:R-:W-:Y:S04]  /*333b0*/  STL.64 [R1+0x18a8], R48 ;  /* 0x0018a83001007387 */ /* 0x000fe80000100a00 */
[----:B------:R-:W-:Y:S04]  /*333c0*/  STL.64 [R1+0x910], R20 ;  /* 0x0009101401007387 */ /* 0x000fe80000100a00 */
[----:B------:R-:W-:Y:S04]  /*333d0*/  STL.64 [R1+0x918], R22 ;  /* 0x0009181601007387 */ /* 0x000fe80000100a00 */
[----:B------:R-:W-:Y:S04]  /*333e0*/  STL [R1+0x17e0], R52 ;  /* 0x0017e03401007387 */ /* 0x000fe80000100800 */
[----:B------:R-:W-:Y:S04]  /*333f0*/  STL [R1+0x17dc], R53 ;  /* 0x0017dc3501007387 */ /* 0x000fe80000100800 */
[----:B------:R-:W-:Y:S04]  /*33400*/  STL.64 [R1+0x700], R16 ;  /* 0x0007001001007387 */ /* 0x000fe80000100a00 */
[----:B------:R-:W-:Y:S04]  /*33410*/  STL.64 [R1+0x708], R18 ;  /* 0x0007081201007387 */ /* 0x000fe80000100a00 */
[----:B------:R-:W-:Y:S04]  /*33420*/  STL [R1+0x17e4], R0 ;  /* 0x0017e40001007387 */ /* 0x000fe80000100800 */
[----:B------:R-:W-:Y:S04]  /*33430*/  STL.64 [R1+0x6f0], R12 ;  /* 0x0006f00c01007387 */ /* 0x000fe80000100a00 */
[----:B------:R-:W-:Y:S04]  /*33440*/  STL.64 [R1+0x6f8], R14 ;  /* 0x0006f80e01007387 */ /* 0x000fe80000100a00 */
[----:B------:R-:W-:Y:S04]  /*33450*/  STL.64 [R1+0x6e0], R4 ;  /* 0x0006e00401007387 */ /* 0x000fe80000100a00 */
[----:B------:R0:W-:Y:S02]  /*33460*/  STL.64 [R1+0x6e8], R6 ;  /* 0x0006e80601007387 */ /* 0x0001e40000100a00 */
[----:B0-----:R-:W-:Y:S01]  /*33470*/  HMMA.16816.F32 R4, R32, R60, R56 ;  /* 0x0000003c2004723c */ /* 0x001fe20000001838 */
[----:B------:R-:W-:-:S02]  /*33480*/  IMAD.MOV.U32 R53, RZ, RZ, R55 ;  /* 0x000000ffff357224 */ /* 0x000fc400078e0037 */
[----:B------:R-:W-:-:S03]  /*33490*/  IMAD.MOV.U32 R52, RZ, RZ, R54 ;  /* 0x000000ffff347224 */ /* 0x000fc600078e0036 */
[----:B------:R-:W-:Y:S04]  /*334a0*/  STL [R1+0x17ec], R53 ;  /* 0x0017ec3501007387 */ /* 0x000fe80000100800 */
[----:B------:R-:W-:Y:S04]  /*334b0*/  STL [R1+0x17e8], R52 ;  /* 0x0017e83401007387 */ /* 0x000fe80000100800 */
[----:B------:R-:W2:Y:S09]  /*334c0*/  LDL.LU R40, [R1+0x610] ;  /* 0x0006100001287983 */ /* 0x000eb20000300800 */
[----:B------:R-:W-:Y:S04]  /*334d0*/  STL.64 [R1+0x6d0], R4 ;  /* 0x0006d00401007387 */ /* 0x000fe80000100a00 */
[----:B------:R-:W-:Y:S04]  /*334e0*/  STL.64 [R1+0x6d8], R6 ;  /* 0x0006d80601007387 */ /* 0x000fe80000100a00 */
[----:B------:R-:W2:Y:S04]  /*334f0*/  LDL.LU R41, [R1+0x614] ;  /* 0x0006140001297983 */ /* 0x000ea80000300800 */
[----:B------:R-:W3:Y:S04]  /*33500*/  LDL.LU R42, [R1+0x618] ;  /* 0x00061800012a7983 */ /* 0x000ee80000300800 */
        /* <DEDUP_REMOVED lines=19> */
[----:B0-----:R-:W3:Y:S04]  /*33640*/  LDL.LU R40, [R1+0x6c0] ;  /* 0x0006c00001287983 */ /* 0x001ee80000300800 */
[----:B------:R-:W3:Y:S04]  /*33650*/  LDL.LU R41, [R1+0x6c4] ;  /* 0x0006c40001297983 */ /* 0x000ee80000300800 */
[----:B------:R-:W3:Y:S04]  /*33660*/  LDL.LU R42, [R1+0x6c8] ;  /* 0x0006c800012a7983 */ /* 0x000ee80000300800 */
[----:B------:R-:W3:Y:S04]  /*33670*/  LDL.LU R43, [R1+0x6cc] ;  /* 0x0006cc00012b7983 */ /* 0x000ee80000300800 */
[----:B------:R-:W3:Y:S04]  /*33680*/  LDL.LU.64 R54, [R1+0x10] ;  /* 0x0000100001367983 */ /* 0x000ee80000300a00 */
[----:B------:R-:W4:Y:S04]  /*33690*/  LDL.LU R48, [R1+0x6b0] ;  /* 0x0006b00001307983 */ /* 0x000f280000300800 */
[----:B------:R-:W4:Y:S04]  /*336a0*/  LDL.LU R49, [R1+0x6b4] ;  /* 0x0006b40001317983 */ /* 0x000f280000300800 */
[----:B------:R-:W4:Y:S01]  /*336b0*/  LDL.LU R50, [R1+0x6b8] ;  /* 0x0006b80001327983 */ /* 0x000f220000300800 */
[----:B------:R-:W-:-:S03]  /*336c0*/  IMAD.MOV.U32 R0, RZ, RZ, R61 ;  /* 0x000000ffff007224 */ /* 0x000fc600078e003d */
[----:B------:R-:W4:Y:S04]  /*336d0*/  LDL.LU R51, [R1+0x6bc] ;  /* 0x0006bc0001337983 */ /* 0x000f280000300800 */
[----:B------:R-:W2:Y:S04]  /*336e0*/  LDL.LU.64 R60, [R1] ;  /* 0x00000000013c7983 */ /* 0x000ea80000300a00 */
        /* <DEDUP_REMOVED lines=24> */
[----:B------:R-:W-:Y:S01]  /*33870*/  STL [R1+0x17f0], R0 ;  /* 0x0017f00001007387 */ /* 0x000fe20000100800 */
[----:B---3--:R-:W-:Y:S06]  /*33880*/  HMMA.16816.F32 R40, R32, R54, R40 ;  /* 0x000000362028723c */ /* 0x008fec0000001828 */
[----:B------:R-:W-:-:S02]  /*33890*/  IMAD.MOV.U32 R52, RZ, RZ, R55 ;  /* 0x000000ffff347224 */ /* 0x000fc400078e0037 */
[----:B------:R-:W-:-:S15]  /*338a0*/  IMAD.MOV.U32 R53, RZ, RZ, R54 ;  /* 0x000000ffff357224 */ /* 0x000fde00078e0036 */
[----:B------:R-:W-:Y:S04]  /*338b0*/  STL.64 [R1+0x6c0], R40 ;  /* 0x0006c02801007387 */ /* 0x000fe80000100a00 */
[----:B------:R0:W-:Y:S04]  /*338c0*/  STL.64 [R1+0x6c8], R42 ;  /* 0x0006c82a01007387 */ /* 0x0001e80000100a00 */
[----:B0-----:R-:W3:Y:S04]  /*338d0*/  LDL.LU.64 R42, [R1+0x18c8] ;  /* 0x0018c800012a7983 */ /* 0x001ee80000300a00 */
[----:B------:R-:W3:Y:S04]  /*338e0*/  LDL.LU.64 R40, [R1+0x18c0] ;  /* 0x0018c00001287983 */ /* 0x000ee80000300a00 */
[----:B------:R-:W3:Y:S04]  /*338f0*/  LDL.LU.64 R54, [R1+0x18b8] ;  /* 0x0018b80001367983 */ /* 0x000ee80000300a00 */
[----:B------:R-:W-:Y:S04]  /*33900*/  STL [R1+0x17f8], R52 ;  /* 0x0017f83401007387 */ /* 0x000fe80000100800 */
[----:B------:R0:W-:Y:S04]  /*33910*/  STL [R1+0x17f4], R53 ;  /* 0x0017f43501007387 */ /* 0x0001e80000100800 */
[----:B0-----:R-:W4:Y:S01]  /*33920*/  LDL.64 R52, [R1+0x8] ;  /* 0x0000080001347983 */ /* 0x001f220000100a00 */
[C---:B--2---:R-:W-:Y:S06]  /*33930*/  HMMA.16816.F32 R20, R32.reuse, R60, R20 ;  /* 0x0000003c2014723c */ /* 0x044fec0000001814 */
[----:B----4-:R-:W-:Y:S06]  /*33940*/  HMMA.16816.F32 R48, R32, R52, R48 ;  /* 0x000000342030723c */ /* 0x010fec0000001830 */
[----:B------:R-:W-:-:S02]  /*33950*/  IMAD.MOV.U32 R0, RZ, RZ, R53 ;  /* 0x000000ffff007224 */ /* 0x000fc400078e0035 */
[----:B------:R-:W-:Y:S02]  /*33960*/  IMAD.MOV.U32 R52, RZ, RZ, R60 ;  /* 0x000000ffff347224 */ /* 0x000fe400078e003c */
[----:B------:R-:W-:-:S13]  /*33970*/  IMAD.MOV.U32 R53, RZ, RZ, R61 ;  /* 0x000000ffff357224 */ /* 0x000fda00078e003d */
[----:B------:R-:W-:Y:S04]  /*33980*/  STL.64 [R1+0x6b0], R48 ;  /* 0x0006b03001007387 */ /* 0x000fe80000100a00 */
[----:B------:R0:W-:Y:S04]  /*33990*/  STL.64 [R1+0x6b8], R50 ;  /* 0x0006b83201007387 */ /* 0x0001e80000100a00 */
[----:B0-----:R-:W2:Y:S04]  /*339a0*/  LDL.LU.64 R50, [R1+0x18b0] ;  /* 0x0018b00001327983 */ /* 0x001ea80000300a00 */
[----:B------:R-:W4:Y:S04]  /*339b0*/  LDL.LU.64 R48, [R1+0x18a8] ;  /* 0x0018a80001307983 */ /* 0x000f280000300a00 */
[----:B------:R-:W-:Y:S04]  /*339c0*/  STL.64 [R1+0x6a0], R20 ;  /* 0x0006a01401007387 */ /* 0x000fe80000100a00 */
[----:B------:R0:W-:Y:S04]  /*339d0*/  STL.64 [R1+0x6a8], R22 ;  /* 0x0006a81601007387 */ /* 0x0001e80000100a00 */
[----:B0-----:R-:W2:Y:S04]  /*339e0*/  LDL.LU.64 R22, [R1+0x18a0] ;  /* 0x0018a00001167983 */ /* 0x001ea80000300a00 */
[----:B------:R-:W4:Y:S04]  /*339f0*/  LDL.LU.64 R20, [R1+0x1898] ;  /* 0x0018980001147983 */ /* 0x000f280000300a00 */
[----:B------:R-:W3:Y:S02]  /*33a00*/  LDL.LU.64 R60, [R1+0x1890] ;  /* 0x00189000013c7983 */ /* 0x000ee40000300a00 */
[----:B---3--:R-:W-:-:S15]  /*33a10*/  HMMA.16816.F32 R56, R32, R60, R56 ;  /* 0x0000003c2038723c */ /* 0x008fde0000001838 */
[----:B------:R-:W-:-:S08]  /*33a20*/  NOP ;  /* 0x0000000000007918 */ /* 0x000fd00000000000 */
[----:B------:R-:W-:Y:S04]  /*33a30*/  STL.64 [R1+0x690], R56 ;  /* 0x0006903801007387 */ /* 0x000fe80000100a00 */
[----:B------:R0:W-:Y:S04]  /*33a40*/  STL.64 [R1+0x698], R58 ;  /* 0x0006983a01007387 */ /* 0x0001e80000100a00 */
[----:B0-----:R-:W3:Y:S04]  /*33a50*/  LDL.LU.64 R58, [R1+0x1888] ;  /* 0x00188800013a7983 */ /* 0x001ee80000300a00 */
[----:B------:R-:W2:Y:S01]  /*33a60*/  LDL.LU.64 R56, [R1+0x1880] ;  /* 0x0018800001387983 */ /* 0x000ea20000300a00 */
[C---:B------:R-:W-:Y:S06]  /*33a70*/  HMMA.16816.F32 R8, R32.reuse, R54, R8 ;  /* 0x000000362008723c */ /* 0x040fec0000001808 */
[C---:B------:R-:W-:Y:S06]  /*33a80*/  HMMA.16816.F32 R4, R32.reuse, R2, R4 ;  /* 0x000000022004723c */ /* 0x040fec0000001804 */
        /* <DEDUP_REMOVED lines=16> */
[----:B------:R-:W3:Y:S04]  /*33b90*/  LDL.LU R59, [R1+0x64c] ;  /* 0x00064c00013b7983 */ /* 0x000ee80000300800 */
[----:B------:R-:W-:Y:S04]  /*33ba0*/  STL.64 [R1+0x660], R8 ;  /* 0x0006600801007387 */ /* 0x000fe80000100a00 */
[----:B------:R0:W-:Y:S04]  /*33bb0*/  STL.64 [R1+0x668], R10 ;  /* 0x0006680a01007387 */ /* 0x0001e80000100a00 */
[----:B0-----:R-:W4:Y:S04]  /*33bc0*/  LDL.LU.64 R10, [R1+0x1858] ;  /* 0x00185800010a7983 */ /* 0x001f280000300a00 */
[----:B------:R-:W2:Y:S04]  /*33bd0*/  LDL.LU.64 R8, [R1+0x1850] ;  /* 0x0018500001087983 */ /* 0x000ea80000300a00 */
[----:B------:R-:W-:Y:S04]  /*33be0*/  STL.64 [R1+0x650], R4 ;  /* 0x0006500401007387 */ /* 0x000fe80000100a00 */
[----:B------:R0:W-:Y:S04]  /*33bf0*/  STL.64 [R1+0x658], R6 ;  /* 0x0006580601007387 */ /* 0x0001e80000100a00 */
[----:B0-----:R-:W4:Y:S04]  /*33c00*/  LDL.LU.64 R6, [R1+0x1848] ;  /* 0x0018480001067983 */ /* 0x001f280000300a00 */
[----:B------:R-:W3:Y:S02]  /*33c10*/  LDL.LU.64 R4, [R1+0x1840] ;  /* 0x0018400001047983 */ /* 0x000ee40000300a00 */
[C---:B---3--:R-:W-:Y:S06]  /*33c20*/  HMMA.16816.F32 R56, R32.reuse, R4, R56 ;  /* 0x000000042038723c */ /* 0x048fec0000001838 */
[C---:B----4-:R-:W-:Y:S06]  /*33c30*/  HMMA.16816.F32 R28, R32.reuse, R6, R28 ;  /* 0x00000006201c723c */ /* 0x050fec000000181c */
[----:B------:R-:W-:Y:S11]  /*33c40*/  STL.64 [R1+0x16f0], R6 ;  /* 0x0016f00601007387 */ /* 0x000ff60000100a00 */
[----:B------:R-:W-:Y:S04]  /*33c50*/  STL.64 [R1+0x640], R56 ;  /* 0x0006403801007387 */ /* 0x000fe80000100a00 */
[----:B------:R-:W-:Y:S04]  /*33c60*/  STL.64 [R1+0x648], R58 ;  /* 0x0006483a01007387 */ /* 0x000fe80000100a00 */
[----:B------:R0:W-:Y:S04]  /*33c70*/  STL.64 [R1+0x16e8], R4 ;  /* 0x0016e80401007387 */ /* 0x0001e80000100a00 */
[----:B------:R-:W-:Y:S04]  /*33c80*/  STL.64 [R1+0x630], R28 ;  /* 0x0006301c01007387 */ /* 0x000fe80000100a00 */
[----:B------:R2:W-:Y:S01]  /*33c90*/  STL.64 [R1+0x638], R30 ;  /* 0x0006381e01007387 */ /* 0x0005e20000100a00 */
[C---:B0-----:R-:W-:Y:S06]  /*33ca0*/  HMMA.16816.F32 R4, R32.reuse, R10, R40 ;  /* 0x0000000a2004723c */ /* 0x041fec0000001828 */
[----:B--2---:R-:W-:Y:S01]  /*33cb0*/  HMMA.16816.F32 R28, R32, R8, R44 ;  /* 0x00000008201c723c */ /* 0x004fe2000000182c */
[----:B------:R-:W2:-:S15]  /*33cc0*/  LDL.LU R40, [R1+0x5d0] ;  /* 0x0005d00001287983 */ /* 0x000e9e0000300800 */
[----:B------:R-:W-:-:S07]  /*33cd0*/  NOP ;  /* 0x0000000000007918 */ /* 0x000fce0000000000 */
[----:B------:R-:W-:Y:S04]  /*33ce0*/  STL.64 [R1+0x620], R28 ;  /* 0x0006201c01007387 */ /* 0x000fe80000100a00 */
[----:B------:R0:W-:Y:S04]  /*33cf0*/  STL.64 [R1+0x628], R30 ;  /* 0x0006281e01007387 */ /* 0x0001e80000100a00 */
[----:B------:R1:W-:Y:S04]  /*33d00*/  STL.64 [R1+0x610], R4 ;  /* 0x0006100401007387 */ /* 0x0003e80000100a00 */
[----:B------:R-:W-:Y:S04]  /*33d10*/  STL.64 [R1+0x618], R6 ;  /* 0x0006180601007387 */ /* 0x000fe80000100a00 */
[----:B------:R-:W2:Y:S04]  /*33d20*/  LDL.LU R41, [R1+0x5d4] ;  /* 0x0005d40001297983 */ /* 0x000ea80000300800 */
[----:B------:R-:W2:Y:S04]  /*33d30*/  LDL.LU R42, [R1+0x5d8] ;  /* 0x0005d800012a7983 */ /* 0x000ea80000300800 */
[----:B------:R-:W2:Y:S04]  /*33d40*/  LDL.LU R43, [R1+0x5dc] ;  /* 0x0005dc00012b7983 */ /* 0x000ea80000300800 */
[----:B------:R-:W-:Y:S04]  /*33d50*/  STL.64 [R1+0x16d0], R10 ;  /* 0x0016d00a01007387 */ /* 0x000fe80000100a00 */
[----:B------:R3:W-:Y:S01]  /*33d60*/  STL.64 [R1+0x16c8], R8 ;  /* 0x0016c80801007387 */ /* 0x0007e20000100a00 */
[C---:B0-----:R-:W-:Y:S03]  /*33d70*/  HMMA.16816.F32 R28, R32.reuse, R12, R36 ;  /* 0x0000000c201c723c */ /* 0x041fe60000001824 */
[----:B-1----:R-:W4:Y:S03]  /*33d80*/  LDL.LU R4, [R1+0x540] ;  /* 0x0005400001047983 */ /* 0x002f260000300800 */
[----:B---3--:R-:W-:-:S15]  /*33d90*/  HMMA.16816.F32 R8, R32, R14, R24 ;  /* 0x0000000e2008723c */ /* 0x008fde0000001818 */
[----:B------:R-:W-:-:S02]  /*33da0*/  NOP ;  /* 0x0000000000007918 */ /* 0x000fc40000000000 */
[----:B------:R-:W-:Y:S04]  /*33db0*/  STL.64 [R1+0x600], R28 ;  /* 0x0006001c01007387 */ /* 0x000fe80000100a00 */
[----:B------:R-:W-:Y:S04]  /*33dc0*/  STL.64 [R1+0x608], R30 ;  /* 0x0006081e01007387 */ /* 0x000fe80000100a00 */
[----:B------:R0:W-:Y:S04]  /*33dd0*/  STL.64 [R1+0x5f0], R8 ;  /* 0x0005f00801007387 */ /* 0x0001e80000100a00 */
[----:B------:R1:W-:Y:S04]  /*33de0*/  STL.64 [R1+0x5f8], R10 ;  /* 0x0005f80a01007387 */ /* 0x0003e80000100a00 */
[----:B------:R-:W4:Y:S04]  /*33df0*/  LDL.LU R5, [R1+0x544] ;  /* 0x0005440001057983 */ /* 0x000f280000300800 */
[----:B------:R-:W4:Y:S04]  /*33e00*/  LDL.LU R6, [R1+0x548] ;  /* 0x0005480001067983 */ /* 0x000f280000300800 */
[----:B------:R-:W4:Y:S04]  /*33e10*/  LDL.LU R7, [R1+0x54c] ;  /* 0x00054c0001077983 */ /* 0x000f280000300800 */
[----:B0-----:R-:W3:Y:S04]  /*33e20*/  LDL.LU R8, [R1+0x5c0] ;  /* 0x0005c00001087983 */ /* 0x001ee80000300800 */
[----:B------:R-:W3:Y:S04]  /*33e30*/  LDL.LU R9, [R1+0x5c4] ;  /* 0x0005c40001097983 */ /* 0x000ee80000300800 */
[----:B-1----:R-:W3:Y:S04]  /*33e40*/  LDL.LU R10, [R1+0x5c8] ;  /* 0x0005c800010a7983 */ /* 0x002ee80000300800 */
        /* <DEDUP_REMOVED lines=19> */
[----:B0-----:R-:W2:Y:S04]  /*33f80*/  LDL.LU R12, [R1+0x5e0] ;  /* 0x0005e000010c7983 */ /* 0x001ea80000300800 */
[----:B------:R-:W2:Y:S04]  /*33f90*/  LDL.LU R13, [R1+0x5e4] ;  /* 0x0005e400010d7983 */ /* 0x000ea80000300800 */
[----:B------:R-:W2:Y:S04]  /*33fa0*/  LDL.LU R14, [R1+0x5e8] ;  /* 0x0005e800010e7983 */ /* 0x000ea80000300800 */
[----:B------:R-:W2:Y:S02]  /*33fb0*/  LDL.LU R15, [R1+0x5ec] ;  /* 0x0005ec00010f7983 */ /* 0x000ea40000300800 */
[C---:B--2---:R-:W-:Y:S06]  /*33fc0*/  HMMA.16816.F32 R12, R32.reuse, R16, R12 ;  /* 0x00000010200c723c */ /* 0x044fec000000180c */
[----:B---3--:R-:W-:-:S15]  /*33fd0*/  HMMA.16816.F32 R8, R32, R20, R8 ;  /* 0x000000142008723c */ /* 0x008fde0000001808 */
[----:B------:R-:W-:-:S02]  /*33fe0*/  NOP ;  /* 0x0000000000007918 */ /* 0x000fc40000000000 */
[----:B------:R-:W-:Y:S04]  /*33ff0*/  STL.64 [R1+0x5e0], R12 ;  /* 0x0005e00c01007387 */ /* 0x000fe80000100a00 */
[----:B------:R0:W-:Y:S02]  /*34000*/  STL.64 [R1+0x5e8], R14 ;  /* 0x0005e80e01007387 */ /* 0x0001e40000100a00 */
[C---:B0-----:R-:W-:Y:S06]  /*34010*/  HMMA.16816.F32 R12, R32.reuse, R18, R40 ;  /* 0x00000012200c723c */ /* 0x041fec0000001828 */
[----:B----4-:R-:W-:Y:S01]  /*34020*/  HMMA.16816.F32 R24, R32, R22, R24 ;  /* 0x000000162018723c */ /* 0x010fe20000001818 */
[----:B------:R-:W2:-:S15]  /*34030*/  LDL.LU R40, [R1+0x580] ;  /* 0x0005800001287983 */ /* 0x000e9e0000300800 */
[----:B------:R-:W-:-:S01]  /*34040*/  NOP ;  /* 0x0000000000007918 */ /* 0x000fc20000000000 */
[----:B------:R-:W-:Y:S04]  /*34050*/  STL.64 [R1+0x5d0], R12 ;  /* 0x0005d00c01007387 */ /* 0x000fe80000100a00 */
[----:B------:R-:W-:Y:S04]  /*34060*/  STL.64 [R1+0x5d8], R14 ;  /* 0x0005d80e01007387 */ /* 0x000fe80000100a00 */
[----:B------:R-:W2:Y:S04]  /*34070*/  LDL.LU R41, [R1+0x584] ;  /* 0x0005840001297983 */ /* 0x000ea80000300800 */
[----:B------:R-:W2:Y:S04]  /*34080*/  LDL.LU R42, [R1+0x588] ;  /* 0x00058800012a7983 */ /* 0x000ea80000300800 */
[----:B------:R-:W2:Y:S04]  /*34090*/  LDL.LU R43, [R1+0x58c] ;  /* 0x00058c00012b7983 */ /* 0x000ea80000300800 */
[----:B------:R-:W-:Y:S04]  /*340a0*/  STL.64 [R1+0x16e0], R18 ;  /* 0x0016e01201007387 */ /* 0x000fe80000100a00 */
[----:B------:R0:W-:Y:S04]  /*340b0*/  STL.64 [R1+0x16d8], R16 ;  /* 0x0016d81001007387 */ /* 0x0001e80000100a00 */
[----:B0-----:R-:W3:Y:S04]  /*340c0*/  LDL.LU R16, [R1+0x550] ;  /* 0x0005500001107983 */ /* 0x001ee80000300800 */
[----:B------:R-:W3:Y:S04]  /*340d0*/  LDL.LU R17, [R1+0x554] ;  /* 0x0005540001117983 */ /* 0x000ee80000300800 */
[----:B------:R-:W3:Y:S04]  /*340e0*/  LDL.LU R18, [R1+0x558] ;  /* 0x0005580001127983 */ /* 0x000ee80000300800 */
[----:B------:R-:W3:Y:S04]  /*340f0*/  LDL.LU R19, [R1+0x55c] ;  /* 0x00055c0001137983 */ /* 0x000ee80000300800 */
[----:B------:R-:W4:Y:S04]  /*34100*/  LDL.LU R12, [R1+0x530] ;  /* 0x00053000010c7983 */ /* 0x000f280000300800 */
[----:B------:R-:W-:Y:S04]  /*34110*/  STL.64 [R1+0x5c0], R8 ;  /* 0x0005c00801007387 */ /* 0x000fe80000100a00 */
[----:B------:R0:W-:Y:S04]  /*34120*/  STL.64 [R1+0x5c8], R10 ;  /* 0x0005c80a01007387 */ /* 0x0001e80000100a00 */
[----:B------:R-:W4:Y:S04]  /*34130*/  LDL.LU R13, [R1+0x534] ;  /* 0x00053400010d7983 */ /* 0x000f280000300800 */
[----:B------:R-:W4:Y:S04]  /*34140*/  LDL.LU R14, [R1+0x538] ;  /* 0x00053800010e7983 */ /* 0x000f280000300800 */
[----:B------:R-:W4:Y:S04]  /*34150*/  LDL.LU R15, [R1+0x53c] ;  /* 0x00053c00010f7983 */ /* 0x000f280000300800 */
[----:B0-----:R-:W3:Y:S04]  /*34160*/  LDL.LU R10, [R1+0x1620] ;  /* 0x00162000010a7983 */ /* 0x001ee80000300800 */
[----:B------:R-:W3:Y:S04]  /*34170*/  LDL.LU R30, [R1+0x161c] ;  /* 0x00161c00011e7983 */ /* 0x000ee80000300800 */
[----:B------:R-:W3:Y:S04]  /*34180*/  LDL.LU R11, [R1+0x1628] ;  /* 0x00162800010b7983 */ /* 0x000ee80000300800 */
[----:B------:R-:W3:Y:S04]  /*34190*/  LDL.LU R31, [R1+0x1624] ;  /* 0x00162400011f7983 */ /* 0x000ee80000300800 */
[----:B------:R-:W-:Y:S04]  /*341a0*/  STL.64 [R1+0x5b0], R24 ;  /* 0x0005b01801007387 */ /* 0x000fe80000100a00 */
[----:B------:R0:W-:Y:S04]  /*341b0*/  STL.64 [R1+0x5b8], R26 ;  /* 0x0005b81a01007387 */ /* 0x0001e80000100a00 */
[----:B0-----:R-:W2:Y:S04]  /*341c0*/  LDL.LU.64 R26, [R1+0x1838] ;  /* 0x00183800011a7983 */ /* 0x001ea80000300a00 */
[----:B------:R-:W4:Y:S04]  /*341d0*/  LDL.LU.64 R24, [R1+0x1830] ;  /* 0x0018300001187983 */ /* 0x000f280000300a00 */
[----:B------:R-:W-:Y:S04]  /*341e0*/  STL.64 [R1+0x1700], R22 ;  /* 0x0017001601007387 */ /* 0x000fe80000100a00 */
[----:B------:R0:W-:Y:S04]  /*341f0*/  STL.64 [R1+0x16f8], R20 ;  /* 0x0016f81401007387 */ /* 0x0001e80000100a00 */
[----:B0-----:R-:W3:Y:S04]  /*34200*/  LDL.LU R20, [R1+0x560] ;  /* 0x0005600001147983 */ /* 0x001ee80000300800 */
[----:B------:R-:W3:Y:S04]  /*34210*/  LDL.LU R21, [R1+0x564] ;  /* 0x0005640001157983 */ /* 0x000ee80000300800 */
[----:B------:R-:W3:Y:S04]  /*34220*/  LDL.LU R22, [R1+0x568] ;  /* 0x0005680001167983 */ /* 0x000ee80000300800 */
[----:B------:R-:W3:Y:S01]  /*34230*/  LDL.LU R23, [R1+0x56c] ;  /* 0x00056c0001177983 */ /* 0x000ee20000300800 */
[C---:B----4-:R-:W-:Y:S06]  /*34240*/  HMMA.16816.F32 R44, R32.reuse, R24, R44 ;  /* 0x00000018202c723c */ /* 0x050fec000000182c */
[----:B--2---:R-:W-:-:S15]  /*34250*/  HMMA.16816.F32 R36, R32, R26, R36 ;  /* 0x0000001a2024723c */ /* 0x004fde0000001824 */
[----:B------:R-:W-:-:S02]  /*34260*/  NOP ;  /* 0x0000000000007918 */ /* 0x000fc40000000000 */
[----:B------:R-:W-:Y:S04]  /*34270*/  STL.64 [R1+0x5a0], R44 ;  /* 0x0005a02c01007387 */ /* 0x000fe80000100a00 */
[----:B------:R0:W-:Y:S04]  /*34280*/  STL.64 [R1+0x5a8], R46 ;  /* 0x0005a82e01007387 */ /* 0x0001e80000100a00 */
[----:B0-----:R-:W2:Y:S04]  /*34290*/  LDL.LU.64 R46, [R1+0x1828] ;  /* 0x00182800012e7983 */ /* 0x001ea80000300a00 */
[----:B------:R-:W4:Y:S04]  /*342a0*/  LDL.LU.64 R44, [R1+0x1820] ;  /* 0x00182000012c7983 */ /* 0x000f280000300a00 */
[----:B------:R-:W-:Y:S04]  /*342b0*/  STL.64 [R1+0x590], R36 ;  /* 0x0005902401007387 */ /* 0x000fe80000100a00 */
[----:B------:R0:W-:Y:S04]  /*342c0*/  STL.64 [R1+0x598], R38 ;  /* 0x0005982601007387 */ /* 0x0001e80000100a00 */
[----:B0-----:R-:W3:Y:S04]  /*342d0*/  LDL.LU.64 R38, [R1+0x1818] ;  /* 0x0018180001267983 */ /* 0x001ee80000300a00 */
[----:B------:R-:W2:Y:S04]  /*342e0*/  LDL.LU.64 R36, [R1+0x1810] ;  /* 0x0018100001247983 */ /* 0x000ea80000300a00 */
[----:B------:R-:W-:Y:S04]  /*342f0*/  STL.64 [R1+0x1710], R26 ;  /* 0x0017101a01007387 */ /* 0x000fe80000100a00 */
[----:B------:R0:W-:Y:S04]  /*34300*/  STL.64 [R1+0x1708], R24 ;  /* 0x0017081801007387 */ /* 0x0001e80000100a00 */
[----:B0-----:R-:W3:Y:S04]  /*34310*/  LDL.LU R24, [R1+0x570] ;  /* 0x0005700001187983 */ /* 0x001ee80000300800 */
[----:B------:R-:W3:Y:S04]  /*34320*/  LDL.LU R25, [R1+0x574] ;  /* 0x0005740001197983 */ /* 0x000ee80000300800 */
[----:B------:R-:W3:Y:S04]  /*34330*/  LDL.LU R26, [R1+0x578] ;  /* 0x00057800011a7983 */ /* 0x000ee80000300800 */
[----:B------:R-:W3:Y:S01]  /*34340*/  LDL.LU R27, [R1+0x57c] ;  /* 0x00057c00011b7983 */ /* 0x000ee20000300800 */
[----:B--2---:R-:W-:-:S15]  /*34350*/  HMMA.16816.F32 R40, R32, R36, R40 ;  /* 0x000000242028723c */ /* 0x004fde0000001828 */
[----:B------:R-:W-:-:S08]  /*34360*/  NOP ;  /* 0x0000000000007918 */ /* 0x000fd00000000000 */
[----:B------:R-:W-:Y:S04]  /*34370*/  STL.64 [R1+0x580], R40 ;  /* 0x0005802801007387 */ /* 0x000fe80000100a00 */
[----:B------:R0:W-:Y:S04]  /*34380*/  STL.64 [R1+0x588], R42 ;  /* 0x0005882a01007387 */ /* 0x0001e80000100a00 */
[----:B0-----:R-:W2:Y:S04]  /*34390*/  LDL.LU.64 R42, [R1+0x1808] ;  /* 0x00180800012a7983 */ /* 0x001ea80000300a00 */
[----:B------:R-:W2:Y:S01]  /*343a0*/  LDL.LU.64 R40, [R1+0x1800] ;  /* 0x0018000001287983 */ /* 0x000ea20000300a00 */
[C---:B---3--:R-:W-:Y:S06]  /*343b0*/  HMMA.16816.F32 R24, R32.reuse, R38, R24 ;  /* 0x000000262018723c */ /* 0x048fec0000001818 */
[C---:B----4-:R-:W-:Y:S06]  /*343c0*/  HMMA.16816.F32 R4, R32.reuse, R44, R4 ;  /* 0x0000002c2004723c */ /* 0x050fec0000001804 */
[----:B------:R-:W-:Y:S01]  /*343d0*/  HMMA.16816.F32 R12, R32, R46, R12 ;  /* 0x0000002e200c723c */ /* 0x000fe2000000180c */
[----:B------:R-:W-:Y:S04]  /*343e0*/  STL.64 [R1+0x1698], R38 ;  /* 0x0016982601007387 */ /* 0x000fe80000100a00 */
[----:B------:R-:W-:Y:S01]  /*343f0*/  STL.64 [R1+0x1690], R36 ;  /* 0x0016902401007387 */ /* 0x000fe20000100a00 */
[----:B------:R-:W-:-:S02]  /*34400*/  IMAD R28, R28, 0x100, R58 ;  /* 0x000001001c1c7824 */ /* 0x000fc400078e023a */
[----:B------:R-:W-:-:S03]  /*34410*/  IMAD R29, R29, 0x100, R59 ;  /* 0x000001001d1d7824 */ /* 0x000fc600078e023b */
[----:B------:R-:W-:Y:S04]  /*34420*/  STL.64 [R1+0x570], R24 ;  /* 0x0005701801007387 */ /* 0x000fe80000100a00 */
[----:B------:R-:W-:Y:S01]  /*34430*/  STL.64 [R1+0x578], R26 ;  /* 0x0005781a01007387 */ /* 0x000fe20000100a00 */
[C---:B--2---:R-:W-:Y:S06]  /*34440*/  HMMA.16816.F32 R20, R32.reuse, R40, R20 ;  /* 0x000000282014723c */ /* 0x044fec0000001814 */
[C---:B------:R-:W-:Y:S06]  /*34450*/  HMMA.16816.F32 R16, R32.reuse, R42, R16 ;  /* 0x0000002a2010723c */ /* 0x040fec0000001810 */
[----:B------:R-:W-:Y:S11]  /*34460*/  STL.64 [R1+0x1680], R42 ;  /* 0x0016802a01007387 */ /* 0x000ff60000100a00 */
[----:B------:R-:W-:Y:S04]  /*34470*/  STL.64 [R1+0x560], R20 ;  /* 0x0005601401007387 */ /* 0x000fe80000100a00 */
[----:B------:R-:W-:Y:S04]  /*34480*/  STL.64 [R1+0x568], R22 ;  /* 0x0005681601007387 */ /* 0x000fe80000100a00 */
[----:B------:R-:W-:Y:S04]  /*34490*/  STL.64 [R1+0x1678], R40 ;  /* 0x0016782801007387 */ /* 0x000fe80000100a00 */
[----:B------:R-:W-:Y:S04]  /*344a0*/  STL.64 [R1+0x550], R16 ;  /* 0x0005501001007387 */ /* 0x000fe80000100a00 */
[----:B------:R-:W-:Y:S04]  /*344b0*/  STL.64 [R1+0x558], R18 ;  /* 0x0005581201007387 */ /* 0x000fe80000100a00 */
[----:B------:R0:W-:Y:S04]  /*344c0*/  STL.64 [R1+0x540], R4 ;  /* 0x0005400401007387 */ /* 0x0001e80000100a00 */
[----:B------:R1:W-:Y:S04]  /*344d0*/  STL.64 [R1+0x548], R6 ;  /* 0x0005480601007387 */ /* 0x0003e80000100a00 */
[----:B0-----:R-:W2:Y:S04]  /*344e0*/  LDL.LU R4, [R1+0x900] ;  /* 0x0009000001047983 */ /* 0x001ea80000300800 */
[----:B------:R-:W2:Y:S04]  /*344f0*/  LDL.LU R5, [R1+0x904] ;  /* 0x0009040001057983 */ /* 0x000ea80000300800 */
[----:B-1----:R-:W2:Y:S04]  /*34500*/  LDL.LU R6, [R1+0x908] ;  /* 0x0009080001067983 */ /* 0x002ea80000300800 */
[----:B------:R-:W2:Y:S04]  /*34510*/  LDL.LU R7, [R1+0x90c] ;  /* 0x00090c0001077983 */ /* 0x000ea80000300800 */
[----:B------:R-:W3:Y:S04]  /*34520*/  LDL.LU R56, [R1+0x8f0] ;  /* 0x0008f00001387983 */ /* 0x000ee80000300800 */
[----:B------:R-:W3:Y:S04]  /*34530*/  LDL.LU R57, [R1+0x8f4] ;  /* 0x0008f40001397983 */ /* 0x000ee80000300800 */
[----:B------:R-:W3:Y:S04]  /*34540*/  LDL.LU R58, [R1+0x8f8] ;  /* 0x0008f800013a7983 */ /* 0x000ee80000300800 */
[----:B------:R-:W3:Y:S04]  /*34550*/  LDL.LU R59, [R1+0x8fc] ;  /* 0x0008fc00013b7983 */ /* 0x000ee80000300800 */
[----:B------:R-:W-:Y:S04]  /*34560*/  STL.64 [R1+0x1658], R46 ;  /* 0x0016582e01007387 */ /* 0x000fe80000100a00 */
[----:B------:R0:W-:Y:S04]  /*34570*/  STL.64 [R1+0x1650], R44 ;  /* 0x0016502c01007387 */ /* 0x0001e80000100a00 */
[----:B------:R-:W-:Y:S04]  /*34580*/  STL.64 [R1+0x530], R12 ;  /* 0x0005300c01007387 */ /* 0x000fe80000100a00 */
[----:B------:R-:W-:Y:S04]  /*34590*/  STL.64 [R1+0x538], R14 ;  /* 0x0005380e01007387 */ /* 0x000fe80000100a00 */
[----:B------:R-:W4:Y:S04]  /*345a0*/  LDL.LU R36, [R1+0x290] ;  /* 0x0002900001247983 */ /* 0x000f280000300800 */
[----:B------:R-:W4:Y:S04]  /*345b0*/  LDL.LU R37, [R1+0x294] ;  /* 0x0002940001257983 */ /* 0x000f280000300800 */
[----:B------:R-:W2:Y:S04]  /*345c0*/  LDL.LU R38, [R1+0x298] ;  /* 0x0002980001267983 */ /* 0x000ea80000300800 */
[----:B------:R-:W2:Y:S04]  /*345d0*/  LDL.LU R39, [R1+0x29c] ;  /* 0x00029c0001277983 */ /* 0x000ea80000300800 */
[----:B--2---:R-:W-:Y:S04]  /*345e0*/  STL.64 [R1+0x1720], R38 ;  /* 0x0017202601007387 */ /* 0x004fe80000100a00 */
[----:B----4-:R-:W-:Y:S04]  /*345f0*/  STL.64 [R1+0x1718], R36 ;  /* 0x0017182401007387 */ /* 0x010fe80000100a00 */
[----:B0-----:R-:W2:Y:S04]  /*34600*/  LDL.LU R44, [R1+0x2d0] ;  /* 0x0002d000012c7983 */ /* 0x001ea80000300800 */
[----:B------:R-:W2:Y:S04]  /*34610*/  LDL.LU R45, [R1+0x2d4] ;  /* 0x0002d400012d7983 */ /* 0x000ea80000300800 */
[----:B------:R-:W4:Y:S04]  /*34620*/  LDL.LU R46, [R1+0x2d8] ;  /* 0x0002d800012e7983 */ /* 0x000f280000300800 */
[----:B------:R-:W4:Y:S01]  /*34630*/  LDL.LU R47, [R1+0x2dc] ;  /* 0x0002dc00012f7983 */ /* 0x000f220000300800 */
[----:B------:R-:W-:Y:S01]  /*34640*/  HMMA.16816.F32 R4, R32, R48, R4 ;  /* 0x000000302004723c */ /* 0x000fe20000001804 */
[----:B------:R-:W-:-:S02]  /*34650*/  IMAD R30, R30, 0x100, R10 ;  /* 0x000001001e1e7824 */ /* 0x000fc400078e020a */
[----:B------:R-:W-:Y:S01]  /*34660*/  IMAD R31, R31, 0x100, R11 ;  /* 0x000001001f1f7824 */ /* 0x000fe200078e020b */
[----:B----4-:R-:W-:Y:S04]  /*34670*/  STL.64 [R1+0x1740], R46 ;  /* 0x0017402e01007387 */ /* 0x010fe80000100a00 */
[----:B--2---:R-:W-:Y:S04]  /*34680*/  STL.64 [R1+0x1738], R44 ;  /* 0x0017382c01007387 */ /* 0x004fe80000100a00 */
[----:B------:R-:W2:Y:S04]  /*34690*/  LDL.LU R40, [R1+0x2b0] ;  /* 0x0002b00001287983 */ /* 0x000ea80000300800 */
[----:B------:R-:W2:Y:S04]  /*346a0*/  LDL.LU R41, [R1+0x2b4] ;  /* 0x0002b40001297983 */ /* 0x000ea80000300800 */
[----:B------:R-:W4:Y:S04]  /*346b0*/  LDL.LU R42, [R1+0x2b8] ;  /* 0x0002b800012a7983 */ /* 0x000f280000300800 */
[----:B------:R-:W4:Y:S01]  /*346c0*/  LDL.LU R43, [R1+0x2bc] ;  /* 0x0002bc00012b7983 */ /* 0x000f220000300800 */
[----:B------:R-:W-:-:S02]  /*346d0*/  F2FP.F16.E5M2.UNPACK_B R30, R30 ;  /* 0x0000001eff1e723e */ /* 0x000fc400020004ff */
[----:B------:R-:W-:Y:S02]  /*346e0*/  F2FP.F16.E5M2.UNPACK_B R31, R31 ;  /* 0x0000001fff1f723e */ /* 0x000fe400020004ff */
[----:B------:R-:W-:Y:S02]  /*346f0*/  F2FP.F16.E5M2.UNPACK_B R28, R28 ;  /* 0x0000001cff1c723e */ /* 0x000fe400020004ff */
[----:B------:R-:W-:Y:S01]  /*34700*/  F2FP.F16.E5M2.UNPACK_B R29, R29 ;  /* 0x0000001dff1d723e */ /* 0x000fe200020004ff */
[----:B----4-:R-:W-:Y:S04]  /*34710*/  STL.64 [R1+0x1750], R42 ;  /* 0x0017502a01007387 */ /* 0x010fe80000100a00 */
[----:B--2---:R-:W-:Y:S04]  /*34720*/  STL.64 [R1+0x1748], R40 ;  /* 0x0017482801007387 */ /* 0x004fe80000100a00 */
[----:B------:R-:W-:Y:S04]  /*34730*/  STL.64 [R1+0x17d0], R30 ;  /* 0x0017d01e01007387 */ /* 0x000fe80000100a00 */
[----:B------:R-:W-:Y:S04]  /*34740*/  STL.64 [R1+0x900], R4 ;  /* 0x0009000401007387 */ /* 0x000fe80000100a00 */
[----:B------:R3:W-:Y:S02]  /*34750*/  STL.64 [R1+0x908], R6 ;  /* 0x0009080601007387 */ /* 0x0007e40000100a00 */
[----:B---3--:R-:W-:Y:S02]  /*34760*/  HMMA.16816.F32 R4, R32, R50, R56 ;  /* 0x000000322004723c */ /* 0x008fe40000001838 */
[----:B------:R-:W-:Y:S04]  /*34770*/  STL.64 [R1+0x17c8], R28 ;  /* 0x0017c81c01007387 */ /* 0x000fe80000100a00 */
[----:B------:R-:W2:-:S15]  /*34780*/  LDL.LU R8, [R1+0x390] ;  /* 0x0003900001087983 */ /* 0x000e9e0000300800 */
[----:B------:R-:W-:-:S02]  /*34790*/  NOP ;  /* 0x0000000000007918 */ /* 0x000fc40000000000 */
[----:B------:R0:W-:Y:S04]  /*347a0*/  STL.64 [R1+0x8f0], R4 ;  /* 0x0008f00401007387 */ /* 0x0001e80000100a00 */
[----:B------:R1:W-:Y:S04]  /*347b0*/  STL.64 [R1+0x8f8], R6 ;  /* 0x0008f80601007387 */ /* 0x0003e80000100a00 */
[----:B------:R-:W2:Y:S04]  /*347c0*/  LDL.LU R9, [R1+0x394] ;  /* 0x0003940001097983 */ /* 0x000ea80000300800 */
[----:B------:R-:W3:Y:S04]  /*347d0*/  LDL.LU R10, [R1+0x398] ;  /* 0x00039800010a7983 */ /* 0x000ee80000300800 */
[----:B------:R-:W3:Y:S04]  /*347e0*/  LDL.LU R11, [R1+0x39c] ;  /* 0x00039c00010b7983 */ /* 0x000ee80000300800 */
[----:B---3--:R-:W-:Y:S04]  /*347f0*/  STL.64 [R1+0x1760], R10 ;  /* 0x0017600a01007387 */ /* 0x008fe80000100a00 */
[----:B--2---:R2:W-:Y:S04]  /*34800*/  STL.64 [R1+0x1758], R8 ;  /* 0x0017580801007387 */ /* 0x0045e80000100a00 */
[----:B0-----:R-:W3:Y:S04]  /*34810*/  LDL.LU R4, [R1+0x3d0] ;  /* 0x0003d00001047983 */ /* 0x001ee80000300800 */
[----:B------:R-:W3:Y:S04]  /*34820*/  LDL.LU R5, [R1+0x3d4] ;  /* 0x0003d40001057983 */ /* 0x000ee80000300800 */
[----:B-1----:R-:W4:Y:S04]  /*34830*/  LDL.LU R6, [R1+0x3d8] ;  /* 0x0003d80001067983 */ /* 0x002f280000300800 */
[----:B------:R-:W4:Y:S04]  /*34840*/  LDL.LU R7, [R1+0x3dc] ;  /* 0x0003dc0001077983 */ /* 0x000f280000300800 */
[----:B----4-:R0:W-:Y:S04]  /*34850*/  STL.64 [R1+0x1770], R6 ;  /* 0x0017700601007387 */ /* 0x0101e80000100a00 */
[----:B---3--:R1:W-:Y:S04]  /*34860*/  STL.64 [R1+0x1768], R4 ;  /* 0x0017680401007387 */ /* 0x0083e80000100a00 */
[----:B------:R-:W3:Y:S04]  /*34870*/  LDL.LU R24, [R1+0x410] ;  /* 0x0004100001187983 */ /* 0x000ee80000300800 */
[----:B------:R-:W3:Y:S04]  /*34880*/  LDL.LU R25, [R1+0x414] ;  /* 0x0004140001197983 */ /* 0x000ee80000300800 */
[----:B------:R-:W4:Y:S04]  /*34890*/  LDL.LU R26, [R1+0x418] ;  /* 0x00041800011a7983 */ /* 0x000f280000300800 */
[----:B------:R-:W4:Y:S04]  /*348a0*/  LDL.LU R27, [R1+0x41c] ;  /* 0x00041c00011b7983 */ /* 0x000f280000300800 */
[----:B----4-:R-:W-:Y:S04]  /*348b0*/  STL.64 [R1+0x1780], R26 ;  /* 0x0017801a01007387 */ /* 0x010fe80000100a00 */
[----:B---3--:R-:W-:Y:S04]  /*348c0*/  STL.64 [R1+0x1778], R24 ;  /* 0x0017781801007387 */ /* 0x008fe80000100a00 */
[----:B------:R-:W3:Y:S04]  /*348d0*/  LDL.LU R56, [R1+0x450] ;  /* 0x0004500001387983 */ /* 0x000ee80000300800 */
[----:B------:R-:W3:Y:S04]  /*348e0*/  LDL.LU R57, [R1+0x454] ;  /* 0x0004540001397983 */ /* 0x000ee80000300800 */
[----:B------:R-:W4:Y:S04]  /*348f0*/  LDL.LU R58, [R1+0x458] ;  /* 0x00045800013a7983 */ /* 0x000f280000300800 */
[----:B------:R-:W4:Y:S01]  /*34900*/  LDL.LU R59, [R1+0x45c] ;  /* 0x00045c00013b7983 */ /* 0x000f220000300800 */
[----:B------:R-:W-:-:S02]  /*34910*/  IMAD.MOV.U32 R46, RZ, RZ, R52 ;  /* 0x000000ffff2e7224 */ /* 0x000fc400078e0034 */
[----:B------:R-:W-:Y:S01]  /*34920*/  IMAD.MOV.U32 R47, RZ, RZ, R53 ;  /* 0x000000ffff2f7224 */ /* 0x000fe200078e0035 */
[----:B----4-:R-:W-:Y:S04]  /*34930*/  STL.64 [R1+0x1790], R58 ;  /* 0x0017903a01007387 */ /* 0x010fe80000100a00 */
[----:B---3--:R3:W-:Y:S04]  /*34940*/  STL.64 [R1+0x1788], R56 ;  /* 0x0017883801007387 */ /* 0x0087e80000100a00 */
[----:B------:R-:W4:Y:S04]  /*34950*/  LDL.LU R52, [R1+0x17f8] ;  /* 0x0017f80001347983 */ /* 0x000f280000300800 */
[----:B------:R-:W0:Y:S04]  /*34960*/  LDL.LU R53, [R1+0x17f4] ;  /* 0x0017f40001357983 */ /* 0x000e280000300800 */
[----:B------:R-:W2:Y:S04]  /*34970*/  LDL.LU R40, [R1+0x470] ;  /* 0x0004700001287983 */ /* 0x000ea80000300800 */
[----:B------:R-:W2:Y:S04]  /*34980*/  LDL.LU R41, [R1+0x474] ;  /* 0x0004740001297983 */ /* 0x000ea80000300800 */
[----:B------:R-:W3:Y:S04]  /*34990*/  LDL.LU R42, [R1+0x478] ;  /* 0x00047800012a7983 */ /* 0x000ee80000300800 */
[----:B------:R-:W3:Y:S01]  /*349a0*/  LDL.LU R43, [R1+0x47c] ;  /* 0x00047c00012b7983 */ /* 0x000ee20000300800 */
[----:B------:R-:W-:-:S03]  /*349b0*/  IMAD.MOV.U32 R45, RZ, RZ, R0 ;  /* 0x000000ffff2d7224 */ /* 0x000fc600078e0000 */
[----:B---3--:R3:W-:Y:S04]  /*349c0*/  STL.64 [R1+0x17a0], R42 ;  /* 0x0017a02a01007387 */ /* 0x0087e80000100a00 */
[----:B--2---:R-:W-:Y:S04]  /*349d0*/  STL.64 [R1+0x1798], R40 ;  /* 0x0017982801007387 */ /* 0x004fe80000100a00 */
[----:B------:R-:W2:Y:S04]  /*349e0*/  LDL.LU R44, [R1+0x8] ;  /* 0x00000800012c7983 */ /* 0x000ea80000300800 */
[----:B------:R-:W1:Y:S04]  /*349f0*/  LDL.LU R0, [R1+0x17f0] ;  /* 0x0017f00001007983 */ /* 0x000e680000300800 */
[----:B------:R-:W-:Y:S04]  /*34a00*/  STL.64 [R1+0x17b0], R46 ;  /* 0x0017b02e01007387 */ /* 0x000fe80000100a00 */
[----:B--2---:R2:W-:Y:S04]  /*34a10*/  STL.64 [R1+0x17a8], R44 ;  /* 0x0017a82c01007387 */ /* 0x0045e80000100a00 */
[----:B------:R-:W3:Y:S04]  /*34a20*/  LDL.LU R8, [R1+0x490] ;  /* 0x0004900001087983 */ /* 0x000ee80000300800 */
[----:B------:R-:W3:Y:S04]  /*34a30*/  LDL.LU R9, [R1+0x494] ;  /* 0x0004940001097983 */ /* 0x000ee80000300800 */
[----:B------:R-:W2:Y:S04]  /*34a40*/  LDL.LU R10, [R1+0x498] ;  /* 0x00049800010a7983 */ /* 0x000ea80000300800 */
[----:B------:R-:W2:Y:S01]  /*34a50*/  LDL.LU R11, [R1+0x49c] ;  /* 0x00049c00010b7983 */ /* 0x000ea20000300800 */
[----:B0-----:R-:W-:-:S02]  /*34a60*/  IMAD.MOV.U32 R6, RZ, RZ, R53 ;  /* 0x000000ffff067224 */ /* 0x001fc400078e0035 */
[----:B----4-:R-:W-:Y:S02]  /*34a70*/  IMAD.MOV.U32 R7, RZ, RZ, R52 ;  /* 0x000000ffff077224 */ /* 0x010fe400078e0034 */
[----:B-1----:R-:W-:Y:S01]  /*34a80*/  IMAD.MOV.U32 R5, RZ, RZ, R0 ;  /* 0x000000ffff057224 */ /* 0x002fe200078e0000 */
[----:B--2---:R-:W-:Y:S04]  /*34a90*/  STL.64 [R1+0x17c0], R10 ;  /* 0x0017c00a01007387 */ /* 0x004fe80000100a00 */
[----:B---3--:R0:W-:Y:S04]  /*34aa0*/  STL.64 [R1+0x17b8], R8 ;  /* 0x0017b80801007387 */ /* 0x0081e80000100a00 */
[----:B------:R-:W2:Y:S04]  /*34ab0*/  LDL.LU R53, [R1+0x17ec] ;  /* 0x0017ec0001357983 */ /* 0x000ea80000300800 */
[----:B------:R-:W3:Y:S04]  /*34ac0*/  LDL.LU R52, [R1+0x17e8] ;  /* 0x0017e80001347983 */ /* 0x000ee80000300800 */
[----:B------:R-:W4:Y:S04]  /*34ad0*/  LDL.LU R4, [R1+0x18] ;  /* 0x0000180001047983 */ /* 0x000f280000300800 */
[----:B------:R-:W4:Y:S04]  /*34ae0*/  LDL.LU R0, [R1+0x17e4] ;  /* 0x0017e40001007983 */ /* 0x000f280000300800 */
[----:B------:R-:W4:Y:S04]  /*34af0*/  LDL.LU R56, [R1+0x4d0] ;  /* 0x0004d00001387983 */ /* 0x000f280000300800 */
[----:B------:R-:W4:Y:S04]  /*34b00*/  LDL.LU R57, [R1+0x4d4] ;  /* 0x0004d40001397983 */ /* 0x000f280000300800 */
[----:B------:R-:W4:Y:S04]  /*34b10*/  LDL.LU R58, [R1+0x4d8] ;  /* 0x0004d800013a7983 */ /* 0x000f280000300800 */
[----:B------:R-:W4:Y:S01]  /*34b20*/  LDL.LU R59, [R1+0x4dc] ;  /* 0x0004dc00013b7983 */ /* 0x000f220000300800 */
[----:B--2---:R-:W-:-:S02]  /*34b30*/  IMAD.MOV.U32 R43, RZ, RZ, R53 ;  /* 0x000000ffff2b7224 */ /* 0x004fc400078e0035 */
[----:B---3--:R-:W-:Y:S02]  /*34b40*/  IMAD.MOV.U32 R42, RZ, RZ, R52 ;  /* 0x000000ffff2a7224 */ /* 0x008fe400078e0034 */
[----:B------:R-:W2:Y:S04]  /*34b50*/  LDL.LU R52, [R1+0x17e0] ;  /* 0x0017e00001347983 */ /* 0x000ea80000300800 */
[----:B------:R-:W2:Y:S04]  /*34b60*/  LDL.LU R53, [R1+0x17dc] ;  /* 0x0017dc0001357983 */ /* 0x000ea80000300800 */
[----:B------:R-:W3:Y:S04]  /*34b70*/  LDL.LU R44, [R1+0x4f0] ;  /* 0x0004f000012c7983 */ /* 0x000ee80000300800 */
[----:B------:R-:W3:Y:S04]  /*34b80*/  LDL.LU R45, [R1+0x4f4] ;  /* 0x0004f400012d7983 */ /* 0x000ee80000300800 */
[----:B------:R-:W3:Y:S04]  /*34b90*/  LDL.LU R46, [R1+0x4f8] ;  /* 0x0004f800012e7983 */ /* 0x000ee80000300800 */
[----:B------:R-:W3:Y:S04]  /*34ba0*/  LDL.LU R47, [R1+0x4fc] ;  /* 0x0004fc00012f7983 */ /* 0x000ee80000300800 */
[----:B------:R-:W3:Y:S01]  /*34bb0*/  LDL.LU R40, [R1+0x30] ;  /* 0x0000300001287983 */ /* 0x000ee20000300800 */
[----:B----4-:R-:W-:-:S03]  /*34bc0*/  IMAD.MOV.U32 R41, RZ, RZ, R0 ;  /* 0x000000ffff297224 */ /* 0x010fc600078e0000 */
        /* <DEDUP_REMOVED lines=35> */
[----:B--2---:R-:W-:Y:S03]  /*34e00*/  HMMA.16816.F32 R32, R32, R52, R28 ;  /* 0x000000342020723c */ /* 0x004fe6000000181c */
[----:B------:R-:W3:Y:S04]  /*34e10*/  LDL.LU.64 R30, [R1+0x17d0] ;  /* 0x0017d000011e7983 */ /* 0x000ee80000300a00 */
[----:B------:R-:W3:-:S15]  /*34e20*/  LDL.LU.64 R28, [R1+0x17c8] ;  /* 0x0017c800011c7983 */ /* 0x000ede0000300a00 */
[----:B------:R-:W-:-:S01]  /*34e30*/  NOP ;  /* 0x0000000000007918 */ /* 0x000fc20000000000 */
[----:B------:R0:W-:Y:S04]  /*34e40*/  STL.64 [R1+0x520], R32 ;  /* 0x0005202001007387 */ /* 0x0001e80000100a00 */
[----:B------:R1:W-:Y:S04]  /*34e50*/  STL.64 [R1+0x528], R34 ;  /* 0x0005282201007387 */ /* 0x0003e80000100a00 */
[----:B0-----:R-:W2:Y:S04]  /*34e60*/  LDL.LU R32, [R1+0x310] ;  /* 0x0003100001207983 */ /* 0x001ea80000300800 */
[----:B------:R-:W2:Y:S04]  /*34e70*/  LDL.LU R33, [R1+0x314] ;  /* 0x0003140001217983 */ /* 0x000ea80000300800 */
[----:B-1----:R-:W2:Y:S04]  /*34e80*/  LDL.LU R34, [R1+0x318] ;  /* 0x0003180001227983 */ /* 0x002ea80000300800 */
[----:B------:R-:W2:Y:S01]  /*34e90*/  LDL.LU R35, [R1+0x31c] ;  /* 0x00031c0001237983 */ /* 0x000ea20000300800 */
[C---:B---3--:R-:W-:Y:S06]  /*34ea0*/  HMMA.16816.F32 R8, R28.reuse, R40, R8 ;  /* 0x000000281c08723c */ /* 0x048fec0000001808 */
[C---:B------:R-:W-:Y:S06]  /*34eb0*/  HMMA.16816.F32 R40, R28.reuse, R42, R44 ;  /* 0x0000002a1c28723c */ /* 0x040fec000000182c */
[C---:B------:R-:W-:Y:S11]  /*34ec0*/  HMMA.16816.F32 R56, R28.reuse, R4, R56 ;  /* 0x000000041c38723c */ /* 0x040ff60000001838 */
[----:B------:R-:W-:Y:S04]  /*34ed0*/  STL.64 [R1+0x500], R8 ;  /* 0x0005000801007387 */ /* 0x000fe80000100a00 */
[----:B------:R0:W-:Y:S04]  /*34ee0*/  STL.64 [R1+0x508], R10 ;  /* 0x0005080a01007387 */ /* 0x0001e80000100a00 */
[----:B0-----:R-:W3:Y:S04]  /*34ef0*/  LDL.LU.64 R10, [R1+0x17c0] ;  /* 0x0017c000010a7983 */ /* 0x001ee80000300a00 */
[----:B------:R-:W3:Y:S04]  /*34f00*/  LDL.LU.64 R8, [R1+0x17b8] ;  /* 0x0017b80001087983 */ /* 0x000ee80000300a00 */
[----:B------:R-:W2:Y:S04]  /*34f10*/  LDL.LU.64 R46, [R1+0x17b0] ;  /* 0x0017b000012e7983 */ /* 0x000ea80000300a00 */
[----:B------:R-:W3:Y:S04]  /*34f20*/  LDL.LU.64 R44, [R1+0x17a8] ;  /* 0x0017a800012c7983 */ /* 0x000ee80000300a00 */
[----:B------:R-:W-:Y:S04]  /*34f30*/  STL.64 [R1+0x4f0], R40 ;  /* 0x0004f02801007387 */ /* 0x000fe80000100a00 */
[----:B------:R0:W-:Y:S04]  /*34f40*/  STL.64 [R1+0x4f8], R42 ;  /* 0x0004f82a01007387 */ /* 0x0001e80000100a00 */
[----:B0-----:R-:W2:Y:S04]  /*34f50*/  LDL.LU.64 R42, [R1+0x17a0] ;  /* 0x0017a000012a7983 */ /* 0x001ea80000300a00 */
[----:B------:R-:W2:Y:S04]  /*34f60*/  LDL.LU.64 R40, [R1+0x1798] ;  /* 0x0017980001287983 */ /* 0x000ea80000300a00 */
[----:B------:R-:W-:Y:S04]  /*34f70*/  STL.64 [R1+0x4d0], R56 ;  /* 0x0004d03801007387 */ /* 0x000fe80000100a00 */
[----:B------:R0:W-:Y:S04]  /*34f80*/  STL.64 [R1+0x4d8], R58 ;  /* 0x0004d83a01007387 */ /* 0x0001e80000100a00 */
[----:B0-----:R-:W2:Y:S04]  /*34f90*/  LDL.LU.64 R58, [R1+0x1790] ;  /* 0x00179000013a7983 */ /* 0x001ea80000300a00 */
[----:B------:R-:W2:Y:S01]  /*34fa0*/  LDL.LU.64 R56, [R1+0x1788] ;  /* 0x0017880001387983 */ /* 0x000ea20000300a00 */
[----:B----4-:R-:W-:Y:S03]  /*34fb0*/  HMMA.16816.F32 R4, R28, R6, R24 ;  /* 0x000000061c04723c */ /* 0x010fe60000001818 */
[----:B------:R-:W4:Y:S04]  /*34fc0*/  LDL.LU.64 R26, [R1+0x1780] ;  /* 0x00178000011a7983 */ /* 0x000f280000300a00 */
[----:B------:R-:W4:-:S15]  /*34fd0*/  LDL.LU.64 R24, [R1+0x1778] ;  /* 0x0017780001187983 */ /* 0x000f1e0000300a00 */
[----:B------:R-:W-:-:S01]  /*34fe0*/  NOP ;  /* 0x0000000000007918 */ /* 0x000fc20000000000 */
[----:B------:R-:W-:Y:S04]  /*34ff0*/  STL.64 [R1+0x4b0], R4 ;  /* 0x0004b00401007387 */ /* 0x000fe80000100a00 */
[----:B------:R0:W-:Y:S04]  /*35000*/  STL.64 [R1+0x4b8], R6 ;  /* 0x0004b80601007387 */ /* 0x0001e80000100a00 */
[----:B0-----:R-:W4:Y:S04]  /*35010*/  LDL.LU.64 R6, [R1+0x1770] ;  /* 0x0017700001067983 */ /* 0x001f280000300a00 */
[----:B------:R-:W4:Y:S01]  /*35020*/  LDL.LU.64 R4, [R1+0x1768] ;  /* 0x0017680001047983 */ /* 0x000f220000300a00 */
[C---:B---3--:R-:W-:Y:S06]  /*35030*/  HMMA.16816.F32 R8, R28.reuse, R44, R8 ;  /* 0x0000002c1c08723c */ /* 0x048fec0000001808 */
[C---:B--2---:R-:W-:Y:S06]  /*35040*/  HMMA.16816.F32 R44, R28.reuse, R46, R40 ;  /* 0x0000002e1c2c723c */ /* 0x044fec0000001828 */
[C---:B------:R-:W-:Y:S11]  /*35050*/  HMMA.16816.F32 R56, R28.reuse, R60, R56 ;  /* 0x0000003c1c38723c */ /* 0x040ff60000001838 */
[----:B------:R-:W-:Y:S04]  /*35060*/  STL.64 [R1+0x490], R8 ;  /* 0x0004900801007387 */ /* 0x000fe80000100a00 */
[----:B------:R0:W-:Y:S04]  /*35070*/  STL.64 [R1+0x498], R10 ;  /* 0x0004980a01007387 */ /* 0x0001e80000100a00 */
[----:B0-----:R-:W2:Y:S04]  /*35080*/  LDL.LU.64 R10, [R1+0x1760] ;  /* 0x00176000010a7983 */ /* 0x001ea80000300a00 */
[----:B------:R-:W2:Y:S04]  /*35090*/  LDL.LU.64 R8, [R1+0x1758] ;  /* 0x0017580001087983 */ /* 0x000ea80000300a00 */
[----:B------:R-:W3:Y:S04]  /*350a0*/  LDL.LU.64 R42, [R1+0x1750] ;  /* 0x00175000012a7983 */ /* 0x000ee80000300a00 */
[----:B------:R-:W3:Y:S04]  /*350b0*/  LDL.LU.64 R40, [R1+0x1748] ;  /* 0x0017480001287983 */ /* 0x000ee80000300a00 */
[----:B------:R-:W-:Y:S04]  /*350c0*/  STL.64 [R1+0x470], R44 ;  /* 0x0004702c01007387 */ /* 0x000fe80000100a00 */
[----:B------:R0:W-:Y:S04]  /*350d0*/  STL.64 [R1+0x478], R46 ;  /* 0x0004782e01007387 */ /* 0x0001e80000100a00 */
[----:B0-----:R-:W3:Y:S04]  /*350e0*/  LDL.LU.64 R46, [R1+0x1740] ;  /* 0x00174000012e7983 */ /* 0x001ee80000300a00 */
[----:B------:R-:W3:Y:S04]  /*350f0*/  LDL.LU.64 R44, [R1+0x1738] ;  /* 0x00173800012c7983 */ /* 0x000ee80000300a00 */
[----:B------:R-:W-:Y:S04]  /*35100*/  STL.64 [R1+0x450], R56 ;  /* 0x0004503801007387 */ /* 0x000fe80000100a00 */
[----:B------:R0:W-:Y:S04]  /*35110*/  STL.64 [R1+0x458], R58 ;  /* 0x0004583a01007387 */ /* 0x0001e80000100a00 */
[----:B0-----:R-:W2:Y:S04]  /*35120*/  LDL.LU.64 R58, [R1+0x1730] ;  /* 0x00173000013a7983 */ /* 0x001ea80000300a00 */
[----:B------:R-:W3:Y:S01]  /*35130*/  LDL.LU.64 R56, [R1+0x1728] ;  /* 0x0017280001387983 */ /* 0x000ee20000300a00 */
[C---:B------:R-:W-:Y:S06]  /*35140*/  HMMA.16816.F32 R20, R28.reuse, R54, R20 ;  /* 0x000000361c14723c */ /* 0x040fec0000001814 */
[C---:B----4-:R-:W-:Y:S06]  /*35150*/  HMMA.16816.F32 R4, R28.reuse, R2, R4 ;  /* 0x000000021c04723c */ /* 0x050fec0000001804 */
[C---:B--2---:R-:W-:Y:S06]  /*35160*/  HMMA.16816.F32 R36, R28.reuse, R58, R36 ;  /* 0x0000003a1c24723c */ /* 0x044fec0000001824 */
[----:B---3--:R-:W-:-:S15]  /*35170*/  HMMA.16816.F32 R56, R28, R56, R24 ;  /* 0x000000381c38723c */ /* 0x008fde0000001818 */
[----:B------:R-:W-:-:S02]  /*35180*/  NOP ;  /* 0x0000000000007918 */ /* 0x000fc40000000000 */
[----:B------:R-:W-:Y:S04]  /*35190*/  STL.64 [R1+0x430], R36 ;  /* 0x0004302401007387 */ /* 0x000fe80000100a00 */
[----:B------:R0:W-:Y:S04]  /*351a0*/  STL.64 [R1+0x438], R38 ;  /* 0x0004382601007387 */ /* 0x0001e80000100a00 */
[----:B0-----:R-:W2:Y:S04]  /*351b0*/  LDL.LU.64 R38, [R1+0x1720] ;  /* 0x0017200001267983 */ /* 0x001ea80000300a00 */
[----:B------:R-:W2:Y:S04]  /*351c0*/  LDL.LU.64 R36, [R1+0x1718] ;  /* 0x0017180001247983 */ /* 0x000ea80000300a00 */
[----:B------:R-:W3:Y:S04]  /*351d0*/  LDL.LU.64 R26, [R1+0x1710] ;  /* 0x00171000011a7983 */ /* 0x000ee80000300a00 */
[----:B------:R-:W4:Y:S04]  /*351e0*/  LDL.LU.64 R24, [R1+0x1708] ;  /* 0x0017080001187983 */ /* 0x000f280000300a00 */
[----:B------:R0:W-:Y:S04]  /*351f0*/  STL.64 [R1+0x410], R56 ;  /* 0x0004103801007387 */ /* 0x0001e80000100a00 */
[----:B------:R1:W-:Y:S04]  /*35200*/  STL.64 [R1+0x418], R58 ;  /* 0x0004183a01007387 */ /* 0x0003e80000100a00 */
[----:B0-----:R-:W2:Y:S04]  /*35210*/  LDL.LU R56, [R1+0x330] ;  /* 0x0003300001387983 */ /* 0x001ea80000300800 */
[----:B------:R-:W2:Y:S04]  /*35220*/  LDL.LU R57, [R1+0x334] ;  /* 0x0003340001397983 */ /* 0x000ea80000300800 */
[----:B-1----:R-:W2:Y:S04]  /*35230*/  LDL.LU R58, [R1+0x338] ;  /* 0x00033800013a7983 */ /* 0x002ea80000300800 */
[----:B------:R-:W2:Y:S04]  /*35240*/  LDL.LU R59, [R1+0x33c] ;  /* 0x00033c00013b7983 */ /* 0x000ea80000300800 */
[----:B------:R-:W-:Y:S04]  /*35250*/  STL.64 [R1+0x3f0], R20 ;  /* 0x0003f01401007387 */ /* 0x000fe80000100a00 */
[----:B------:R0:W-:Y:S04]  /*35260*/  STL.64 [R1+0x3f8], R22 ;  /* 0x0003f81601007387 */ /* 0x0001e80000100a00 */
[----:B0-----:R-:W3:Y:S04]  /*35270*/  LDL.LU.64 R22, [R1+0x1700] ;  /* 0x0017000001167983 */ /* 0x001ee80000300a00 */
[----:B------:R-:W4:Y:S04]  /*35280*/  LDL.LU.64 R20, [R1+0x16f8] ;  /* 0x0016f80001147983 */ /* 0x000f280000300a00 */
        /* <DEDUP_REMOVED lines=15> */
[----:B0-----:R-:W4:Y:S04]  /*35380*/  LDL.LU R4, [R1+0x350] ;  /* 0x0003500001047983 */ /* 0x001f280000300800 */
[----:B------:R-:W4:Y:S04]  /*35390*/  LDL.LU R5, [R1+0x354] ;  /* 0x0003540001057983 */ /* 0x000f280000300800 */
[----:B-1----:R-:W4:Y:S04]  /*353a0*/  LDL.LU R6, [R1+0x358] ;  /* 0x0003580001067983 */ /* 0x002f280000300800 */
[----:B------:R-:W4:Y:S01]  /*353b0*/  LDL.LU R7, [R1+0x35c] ;  /* 0x00035c0001077983 */ /* 0x000f220000300800 */
[----:B--2---:R-:W-:-:S15]  /*353c0*/  HMMA.16816.F32 R12, R28, R8, R12 ;  /* 0x000000081c0c723c */ /* 0x004fde000000180c */
[----:B------:R-:W-:-:S08]  /*353d0*/  NOP ;  /* 0x0000000000007918 */ /* 0x000fd00000000000 */
[----:B------:R-:W-:Y:S04]  /*353e0*/  STL.64 [R1+0x370], R12 ;  /* 0x0003700c01007387 */ /* 0x000fe80000100a00 */
[----:B------:R0:W-:Y:S04]  /*353f0*/  STL.64 [R1+0x378], R14 ;  /* 0x0003780e01007387 */ /* 0x0001e80000100a00 */
[----:B0-----:R-:W2:Y:S04]  /*35400*/  LDL.LU.64 R14, [R1+0x16c0] ;  /* 0x0016c000010e7983 */ /* 0x001ea80000300a00 */
[----:B------:R-:W3:Y:S01]  /*35410*/  LDL.LU.64 R12, [R1+0x16b8] ;  /* 0x0016b800010c7983 */ /* 0x000ee20000300a00 */
[----:B----4-:R-:W-:-:S15]  /*35420*/  HMMA.16816.F32 R8, R28, R10, R4 ;  /* 0x0000000a1c08723c */ /* 0x010fde0000001804 */
[----:B------:R-:W-:-:S08]  /*35430*/  NOP ;  /* 0x0000000000007918 */ /* 0x000fd00000000000 */
[----:B------:R-:W-:Y:S04]  /*35440*/  STL.64 [R1+0x350], R8 ;  /* 0x0003500801007387 */ /* 0x000fe80000100a00 */
[----:B------:R2:W-:Y:S01]  /*35450*/  STL.64 [R1+0x358], R10 ;  /* 0x0003580a01007387 */ /* 0x0005e20000100a00 */
[C---:B---3--:R-:W-:Y:S06]  /*35460*/  HMMA.16816.F32 R4, R28.reuse, R12, R56 ;  /* 0x0000000c1c04723c */ /* 0x048fec0000001838 */
[----:B--2---:R-:W-:-:S15]  /*35470*/  HMMA.16816.F32 R8, R28, R14, R32 ;  /* 0x0000000e1c08723c */ /* 0x004fde0000001820 */
[----:B------:R-:W-:-:S02]  /*35480*/  NOP ;  /* 0x0000000000007918 */ /* 0x000fc40000000000 */
[----:B------:R-:W-:Y:S04]  /*35490*/  STL.64 [R1+0x330], R4 ;  /* 0x0003300401007387 */ /* 0x000fe80000100a00 */
[----:B------:R-:W-:Y:S04]  /*354a0*/  STL.64 [R1+0x338], R6 ;  /* 0x0003380601007387 */ /* 0x000fe80000100a00 */
[----:B------:R0:W-:Y:S04]  /*354b0*/  STL.64 [R1+0x310], R8 ;  /* 0x0003100801007387 */ /* 0x0001e80000100a00 */
[----:B------:R-:W-:Y:S04]  /*354c0*/  STL.64 [R1+0x318], R10 ;  /* 0x0003180a01007387 */ /* 0x000fe80000100a00 */
[----:B0-----:R-:W2:Y:S01]  /*354d0*/  LDL.LU R9, [R1+0xb78] ;  /* 0x000b780001097983 */ /* 0x001ea20000300800 */
[C---:B------:R-:W-:Y:S06]  /*354e0*/  HMMA.16816.F32 R12, R28.reuse, R16, R48 ;  /* 0x000000101c0c723c */ /* 0x040fec0000001830 */
[----:B------:R-:W-:-:S15]  /*354f0*/  HMMA.16816.F32 R4, R28, R18, R44 ;  /* 0x000000121c04723c */ /* 0x000fde000000182c */
[----:B------:R-:W-:-:S02]  /*35500*/  NOP ;  /* 0x0000000000007918 */ /* 0x000fc40000000000 */
[----:B------:R-:W-:Y:S04]  /*35510*/  STL.64 [R1+0x2f0], R12 ;  /* 0x0002f00c01007387 */ /* 0x000fe80000100a00 */
[----:B------:R-:W-:Y:S04]  /*35520*/  STL.64 [R1+0x2f8], R14 ;  /* 0x0002f80e01007387 */ /* 0x000fe80000100a00 */
[----:B--2---:R0:W-:Y:S04]  /*35530*/  STL [R1+0x1688], R9 ;  /* 0x0016880901007387 */ /* 0x0041e80000100800 */
[----:B------:R-:W-:Y:S04]  /*35540*/  STL.64 [R1+0x2d0], R4 ;  /* 0x0002d00401007387 */ /* 0x000fe80000100a00 */
[----:B------:R1:W-:Y:S04]  /*35550*/  STL.64 [R1+0x2d8], R6 ;  /* 0x0002d80601007387 */ /* 0x0003e80000100a00 */
[----:B------:R-:W2:Y:S01]  /*35560*/  LDL.LU R16, [R1+0xf0] ;  /* 0x0000f00001107983 */ /* 0x000ea20000300800 */
[C---:B0-----:R-:W-:Y:S06]  /*35570*/  HMMA.16816.F32 R8, R28.reuse, R20, R40 ;  /* 0x000000141c08723c */ /* 0x041fec0000001828 */
[----:B-1----:R-:W-:-:S15]  /*35580*/  HMMA.16816.F32 R4, R28, R22, R36 ;  /* 0x000000161c04723c */ /* 0x002fde0000001824 */
[----:B------:R-:W-:-:S02]  /*35590*/  NOP ;  /* 0x0000000000007918 */ /* 0x000fc40000000000 */
[----:B------:R-:W-:Y:S04]  /*355a0*/  STL.64 [R1+0x2b0], R8 ;  /* 0x0002b00801007387 */ /* 0x000fe80000100a00 */
[----:B------:R-:W-:Y:S04]  /*355b0*/  STL.64 [R1+0x2b8], R10 ;  /* 0x0002b80a01007387 */ /* 0x000fe80000100a00 */
[----:B------:R-:W-:Y:S04]  /*355c0*/  STL.64 [R1+0x290], R4 ;  /* 0x0002900401007387 */ /* 0x000fe80000100a00 */
[----:B------:R-:W-:Y:S04]  /*355d0*/  STL.64 [R1+0x298], R6 ;  /* 0x0002980601007387 */ /* 0x000fe80000100a00 */
[----:B------:R-:W2:Y:S04]  /*355e0*/  LDL.LU R17, [R1+0xf4] ;  /* 0x0000f40001117983 */ /* 0x000ea80000300800 */
[----:B------:R-:W3:Y:S04]  /*355f0*/  LDL.LU R18, [R1+0xf8] ;  /* 0x0000f80001127983 */ /* 0x000ee80000300800 */
[----:B------:R-:W3:Y:S01]  /*35600*/  LDL.LU R19, [R1+0xfc] ;  /* 0x0000fc0001137983 */ /* 0x000ee20000300800 */
[----:B------:R-:W-:-:S03]  /*35610*/  IMAD.MOV.U32 R15, RZ, RZ, R0 ;  /* 0x000000ffff0f7224 */ /* 0x000fc600078e0000 */
        /* <DEDUP_REMOVED lines=9> */
[----:B------:R-:W4:Y:S04]  /*356b0*/  LDL.LU R0, [R1+0x16b0] ;  /* 0x0016b00001007983 */ /* 0x000f280000300800 */
[----:B0-----:R-:W2:Y:S04]  /*356c0*/  LDL.LU R16, [R1+0x270] ;  /* 0x0002700001107983 */ /* 0x001ea80000300800 */
        /* <DEDUP_REMOVED lines=40> */
[----:B------:R-:W2:Y:S04]  /*35950*/  LDL.LU.64 R16, [R1+0x16a0] ;  /* 0x0016a00001107983 */ /* 0x000ea80000300a00 */
[----:B------:R-:W4:Y:S04]  /*35960*/  LDL.LU R58, [R1+0xd5c] ;  /* 0x000d5c00013a7983 */ /* 0x000f280000300800 */
[----:B------:R-:W4:Y:S04]  /*35970*/  LDL.LU R59, [R1+0xd80] ;  /* 0x000d8000013b7983 */ /* 0x000f280000300800 */
[----:B------:R-:W4:Y:S04]  /*35980*/  LDL.LU R60, [R1+0xd54] ;  /* 0x000d5400013c7983 */ /* 0x000f280000300800 */
[----:B------:R-:W4:Y:S04]  /*35990*/  LDL.LU R61, [R1+0xd78] ;  /* 0x000d7800013d7983 */ /* 0x000f280000300800 */
[----:B------:R-:W4:Y:S04]  /*359a0*/  LDL.LU R32, [R1+0xd4c] ;  /* 0x000d4c0001207983 */ /* 0x000f280000300800 */
[----:B------:R-:W4:Y:S04]  /*359b0*/  LDL.LU R33, [R1+0xd70] ;  /* 0x000d700001217983 */ /* 0x000f280000300800 */
[----:B------:R-:W4:Y:S04]  /*359c0*/  LDL.LU R35, [R1+0xd44] ;  /* 0x000d440001237983 */ /* 0x000f280000300800 */
[----:B------:R-:W2:Y:S04]  /*359d0*/  LDL.LU.64 R38, [R1+0x1698] ;  /* 0x0016980001267983 */ /* 0x000ea80000300a00 */
[----:B------:R-:W3:Y:S04]  /*359e0*/  LDL.LU.64 R36, [R1+0x1690] ;  /* 0x0016900001247983 */ /* 0x000ee80000300a00 */
[----:B------:R0:W-:Y:S04]  /*359f0*/  STL.64 [R1+0x250], R24 ;  /* 0x0002501801007387 */ /* 0x0001e80000100a00 */
[----:B------:R1:W-:Y:S04]  /*35a00*/  STL.64 [R1+0x258], R26 ;  /* 0x0002581a01007387 */ /* 0x0003e80000100a00 */
[----:B0-----:R-:W4:Y:S04]  /*35a10*/  LDL.LU R24, [R1+0x150] ;  /* 0x0001500001187983 */ /* 0x001f280000300800 */
[----:B------:R-:W4:Y:S04]  /*35a20*/  LDL.LU R25, [R1+0x154] ;  /* 0x0001540001197983 */ /* 0x000f280000300800 */
[----:B-1----:R-:W4:Y:S04]  /*35a30*/  LDL.LU R26, [R1+0x158] ;  /* 0x00015800011a7983 */ /* 0x002f280000300800 */
[----:B------:R-:W4:Y:S01]  /*35a40*/  LDL.LU R27, [R1+0x15c] ;  /* 0x00015c00011b7983 */ /* 0x000f220000300800 */
[C---:B---3--:R-:W-:Y:S06]  /*35a50*/  HMMA.16816.F32 R8, R28.reuse, R36, R8 ;  /* 0x000000241c08723c */ /* 0x048fec0000001808 */
[----:B--2---:R-:W-:-:S15]  /*35a60*/  HMMA.16816.F32 R36, R28, R38, R40 ;  /* 0x000000261c24723c */ /* 0x004fde0000001828 */
[----:B------:R-:W-:-:S02]  /*35a70*/  NOP ;  /* 0x0000000000007918 */ /* 0x000fc40000000000 */
[----:B------:R0:W-:Y:S04]  /*35a80*/  STL.64 [R1+0x230], R8 ;  /* 0x0002300801007387 */ /* 0x0001e80000100a00 */
[----:B------:R1:W-:Y:S04]  /*35a90*/  STL.64 [R1+0x238], R10 ;  /* 0x0002380a01007387 */ /* 0x0003e80000100a00 */
[----:B0-----:R-:W2:Y:S04]  /*35aa0*/  LDL.LU R9, [R1+0x1688] ;  /* 0x0016880001097983 */ /* 0x001ea80000300800 */
[----:B------:R-:W3:Y:S04]  /*35ab0*/  LDL.LU.64 R42, [R1+0x1680] ;  /* 0x00168000012a7983 */ /* 0x000ee80000300a00 */
[----:B------:R-:W4:Y:S04]  /*35ac0*/  LDL.LU.64 R40, [R1+0x1678] ;  /* 0x0016780001287983 */ /* 0x000f280000300a00 */
[----:B------:R0:W-:Y:S04]  /*35ad0*/  STL.64 [R1+0x210], R36 ;  /* 0x0002102401007387 */ /* 0x0001e80000100a00 */
[----:B------:R0:W-:Y:S01]  /*35ae0*/  STL.64 [R1+0x218], R38 ;  /* 0x0002182601007387 */ /* 0x0001e20000100a00 */
[----:B------:R-:W-:Y:S01]  /*35af0*/  HMMA.16816.F32 R12, R28, R52, R12 ;  /* 0x000000341c0c723c */ /* 0x000fe2000000180c */
[----:B------:R-:W-:-:S02]  /*35b00*/  IADD3 R6, P6, R6, UR30, RZ ;  /* 0x0000001e06067c10 */ /* 0x000fc4000ffde0ff */
[----:B------:R-:W-:Y:S02]  /*35b10*/  IADD3 R7, P1, R7, UR30, RZ ;  /* 0x0000001e07077c10 */ /* 0x000fe4000ff3e0ff */
[----:B------:R-:W-:Y:S02]  /*35b20*/  IADD3 R4, P2, R4, UR30, RZ ;  /* 0x0000001e04047c10 */ /* 0x000fe4000ff5e0ff */
[----:B------:R-:W-:Y:S02]  /*35b30*/  IADD3 R5, P3, R5, UR30, RZ ;  /* 0x0000001e05057c10 */ /* 0x000fe4000ff7e0ff */
[----:B------:R-:W-:Y:S02]  /*35b40*/  IADD3 R2, P4, R2, UR30, RZ ;  /* 0x0000001e02027c10 */ /* 0x000fe4000ff9e0ff */
[----:B------:R-:W-:Y:S01]  /*35b50*/  IADD3 R3, P5, R3, UR30, RZ ;  /* 0x0000001e03037c10 */ /* 0x000fe2000ffbe0ff */
[----:B-1----:R-:W1:Y:S01]  /*35b60*/  LDC R11, c[0x0][0x230] ;  /* 0x00008c00ff0b7b82 */ /* 0x002e620000000800 */
[----:B0-----:R-:W2:Y:S04]  /*35b70*/  LDL.LU R36, [R1+0x180] ;  /* 0x0001800001247983 */ /* 0x001ea80000300800 */
[----:B------:R-:W2:Y:S04]  /*35b80*/  LDL.LU R37, [R1+0x184] ;  /* 0x0001840001257983 */ /* 0x000ea80000300800 */
[----:B------:R-:W2:Y:S01]  /*35b90*/  LDL.LU R38, [R1+0x188] ;  /* 0x0001880001267983 */ /* 0x000ea20000300800 */
[----:B------:R-:W-:-:S03]  /*35ba0*/  IMAD.MOV.U32 R39, RZ, RZ, R0 ;  /* 0x000000ffff277224 */ /* 0x000fc600078e0000 */
        /* <DEDUP_REMOVED lines=8> */
[----:B------:R-:W3:Y:S04]  /*35c30*/  LDL.LU.64 R46, [R1+0x1658] ;  /* 0x00165800012e7983 */ /* 0x000ee80000300a00 */
[----:B------:R-:W4:Y:S04]  /*35c40*/  LDL.LU.64 R44, [R1+0x1650] ;  /* 0x00165000012c7983 */ /* 0x000f280000300a00 */
[----:B------:R-:W-:Y:S04]  /*35c50*/  STL.64 [R1+0x1c0], R40 ;  /* 0x0001c02801007387 */ /* 0x000fe80000100a00 */
[----:B------:R-:W-:Y:S01]  /*35c60*/  STL.64 [R1+0x1c8], R42 ;  /* 0x0001c82a01007387 */ /* 0x000fe20000100a00 */
[----:B--2---:R-:W-:Y:S01]  /*35c70*/  VIADD R9, R9, 0x1 ;  /* 0x0000000109097836 */ /* 0x004fe20000000000 */
[----:B------:R-:W-:-:S02]  /*35c80*/  IADD3.X R54, R54, UR58, RZ, P6, !PT ;  /* 0x0000003a36367c10 */ /* 0x000fc4000b7fe4ff */
[----:B------:R-:W-:Y:S02]  /*35c90*/  IADD3 R55, P6, R55, UR30, RZ ;  /* 0x0000001e37377c10 */ /* 0x000fe4000ffde0ff */
[----:B------:R-:W-:Y:S02]  /*35ca0*/  IADD3.X R34, R34, UR58, RZ, P2, !PT ;  /* 0x0000003a22227c10 */ /* 0x000fe400097fe4ff */
[----:B------:R-:W-:Y:S01]  /*35cb0*/  IADD3.X R56, R56, UR58, RZ, P1, !PT ;  /* 0x0000003a38387c10 */ /* 0x000fe20008ffe4ff */
[C---:B----4-:R-:W-:Y:S06]  /*35cc0*/  HMMA.16816.F32 R36, R28.reuse, R44, R36 ;  /* 0x0000002c1c24723c */ /* 0x050fec0000001824 */
[C---:B---3--:R-:W-:Y:S06]  /*35cd0*/  HMMA.16816.F32 R24, R28.reuse, R46, R24 ;  /* 0x0000002e1c18723c */ /* 0x048fec0000001818 */
[C---:B------:R-:W-:Y:S06]  /*35ce0*/  HMMA.16816.F32 R20, R28.reuse, R48, R20 ;  /* 0x000000301c14723c */ /* 0x040fec0000001814 */
[----:B------:R-:W-:Y:S05]  /*35cf0*/  HMMA.16816.F32 R16, R28, R50, R16 ;  /* 0x000000321c10723c */ /* 0x000fea0000001810 */
        /* <DEDUP_REMOVED lines=8> */
[----:B------:R-:W-:Y:S04]  /*35d80*/  STL [R1+0xb78], R9 ;  /* 0x000b780901007387 */ /* 0x000fe80000100800 */
[----:B------:R-:W-:Y:S04]  /*35d90*/  STL.64 [R1+0xe0], R12 ;  /* 0x0000e00c01007387 */ /* 0x000fe80000100a00 */
[----:B------:R-:W-:Y:S04]  /*35da0*/  STL.64 [R1+0xe8], R14 ;  /* 0x0000e80e01007387 */ /* 0x000fe80000100a00 */
        /* <DEDUP_REMOVED lines=9> */
[----:B------:R2:W-:Y:S04]  /*35e40*/  STL [R1+0xb48], R56 ;  /* 0x000b483801007387 */ /* 0x0005e80000100800 */
[----:B0-----:R-:W3:Y:S01]  /*35e50*/  LDL.LU R34, [R1+0xd68] ;  /* 0x000d680001227983 */ /* 0x001ee20000300800 */
[----:B------:R-:W-:-:S02]  /*35e60*/  IADD3 R57, P1, R57, UR30, RZ ;  /* 0x0000001e39397c10 */ /* 0x000fc4000ff3e0ff */
[----:B------:R-:W-:Y:S02]  /*35e70*/  IADD3 R58, P2, R58, UR30, RZ ;  /* 0x0000001e3a3a7c10 */ /* 0x000fe4000ff5e0ff */
[----:B------:R-:W-:Y:S02]  /*35e80*/  IADD3.X R59, R59, UR58, RZ, P3, !PT ;  /* 0x0000003a3b3b7c10 */ /* 0x000fe40009ffe4ff */
[----:B------:R-:W-:Y:S01]  /*35e90*/  IADD3 R60, P3, R60, UR30, RZ ;  /* 0x0000001e3c3c7c10 */ /* 0x000fe2000ff7e0ff */
[----:B-1----:R-:W-:Y:S01]  /*35ea0*/  VIADD R11, R11, 0x1f ;  /* 0x0000001f0b0b7836 */ /* 0x002fe20000000000 */
[----:B------:R-:W-:Y:S01]  /*35eb0*/  IADD3.X R61, R61, UR58, RZ, P4, !PT ;  /* 0x0000003a3d3d7c10 */ /* 0x000fe2000a7fe4ff */
[----:B------:R0:W-:Y:S04]  /*35ec0*/  STL [R1+0xd64], R57 ;  /* 0x000d643901007387 */ /* 0x0001e80000100800 */
[----:B------:R-:W-:Y:S01]  /*35ed0*/  STL [R1+0xd5c], R58 ;  /* 0x000d5c3a01007387 */ /* 0x000fe20000100800 */
[----:B------:R-:W-:-:S03]  /*35ee0*/  IADD3 R32, P4, R32, UR30, RZ ;  /* 0x0000001e20207c10 */ /* 0x000fc6000ff9e0ff */
[----:B------:R-:W-:Y:S01]  /*35ef0*/  STL [R1+0xd80], R59 ;  /* 0x000d803b01007387 */ /* 0x000fe20000100800 */
[----:B------:R-:W-:-:S03]  /*35f00*/  IADD3.X R33, R33, UR58, RZ, P5, !PT ;  /* 0x0000003a21217c10 */ /* 0x000fc6000affe4ff */
[----:B------:R-:W-:Y:S01]  /*35f10*/  STL [R1+0xd54], R60 ;  /* 0x000d543c01007387 */ /* 0x000fe20000100800 */
[----:B------:R-:W-:-:S03]  /*35f20*/  SHF.R.S32.HI R8, RZ, 0x1f, R11 ;  /* 0x0000001fff087819 */ /* 0x000fc6000001140b */
[----:B------:R-:W-:Y:S01]  /*35f30*/  STL [R1+0xd78], R61 ;  /* 0x000d783d01007387 */ /* 0x000fe20000100800 */
[----:B------:R-:W-:-:S03]  /*35f40*/  IADD3 R35, P5, R35, UR30, RZ ;  /* 0x0000001e23237c10 */ /* 0x000fc6000ffbe0ff */
[----:B------:R-:W4:Y:S04]  /*35f50*/  LDL.LU R18, [R1+0xd3c] ;  /* 0x000d3c0001127983 */ /* 0x000f280000300800 */
[----:B------:R-:W-:Y:S04]  /*35f60*/  STL [R1+0xd4c], R32 ;  /* 0x000d4c2001007387 */ /* 0x000fe80000100800 */
[----:B------:R-:W4:Y:S01]  /*35f70*/  LDL.LU R19, [R1+0xd60] ;  /* 0x000d600001137983 */ /* 0x000f220000300800 */
[----:B------:R-:W-:-:S03]  /*35f80*/  LEA.HI R8, R8, R11, RZ, 0x5 ;  /* 0x0000000b08087211 */ /* 0x000fc600078f28ff */
[----:B------:R-:W-:Y:S04]  /*35f90*/  STL [R1+0xd70], R33 ;  /* 0x000d702101007387 */ /* 0x000fe80000100800 */
[----:B------:R-:W4:Y:S04]  /*35fa0*/  LDL.LU R16, [R1+0xd34] ;  /* 0x000d340001107983 */ /* 0x000f280000300800 */
[----:B------:R1:W-:Y:S04]  /*35fb0*/  STL [R1+0xd44], R35 ;  /* 0x000d442301007387 */ /* 0x0003e80000100800 */
[----:B------:R-:W4:Y:S01]  /*35fc0*/  LDL.LU R17, [R1+0xd58] ;  /* 0x000d580001117983 */ /* 0x000f220000300800 */
[----:B------:R-:W-:-:S03]  /*35fd0*/  SHF.R.S32.HI R8, RZ, 0x5, R8 ;  /* 0x00000005ff087819 */ /* 0x000fc60000011408 */
[----:B------:R-:W4:Y:S04]  /*35fe0*/  LDL.LU R14, [R1+0xd2c] ;  /* 0x000d2c00010e7983 */ /* 0x000f280000300800 */
[----:B------:R-:W4:Y:S04]  /*35ff0*/  LDL.LU R15, [R1+0xd50] ;  /* 0x000d5000010f7983 */ /* 0x000f280000300800 */
[----:B------:R-:W4:Y:S04]  /*36000*/  LDL.LU R12, [R1+0xd24] ;  /* 0x000d2400010c7983 */ /* 0x000f280000300800 */
[----:B------:R-:W4:Y:S04]  /*36010*/  LDL.LU R13, [R1+0xd48] ;  /* 0x000d4800010d7983 */ /* 0x000f280000300800 */
[----:B------:R-:W4:Y:S01]  /*36020*/  LDL.LU R10, [R1+0xd1c] ;  /* 0x000d1c00010a7983 */ /* 0x000f220000300800 */
[----:B------:R-:W-:-:S03]  /*36030*/  ISETP.NE.U32.AND P0, PT, R9, R8, PT ;  /* 0x000000080900720c */ /* 0x000fc60003f05070 */
        /* <DEDUP_REMOVED lines=12> */
[----:B0-----:R-:W2:Y:S04]  /*36100*/  LDL.LU R57, [R1+0xd10] ;  /* 0x000d100001397983 */ /* 0x001ea80000300800 */
[----:B-1----:R-:W2:Y:S04]  /*36110*/  LDL.LU R35, [R1+0xce4] ;  /* 0x000ce40001237983 */ /* 0x002ea80000300800 */
[----:B------:R-:W2:Y:S04]  /*36120*/  LDL.LU R58, [R1+0xd08] ;  /* 0x000d0800013a7983 */ /* 0x000ea80000300800 */
[----:B------:R-:W2:Y:S04]  /*36130*/  LDL.LU R59, [R1+0xcdc] ;  /* 0x000cdc00013b7983 */ /* 0x000ea80000300800 */
[----:B------:R-:W2:Y:S01]  /*36140*/  LDL.LU R60, [R1+0xd00] ;  /* 0x000d0000013c7983 */ /* 0x000ea20000300800 */
[----:B---3--:R-:W-:-:S05]  /*36150*/  IADD3.X R34, R34, UR58, RZ, P6, !PT ;  /* 0x0000003a22227c10 */ /* 0x008fca000b7fe4ff */
[----:B------:R0:W-:Y:S04]  /*36160*/  STL [R1+0xd68], R34 ;  /* 0x000d682201007387 */ /* 0x0001e80000100800 */
[----:B------:R-:W3:Y:S04]  /*36170*/  LDL.LU R61, [R1+0xcd4] ;  /* 0x000cd400013d7983 */ /* 0x000ee80000300800 */
[----:B------:R-:W3:Y:S04]  /*36180*/  LDL.LU R32, [R1+0xcf8] ;  /* 0x000cf80001207983 */ /* 0x000ee80000300800 */
[----:B------:R-:W3:Y:S04]  /*36190*/  LDL.LU R33, [R1+0xccc] ;  /* 0x000ccc0001217983 */ /* 0x000ee80000300800 */
[----:B0-----:R-:W3:Y:S01]  /*361a0*/  LDL.LU R34, [R1+0xcf0] ;  /* 0x000cf00001227983 */ /* 0x001ee20000300800 */
[----:B----4-:R-:W-:-:S02]  /*361b0*/  IADD3 R18, P6, R18, UR30, RZ ;  /* 0x0000001e12127c10 */ /* 0x010fc4000ffde0ff */
[----:B------:R-:W-:Y:S02]  /*361c0*/  IADD3.X R19, R19, UR58, RZ, P1, !PT ;  /* 0x0000003a13137c10 */ /* 0x000fe40008ffe4ff */
[----:B------:R-:W-:Y:S02]  /*361d0*/  IADD3 R16, P1, R16, UR30, RZ ;  /* 0x0000001e10107c10 */ /* 0x000fe4000ff3e0ff */
[----:B------:R-:W-:Y:S01]  /*361e0*/  IADD3.X R17, R17, UR58, RZ, P2, !PT ;  /* 0x0000003a11117c10 */ /* 0x000fe200097fe4ff */
[----:B------:R-:W-:Y:S01]  /*361f0*/  STL [R1+0xd3c], R18 ;  /* 0x000d3c1201007387 */ /* 0x000fe20000100800 */
[----:B------:R-:W-:Y:S02]  /*36200*/  IADD3 R14, P2, R14, UR30, RZ ;  /* 0x0000001e0e0e7c10 */ /* 0x000fe4000ff5e0ff */
[----:B------:R-:W-:Y:S01]  /*36210*/  IADD3.X R15, R15, UR58, RZ, P3, !PT ;  /* 0x0000003a0f0f7c10 */ /* 0x000fe20009ffe4ff */
[----:B------:R-:W-:Y:S01]  /*36220*/  STL [R1+0xd60], R19 ;  /* 0x000d601301007387 */ /* 0x000fe20000100800 */
[----:B------:R-:W-:-:S03]  /*36230*/  IADD3 R12, P3, R12, UR30, RZ ;  /* 0x0000001e0c0c7c10 */ /* 0x000fc6000ff7e0ff */
[----:B------:R-:W-:Y:S01]  /*36240*/  STL [R1+0xd34], R16 ;  /* 0x000d341001007387 */ /* 0x000fe20000100800 */
[----:B------:R-:W-:-:S03]  /*36250*/  IADD3.X R13, R13, UR58, RZ, P4, !PT ;  /* 0x0000003a0d0d7c10 */ /* 0x000fc6000a7fe4ff */
        /* <DEDUP_REMOVED lines=23> */
[----:B------:R-:W-:Y:S02]  /*363d0*/  IADD3.X R55, R55, UR58, RZ, P4, !PT ;  /* 0x0000003a37377c10 */ /* 0x000fe4000a7fe4ff */
[----:B--2---:R-:W-:Y:S01]  /*363e0*/  IADD3.X R57, R57, UR58, RZ, P5, !PT ;  /* 0x0000003a39397c10 */ /* 0x004fe2000affe4ff */
[----:B------:R-:W-:Y:S01]  /*363f0*/  STL [R1+0xd28], R5 ;  /* 0x000d280501007387 */ /* 0x000fe20000100800 */
[----:B------:R-:W-:-:S03]  /*36400*/  IADD3 R35, P5, R35, UR30, RZ ;  /* 0x0000001e23237c10 */ /* 0x000fc6000ffbe0ff */
[----:B------:R-:W-:Y:S01]  /*36410*/  STL [R1+0xcfc], R2 ;  /* 0x000cfc0201007387 */ /* 0x000fe20000100800 */
[----:B------:R-:W-:-:S03]  /*36420*/  IADD3 R56, P4, R56, UR30, RZ ;  /* 0x0000001e38387c10 */ /* 0x000fc6000ff9e0ff */
[----:B------:R-:W-:Y:S04]  /*36430*/  STL [R1+0xd20], R3 ;  /* 0x000d200301007387 */ /* 0x000fe80000100800 */
[----:B------:R-:W-:Y:S04]  /*36440*/  STL [R1+0xcf4], R54 ;  /* 0x000cf43601007387 */ /* 0x000fe80000100800 */
[----:B------:R-:W-:Y:S01]  /*36450*/  STL [R1+0xd18], R55 ;  /* 0x000d183701007387 */ /* 0x000fe20000100800 */
[----:B------:R-:W-:-:S03]  /*36460*/  IADD3.X R58, R58, UR58, RZ, P6, !PT ;  /* 0x0000003a3a3a7c10 */ /* 0x000fc6000b7fe4ff */
[----:B------:R0:W-:Y:S01]  /*36470*/  STL [R1+0xce4], R35 ;  /* 0x000ce42301007387 */ /* 0x0001e20000100800 */
[----:B------:R-:W-:-:S03]  /*36480*/  IADD3 R59, P6, R59, UR30, RZ ;  /* 0x0000001e3b3b7c10 */ /* 0x000fc6000ffde0ff */
[----:B------:R1:W-:Y:S01]  /*36490*/  STL [R1+0xcec], R56 ;  /* 0x000cec3801007387 */ /* 0x0003e20000100800 */
[----:B------:R-:W-:-:S03]  /*364a0*/  IADD3.X R60, R60, UR58, RZ, P1, !PT ;  /* 0x0000003a3c3c7c10 */ /* 0x000fc60008ffe4ff */
[----:B0-----:R-:W2:Y:S04]  /*364b0*/  LDL.LU R35, [R1+0xcc4] ;  /* 0x000cc40001237983 */ /* 0x001ea80000300800 */
[----:B------:R0:W-:Y:S04]  /*364c0*/  STL [R1+0xd10], R57 ;  /* 0x000d103901007387 */ /* 0x0001e80000100800 */
[----:B------:R-:W-:Y:S04]  /*364d0*/  STL [R1+0xd08], R58 ;  /* 0x000d083a01007387 */ /* 0x000fe80000100800 */
[----:B------:R-:W-:Y:S04]  /*364e0*/  STL [R1+0xcdc], R59 ;  /* 0x000cdc3b01007387 */ /* 0x000fe80000100800 */
[----:B------:R-:W-:Y:S01]  /*364f0*/  STL [R1+0xd00], R60 ;  /* 0x000d003c01007387 */ /* 0x000fe20000100800 */
[----:B---3--:R-:W-:-:S02]  /*36500*/  IADD3 R61, P1, R61, UR30, RZ ;  /* 0x0000001e3d3d7c10 */ /* 0x008fc4000ff3e0ff */
[----:B------:R-:W-:Y:S02]  /*36510*/  IADD3.X R32, R32, UR58, RZ, P2, !PT ;  /* 0x0000003a20207c10 */ /* 0x000fe400097fe4ff */
[----:B------:R-:W-:Y:S01]  /*36520*/  IADD3 R33, P2, R33, UR30, RZ ;  /* 0x0000001e21217c10 */ /* 0x000fe2000ff5e0ff */
[----:B------:R-:W-:Y:S04]  /*36530*/  STL [R1+0xcd4], R61 ;  /* 0x000cd43d01007387 */ /* 0x000fe80000100800 */
[----:B------:R-:W3:Y:S04]  /*36540*/  LDL.LU R18, [R1+0xce8] ;  /* 0x000ce80001127983 */ /* 0x000ee80000300800 */
[----:B------:R-:W-:Y:S04]  /*36550*/  STL [R1+0xcf8], R32 ;  /* 0x000cf82001007387 */ /* 0x000fe80000100800 */
[----:B------:R-:W4:Y:S01]  /*36560*/  LDL.LU R19, [R1+0xcbc] ;  /* 0x000cbc0001137983 */ /* 0x000f220000300800 */
[----:B------:R-:W-:-:S03]  /*36570*/  IADD3.X R34, R34, UR58, RZ, P3, !PT ;  /* 0x0000003a22227c10 */ /* 0x000fc60009ffe4ff */
[----:B------:R-:W-:Y:S04]  /*36580*/  STL [R1+0xccc], R33 ;  /* 0x000ccc2101007387 */ /* 0x000fe80000100800 */
        /* <DEDUP_REMOVED lines=20> */
[----:B0-----:R-:W4:Y:S04]  /*366d0*/  LDL.LU R57, [R1+0xc6c] ;  /* 0x000c6c0001397983 */ /* 0x001f280000300800 */
[----:B------:R-:W4:Y:S04]  /*366e0*/  LDL.LU R34, [R1+0xc90] ;  /* 0x000c900001227983 */ /* 0x000f280000300800 */
[----:B------:R-:W4:Y:S04]  /*366f0*/  LDL.LU R58, [R1+0xc64] ;  /* 0x000c6400013a7983 */ /* 0x000f280000300800 */
[----:B------:R-:W4:Y:S04]  /*36700*/  LDL.LU R59, [R1+0xc88] ;  /* 0x000c8800013b7983 */ /* 0x000f280000300800 */
[----:B------:R-:W4:Y:S01]  /*36710*/  LDL.LU R60, [R1+0xc5c] ;  /* 0x000c5c00013c7983 */ /* 0x000f220000300800 */
[----:B--2---:R-:W-:-:S05]  /*36720*/  IADD3 R35, P3, R35, UR30, RZ ;  /* 0x0000001e23237c10 */ /* 0x004fca000ff7e0ff */
[----:B------:R0:W-:Y:S04]  /*36730*/  STL [R1+0xcc4], R35 ;  /* 0x000cc42301007387 */ /* 0x0001e80000100800 */
[----:B------:R-:W2:Y:S04]  /*36740*/  LDL.LU R61, [R1+0xc80] ;  /* 0x000c8000013d7983 */ /* 0x000ea80000300800 */
[----:B------:R-:W2:Y:S04]  /*36750*/  LDL.LU R32, [R1+0xc54] ;  /* 0x000c540001207983 */ /* 0x000ea80000300800 */
[----:B------:R-:W2:Y:S04]  /*36760*/  LDL.LU R33, [R1+0xc78] ;  /* 0x000c780001217983 */ /* 0x000ea80000300800 */
[----:B0-----:R-:W2:Y:S01]  /*36770*/  LDL.LU R35, [R1+0xc4c] ;  /* 0x000c4c0001237983 */ /* 0x001ea20000300800 */
[----:B---3--:R-:W-:-:S02]  /*36780*/  IADD3.X R18, R18, UR58, RZ, P4, !PT ;  /* 0x0000003a12127c10 */ /* 0x008fc4000a7fe4ff */
[----:B----4-:R-:W-:Y:S02]  /*36790*/  IADD3 R19, P4, R19, UR30, RZ ;  /* 0x0000001e13137c10 */ /* 0x010fe4000ff9e0ff */
[----:B------:R-:W-:Y:S01]  /*367a0*/  IADD3.X R16, R16, UR58, RZ, P5, !PT ;  /* 0x0000003a10107c10 */ /* 0x000fe2000affe4ff */
[----:B------:R-:W-:Y:S01]  /*367b0*/  STL [R1+0xce8], R18 ;  /* 0x000ce81201007387 */ /* 0x000fe20000100800 */
[----:B------:R-:W-:Y:S02]  /*367c0*/  IADD3 R17, P5, R17, UR30, RZ ;  /* 0x0000001e11117c10 */ /* 0x000fe4000ffbe0ff */
[----:B------:R-:W-:Y:S02]  /*367d0*/  IADD3.X R14, R14, UR58, RZ, P6, !PT ;  /* 0x0000003a0e0e7c10 */ /* 0x000fe4000b7fe4ff */
[----:B------:R-:W-:Y:S01]  /*367e0*/  IADD3 R15, P6, R15, UR30, RZ ;  /* 0x0000001e0f0f7c10 */ /* 0x000fe2000ffde0ff */
        /* <DEDUP_REMOVED lines=31> */
[----:B------:R-:W-:-:S03]  /*369e0*/  IADD3.X R56, R56, UR58, RZ, P2, !PT ;  /* 0x0000003a38387c10 */ /* 0x000fc600097fe4ff */
        /* <DEDUP_REMOVED lines=10> */
[----:B------:R0:W-:Y:S04]  /*36a90*/  STL [R1+0xc6c], R57 ;  /* 0x000c6c3901007387 */ /* 0x0001e80000100800 */
[----:B------:R-:W-:Y:S04]  /*36aa0*/  STL [R1+0xc64], R58 ;  /* 0x000c643a01007387 */ /* 0x000fe80000100800 */
[----:B------:R-:W-:Y:S01]  /*36ab0*/  STL [R1+0xc88], R59 ;  /* 0x000c883b01007387 */ /* 0x000fe20000100800 */
[----:B--2---:R-:W-:-:S02]  /*36ac0*/  IADD3.X R61, R61, UR58, RZ, P5, !PT ;  /* 0x0000003a3d3d7c10 */ /* 0x004fc4000affe4ff */
[----:B------:R-:W-:Y:S02]  /*36ad0*/  IADD3 R32, P5, R32, UR30, RZ ;  /* 0x0000001e20207c10 */ /* 0x000fe4000ffbe0ff */
[----:B------:R-:W-:Y:S01]  /*36ae0*/  IADD3.X R33, R33, UR58, RZ, P6, !PT ;  /* 0x0000003a21217c10 */ /* 0x000fe2000b7fe4ff */
[----:B------:R-:W-:Y:S04]  /*36af0*/  STL [R1+0xc5c], R60 ;  /* 0x000c5c3c01007387 */ /* 0x000fe80000100800 */
[----:B------:R-:W-:Y:S04]  /*36b00*/  STL [R1+0xc80], R61 ;  /* 0x000c803d01007387 */ /* 0x000fe80000100800 */
[----:B------:R-:W2:Y:S04]  /*36b10*/  LDL.LU R18, [R1+0xc44] ;  /* 0x000c440001127983 */ /* 0x000ea80000300800 */
[----:B------:R-:W-:Y:S04]  /*36b20*/  STL [R1+0xc54], R32 ;  /* 0x000c542001007387 */ /* 0x000fe80000100800 */
[----:B------:R-:W4:Y:S01]  /*36b30*/  LDL.LU R19, [R1+0xc68] ;  /* 0x000c680001137983 */ /* 0x000f220000300800 */
[----:B------:R-:W-:-:S03]  /*36b40*/  IADD3 R35, P6, R35, UR30, RZ ;  /* 0x0000001e23237c10 */ /* 0x000fc6000ffde0ff */
        /* <DEDUP_REMOVED lines=26> */
[----:B---3--:R-:W-:-:S05]  /*36cf0*/  IADD3.X R34, R34, UR58, RZ, P1, !PT ;  /* 0x0000003a22227c10 */ /* 0x008fca0008ffe4ff */
[----:B------:R0:W-:Y:S04]  /*36d00*/  STL [R1+0xc70], R34 ;  /* 0x000c702201007387 */ /* 0x0001e80000100800 */
[----:B------:R-:W3:Y:S04]  /*36d10*/  LDL.LU R61, [R1+0xbdc] ;  /* 0x000bdc00013d7983 */ /* 0x000ee80000300800 */
[----:B------:R-:W3:Y:S04]  /*36d20*/  LDL.LU R32, [R1+0xc00] ;  /* 0x000c000001207983 */ /* 0x000ee80000300800 */
[----:B------:R-:W3:Y:S04]  /*36d30*/  LDL.LU R33, [R1+0xbd4] ;  /* 0x000bd40001217983 */ /* 0x000ee80000300800 */
[----:B0-----:R-:W3:Y:S01]  /*36d40*/  LDL.LU R34, [R1+0xbf8] ;  /* 0x000bf80001227983 */ /* 0x001ee20000300800 */
[----:B--2---:R-:W-:-:S02]  /*36d50*/  IADD3 R18, P1, R18, UR30, RZ ;  /* 0x0000001e12127c10 */ /* 0x004fc4000ff3e0ff */
[----:B----4-:R-:W-:Y:S02]  /*36d60*/  IADD3.X R19, R19, UR58, RZ, P2, !PT ;  /* 0x0000003a13137c10 */ /* 0x010fe400097fe4ff */
        /* <DEDUP_REMOVED lines=33> */
[----:B------:R-:W-:Y:S01]  /*36f80*/  IADD3.X R57, R57, UR58, RZ, P6, !PT ;  /* 0x0000003a39397c10 */ /* 0x000fe2000b7fe4ff */
        /* <DEDUP_REMOVED lines=294> */
[----:B------:R-:W-:Y:S04]  /*381f0*/  STL [R1+0x1458], R59 ;  /* 0x0014583b01007387 */ /* 0x000fe80000100800 */
[----:B------:R-:W-:Y:S01]  /*38200*/  STL [R1+0x142c], R60 ;  /* 0x00142c3c01007387 */ /* 0x000fe20000100800 */
[----:B--2---:R-:W-:-:S02]  /*38210*/  IADD3.X R61, R61, UR57, RZ, P1, !PT ;  /* 0x000000393d3d7c10 */ /* 0x004fc40008ffe4ff */
[----:B------:R-:W-:Y:S02]  /*38220*/  IADD3 R32, P1, R32, UR5, RZ ;  /* 0x0000000520207c10 */ /* 0x000fe4000ff3e0ff */
[----:B------:R-:W-:Y:S01]  /*38230*/  IADD3.X R33, R33, UR57, RZ, P2, !PT ;  /* 0x0000003921217c10 */ /* 0x000fe200097fe4ff */
        /* <DEDUP_REMOVED lines=39> */
[----:B------:R-:W-:Y:S01]  /*384b0*/  IADD3 R16, P4, R16, UR5, RZ ;  /* 0x0000000510107c10 */ /* 0x000fe2000ff9e0ff */
[----:B------:R-:W-:Y:S01]  /*384c0*/  STL [R1+0x1414], R18 ;  /* 0x0014141201007387 */ /* 0x000fe20000100800 */
[----:B------:R-:W-:Y:S02]  /*384d0*/  IADD3.X R17, R17, UR57, RZ, P5, !PT ;  /* 0x0000003911117c10 */ /* 0x000fe4000affe4ff */
        /* <DEDUP_REMOVED lines=1161> */
[----:B------:R4:W-:Y:S04]  /*3cd70*/  STL [R1+0xe10], R58 ;  /* 0x000e103a01007387 */ /* 0x0009e80000100800 */
[----:B------:R4:W-:Y:S04]  /*3cd80*/  STL [R1+0xde4], R59 ;  /* 0x000de43b01007387 */ /* 0x0009e80000100800 */
[----:B------:R4:W-:Y:S01]  /*3cd90*/  STL [R1+0xe08], R60 ;  /* 0x000e083c01007387 */ /* 0x0009e20000100800 */
[----:B---3--:R-:W-:-:S02]  /*3cda0*/  IADD3 R61, P4, R61, UR5, RZ ;  /* 0x000000053d3d7c10 */ /* 0x008fc4000ff9e0ff */
[----:B------:R-:W-:Y:S02]  /*3cdb0*/  IADD3.X R32, R32, UR57, RZ, P5, !PT ;  /* 0x0000003920207c10 */ /* 0x000fe4000affe4ff */
[----:B------:R-:W-:Y:S01]  /*3cdc0*/  IADD3 R33, P5, R33, UR5, RZ ;  /* 0x0000000521217c10 */ /* 0x000fe2000ffbe0ff */
[----:B------:R3:W-:Y:S04]  /*3cdd0*/  STL [R1+0xddc], R61 ;  /* 0x000ddc3d01007387 */ /* 0x0007e80000100800 */
[----:B------:R-:W2:Y:S04]  /*3cde0*/  LDL.LU R18, [R1+0xdf0] ;  /* 0x000df00001127983 */ /* 0x000ea80000300800 */
[----:B------:R2:W-:Y:S04]  /*3cdf0*/  STL [R1+0xe00], R32 ;  /* 0x000e002001007387 */ /* 0x0005e80000100800 */
[----:B------:R-:W2:Y:S01]  /*3ce00*/  LDL.LU R19, [R1+0x1544] ;  /* 0x0015440001137983 */ /* 0x000ea20000300800 */
[----:B------:R-:W-:-:S03]  /*3ce10*/  IADD3.X R34, R34, UR57, RZ, P6, !PT ;  /* 0x0000003922227c10 */ /* 0x000fc6000b7fe4ff */
[----:B------:R2:W-:Y:S04]  /*3ce20*/  STL [R1+0xdd4], R33 ;  /* 0x000dd42101007387 */ /* 0x0005e80000100800 */
[----:B------:R-:W2:Y:S04]  /*3ce30*/  LDL.LU R16, [R1+0xde8] ;  /* 0x000de80001107983 */ /* 0x000ea80000300800 */
[----:B------:R2:W-:Y:S04]  /*3ce40*/  STL [R1+0xdf8], R34 ;  /* 0x000df82201007387 */ /* 0x0005e80000100800 */
        /* <DEDUP_REMOVED lines=17> */
[----:B-1----:R-:W2:Y:S04]  /*3cf60*/  LDL.LU R56, [R1+0xdb4] ;  /* 0x000db40001387983 */ /* 0x002ea80000300800 */
[----:B0-----:R-:W2:Y:S04]  /*3cf70*/  LDL.LU R57, [R1+0x1578] ;  /* 0x0015780001397983 */ /* 0x001ea80000300800 */
[----:B----4-:R-:W4:Y:S04]  /*3cf80*/  LDL.LU R58, [R1+0xdb0] ;  /* 0x000db000013a7983 */ /* 0x010f280000300800 */
[----:B------:R-:W4:Y:S04]  /*3cf90*/  LDL.LU R59, [R1+0xdac] ;  /* 0x000dac00013b7983 */ /* 0x000f280000300800 */
[----:B------:R-:W4:Y:S04]  /*3cfa0*/  LDL.LU R60, [R1+0x1570] ;  /* 0x00157000013c7983 */ /* 0x000f280000300800 */
[----:B---3--:R-:W3:Y:S01]  /*3cfb0*/  LDL.LU R61, [R1+0x1540] ;  /* 0x00154000013d7983 */ /* 0x008ee20000300800 */
[----:B--2---:R-:W-:-:S05]  /*3cfc0*/  IADD3 R35, P6, R35, UR5, RZ ;  /* 0x0000000523237c10 */ /* 0x004fca000ffde0ff */
[----:B------:R0:W-:Y:S04]  /*3cfd0*/  STL [R1+0xdcc], R35 ;  /* 0x000dcc2301007387 */ /* 0x0001e80000100800 */
[----:B------:R-:W2:Y:S04]  /*3cfe0*/  LDL.LU R32, [R1+0x1548] ;  /* 0x0015480001207983 */ /* 0x000ea80000300800 */
[----:B------:R-:W2:Y:S04]  /*3cff0*/  LDL.LU R33, [R1+0x1550] ;  /* 0x0015500001217983 */ /* 0x000ea80000300800 */
[----:B------:R-:W2:Y:S04]  /*3d000*/  LDL.LU R34, [R1+0x1558] ;  /* 0x0015580001227983 */ /* 0x000ea80000300800 */
[----:B0-----:R-:W2:Y:S01]  /*3d010*/  LDL.LU R35, [R1+0x1560] ;  /* 0x0015600001237983 */ /* 0x001ea20000300800 */
[----:B------:R-:W-:-:S02]  /*3d020*/  IADD3.X R18, R18, UR57, RZ, P1, !PT ;  /* 0x0000003912127c10 */ /* 0x000fc40008ffe4ff */
[----:B------:R-:W-:Y:S02]  /*3d030*/  IADD3 R19, P1, R19, UR5, RZ ;  /* 0x0000000513137c10 */ /* 0x000fe4000ff3e0ff */
        /* <DEDUP_REMOVED lines=35> */
[----:B----4-:R-:W-:Y:S01]  /*3d270*/  IADD3.X R58, R58, UR57, RZ, P6, !PT ;  /* 0x000000393a3a7c10 */ /* 0x010fe2000b7fe4ff */
[----:B------:R-:W-:Y:S01]  /*3d280*/  STL [R1+0xdbc], R2 ;  /* 0x000dbc0201007387 */ /* 0x000fe20000100800 */
[----:B------:R-:W-:-:S03]  /*3d290*/  IADD3 R0, P6, R0, UR5, RZ ;  /* 0x0000000500007c10 */ /* 0x000fc6000ffde0ff */
[----:B------:R-:W-:Y:S01]  /*3d2a0*/  STL [R1+0x1580], R3 ;  /* 0x0015800301007387 */ /* 0x000fe20000100800 */
[----:B------:R-:W-:-:S03]  /*3d2b0*/  IADD3 R57, P5, R57, UR5, RZ ;  /* 0x0000000539397c10 */ /* 0x000fc6000ffbe0ff */
[----:B------:R-:W-:Y:S04]  /*3d2c0*/  STL [R1+0xdb8], R54 ;  /* 0x000db83601007387 */ /* 0x000fe80000100800 */
[----:B------:R-:W-:Y:S04]  /*3d2d0*/  STL [R1+0x157c], R55 ;  /* 0x00157c3701007387 */ /* 0x000fe80000100800 */
[----:B------:R-:W-:Y:S04]  /*3d2e0*/  STL [R1+0xdb4], R56 ;  /* 0x000db43801007387 */ /* 0x000fe80000100800 */
[----:B------:R0:W-:Y:S04]  /*3d2f0*/  STL [R1+0x1574], R0 ;  /* 0x0015740001007387 */ /* 0x0001e80000100800 */
[----:B------:R-:W-:Y:S04]  /*3d300*/  STL [R1+0x1578], R57 ;  /* 0x0015783901007387 */ /* 0x000fe80000100800 */
[----:B0-----:R-:W4:Y:S01]  /*3d310*/  LDL.LU R0, [R1+0x1648] ;  /* 0x0016480001007983 */ /* 0x001f220000300800 */
[----:B------:R-:W-:-:S02]  /*3d320*/  IADD3.X R59, R59, UR57, RZ, P1, !PT ;  /* 0x000000393b3b7c10 */ /* 0x000fc40008ffe4ff */
[----:B------:R-:W-:Y:S02]  /*3d330*/  IADD3 R60, P1, R60, UR5, RZ ;  /* 0x000000053c3c7c10 */ /* 0x000fe4000ff3e0ff */
[----:B---3--:R-:W-:Y:S01]  /*3d340*/  IADD3.X R61, R61, UR57, RZ, P2, !PT ;  /* 0x000000393d3d7c10 */ /* 0x008fe200097fe4ff */
[----:B------:R-:W-:Y:S04]  /*3d350*/  STL [R1+0xdb0], R58 ;  /* 0x000db03a01007387 */ /* 0x000fe80000100800 */
[----:B------:R-:W-:Y:S04]  /*3d360*/  STL [R1+0xdac], R59 ;  /* 0x000dac3b01007387 */ /* 0x000fe80000100800 */
[----:B------:R-:W-:Y:S04]  /*3d370*/  STL [R1+0x1570], R60 ;  /* 0x0015703c01007387 */ /* 0x000fe80000100800 */
[----:B------:R-:W-:Y:S01]  /*3d380*/  STL [R1+0x1540], R61 ;  /* 0x0015403d01007387 */ /* 0x000fe20000100800 */
[----:B--2---:R-:W-:-:S02]  /*3d390*/  IADD3.X R32, R32, UR57, RZ, P3, !PT ;  /* 0x0000003920207c10 */ /* 0x004fc40009ffe4ff */
[----:B------:R-:W-:Y:S02]  /*3d3a0*/  IADD3.X R33, R33, UR57, RZ, P4, !PT ;  /* 0x0000003921217c10 */ /* 0x000fe4000a7fe4ff */
[----:B------:R-:W-:Y:S01]  /*3d3b0*/  IADD3.X R34, R34, UR57, RZ, P5, !PT ;  /* 0x0000003922227c10 */ /* 0x000fe2000affe4ff */
[----:B------:R-:W-:Y:S04]  /*3d3c0*/  STL [R1+0x1548], R32 ;  /* 0x0015482001007387 */ /* 0x000fe80000100800 */
[----:B------:R-:W-:Y:S01]  /*3d3d0*/  STL [R1+0x1550], R33 ;  /* 0x0015502101007387 */ /* 0x000fe20000100800 */
[----:B------:R-:W-:Y:S02]  /*3d3e0*/  IADD3.X R35, R35, UR57, RZ, P6, !PT ;  /* 0x0000003923237c10 */ /* 0x000fe4000b7fe4ff */
[----:B----4-:R-:W-:-:S05]  /*3d3f0*/  IADD3.X R0, R0, UR57, RZ, P1, !PT ;  /* 0x0000003900007c10 */ /* 0x010fca0008ffe4ff */
[----:B------:R0:W-:Y:S04]  /*3d400*/  STL [R1+0x1568], R0 ;  /* 0x0015680001007387 */ /* 0x0001e80000100800 */
[----:B------:R2:W-:Y:S04]  /*3d410*/  STL [R1+0x1558], R34 ;  /* 0x0015582201007387 */ /* 0x0005e80000100800 */
[----:B0-----:R2:W5:Y:S04]  /*3d420*/  LDL.LU R0, [R1+0x1644] ;  /* 0x0016440001007983 */ /* 0x0015680000300800 */
[----:B------:R2:W-:Y:S01]  /*3d430*/  STL [R1+0x1560], R35 ;  /* 0x0015602301007387 */ /* 0x0005e20000100800 */
[----:B------:R-:W-:Y:S05]  /*3d440*/  @P0 BRA `(.L_x_1) ;  /* 0xfffffe0800580947 */ /* 0x000fea000383ffff */
.L_x_0:
[----:B------:R-:W3:Y:S01]  /*3d450*/  LDL.LU R61, [R1+0x160] ;  /* 0x00016000013d7983 */ /* 0x000ee20000300800 */
[----:B------:R-:W-:Y:S01]  /*3d460*/  ULDC UR4, c[0x0][0x22c] ;  /* 0x00008b0000047ab9 */ /* 0x000fe20000000800 */
[----:B------:R-:W-:Y:S01]  /*3d470*/  ULDC UR5, c[0x0][0x22c] ;  /* 0x00008b0000057ab9 */ /* 0x000fe20000000800 */
[----:B------:R-:W-:Y:S01]  /*3d480*/  ULDC UR6, c[0x0][0x248] ;  /* 0x0000920000067ab9 */ /* 0x000fe20000000800 */
[----:B------:R-:W3:Y:S01]  /*3d490*/  LDL.LU R60, [R1+0x164] ;  /* 0x00016400013c7983 */ /* 0x000ee20000300800 */
[----:B------:R-:W-:Y:S01]  /*3d4a0*/  ULDC UR7, c[0x0][0x248] ;  /* 0x0000920000077ab9 */ /* 0x000fe20000000800 */
[----:B------:R-:W-:Y:S01]  /*3d4b0*/  ULDC UR8, c[0x0][0x248] ;  /* 0x0000920000087ab9 */ /* 0x000fe20000000800 */
[----:B------:R-:W-:Y:S01]  /*3d4c0*/  ULDC UR9, c[0x0][0x248] ;  /* 0x0000920000097ab9 */ /* 0x000fe20000000800 */
[----:B------:R-:W4:Y:S01]  /*3d4d0*/  LDL.LU R59, [R1+0x168] ;  /* 0x00016800013b7983 */ /* 0x000f220000300800 */
        /* <DEDUP_REMOVED lines=47> */
[----:B--2---:R-:W2:Y:S01]  /*3d7d0*/  LDL.LU R35, [R1+0x208] ;  /* 0x0002080001237983 */ /* 0x004ea20000300800 */
[----:B------:R-:W-:Y:S01]  /*3d7e0*/  ULDC UR22, c[0x0][0x248] ;  /* 0x0000920000167ab9 */ /* 0x000fe20000000800 */
[----:B------:R-:W-:Y:S01]  /*3d7f0*/  ULDC UR21, c[0x0][0x248] ;  /* 0x0000920000157ab9 */ /* 0x000fe20000000800 */
[----:B------:R-:W-:Y:S01]  /*3d800*/  ULDC UR20, c[0x0][0x248] ;  /* 0x0000920000147ab9 */ /* 0x000fe20000000800 */
[----:B------:R-:W2:Y:S01]  /*3d810*/  LDL.LU R34, [R1+0x20c] ;  /* 0x00020c0001227983 */ /* 0x000ea20000300800 */
        /* <DEDUP_REMOVED lines=12> */
[----:B------:R-:W-:-:S03]  /*3d8e0*/  ULDC UR59, c[0x0][0x248] ;  /* 0x00009200003b7ab9 */ /* 0x000fc60000000800 */
[----:B------:R-:W2:Y:S04]  /*3d8f0*/  LDL.LU R30, [R1+0x22c] ;  /* 0x00022c00011e7983 */ /* 0x000ea80000300800 */
[----:B------:R-:W2:Y:S04]  /*3d900*/  LDL.LU R29, [R1+0x240] ;  /* 0x00024000011d7983 */ /* 0x000ea80000300800 */
[----:B0-----:R-:W2:Y:S04]  /*3d910*/  LDL.LU R28, [R1+0x244] ;  /* 0x00024400011c7983 */ /* 0x001ea80000300800 */
        /* <DEDUP_REMOVED lines=24> */
[----:B-----5:R0:W-:Y:S04]  /*3daa0*/  STL [R1+0x1860], R0 ;  /* 0x0018600001007387 */ /* 0x0201e80000100800 */
[----:B0-----:R-:W3:Y:S04]  /*3dab0*/  LDL.LU R0, [R1+0x12c] ;  /* 0x00012c0001007983 */ /* 0x001ee80000300800 */
[----:B------:R0:W-:Y:S04]  /*3dac0*/  STL [R1+0x1810], R2 ;  /* 0x0018100201007387 */ /* 0x0001e80000100800 */
[----:B0-----:R-:W3:Y:S04]  /*3dad0*/  LDL.LU R2, [R1+0x128] ;  /* 0x0001280001027983 */ /* 0x001ee80000300800 */
[----:B------:R0:W-:Y:S04]  /*3dae0*/  STL.64 [R1+0x1708], R50 ;  /* 0x0017083201007387 */ /* 0x0001e80000100a00 */
[----:B0-----:R-:W2:Y:S04]  /*3daf0*/  LDL.LU R50, [R1+0x120] ;  /* 0x0001200001327983 */ /* 0x001ea80000300800 */
[----:B------:R-:W2:Y:S04]  /*3db00*/  LDL.LU R51, [R1+0x124] ;  /* 0x0001240001337983 */ /* 0x000ea80000300800 */
[----:B------:R-:W-:Y:S04]  /*3db10*/  STL.64 [R1+0x1700], R52 ;  /* 0x0017003401007387 */ /* 0x000fe80000100a00 */
[----:B------:R-:W-:Y:S04]  /*3db20*/  STL [R1+0x16f8], R48 ;  /* 0x0016f83001007387 */ /* 0x000fe80000100800 */
[----:B------:R-:W-:Y:S04]  /*3db30*/  STL.64 [R1+0x16f0], R54 ;  /* 0x0016f03601007387 */ /* 0x000fe80000100a00 */
[----:B------:R-:W-:Y:S04]  /*3db40*/  STL [R1+0x16e8], R49 ;  /* 0x0016e83101007387 */ /* 0x000fe80000100800 */
[----:B------:R3:W-:Y:S04]  /*3db50*/  STL [R1+0x16e4], R3 ;  /* 0x0016e40301007387 */ /* 0x0007e80000100800 */
[----:B------:R2:W-:Y:S04]  /*3db60*/  STL [R1+0x16e0], R44 ;  /* 0x0016e02c01007387 */ /* 0x0005e80000100800 */
[----:B------:R-:W-:Y:S04]  /*3db70*/  STL [R1+0x16dc], R45 ;  /* 0x0016dc2d01007387 */ /* 0x000fe80000100800 */
[----:B------:R-:W-:Y:S04]  /*3db80*/  STL [R1+0x16d8], R46 ;  /* 0x0016d82e01007387 */ /* 0x000fe80000100800 */
[----:B------:R-:W-:Y:S01]  /*3db90*/  STL [R1+0x16d4], R47 ;  /* 0x0016d42f01007387 */ /* 0x000fe20000100800 */
[----:B---3--:R-:W-:-:S02]  /*3dba0*/  F2FP.SATFINITE.E5M2.F32.PACK_AB_MERGE_C R3, R0, R2, RZ ;  /* 0x000000020003723e */ /* 0x008fc400048060ff */
[----:B------:R-:W-:Y:S02]  /*3dbb0*/  F2FP.SATFINITE.E5M2.F32.PACK_AB_MERGE_C R2, R60, R61, RZ ;  /* 0x0000003d3c02723e */ /* 0x000fe400048060ff */
[----:B----4-:R-:W-:Y:S02]  /*3dbc0*/  F2FP.SATFINITE.E5M2.F32.PACK_AB_MERGE_C R0, R58, R59, RZ ;  /* 0x0000003b3a00723e */ /* 0x010fe400048060ff */
[----:B--2---:R-:W-:-:S05]  /*3dbd0*/  F2FP.SATFINITE.E5M2.F32.PACK_AB_MERGE_C R44, R51, R50, RZ ;  /* 0x00000032332c723e */ /* 0x004fca00048060ff */
[----:B------:R-:W-:Y:S04]  /*3dbe0*/  STL [R1+0x950], R44 ;  /* 0x0009502c01007387 */ /* 0x000fe80000100800 */
[----:B------:R0:W-:Y:S04]  /*3dbf0*/  STL [R1+0x954], R3 ;  /* 0x0009540301007387 */ /* 0x0001e80000100800 */
[----:B------:R1:W-:Y:S04]  /*3dc00*/  STL [R1+0x95c], R2 ;  /* 0x00095c0201007387 */ /* 0x0003e80000100800 */
[----:B------:R2:W-:Y:S01]  /*3dc10*/  STL [R1+0x958], R0 ;  /* 0x0009580001007387 */ /* 0x0005e20000100800 */
[----:B0-----:R-:W-:-:S02]  /*3dc20*/  F2FP.SATFINITE.E5M2.F32.PACK_AB_MERGE_C R3, R56, R57, RZ ;  /* 0x000000393803723e */ /* 0x001fc400048060ff */
[----:B-1----:R-:W-:-:S03]  /*3dc30*/  F2FP.SATFINITE.E5M2.F32.PACK_AB_MERGE_C R2, R42, R43, RZ ;  /* 0x0000002b2a02723e */ /* 0x002fc600048060ff */
[----:B------:R0:W-:Y:S01]  /*3dc40*/  STL [R1+0x964], R3 ;  /* 0x0009640301007387 */ /* 0x0001e20000100800 */
[----:B--2---:R-:W-:-:S03]  /*3dc50*/  F2FP.SATFINITE.E5M2.F32.PACK_AB_MERGE_C R0, R40, R41, RZ ;  /* 0x000000292800723e */ /* 0x004fc600048060ff */
[----:B------:R1:W-:Y:S04]  /*3dc60*/  STL [R1+0x960], R2 ;  /* 0x0009600201007387 */ /* 0x0003e80000100800 */
[----:B------:R2:W-:Y:S01]  /*3dc70*/  STL [R1+0x970], R0 ;  /* 0x0009700001007387 */ /* 0x0005e20000100800 */
[----:B0-----:R-:W-:Y:S02]  /*3dc80*/  F2FP.SATFINITE.E5M2.F32.PACK_AB_MERGE_C R3, R38, R39, RZ ;  /* 0x000000272603723e */ /* 0x001fe400048060ff */
        /* <DEDUP_REMOVED lines=33> */
[----:B------:R-:W2:Y:S04]  /*3dea0*/  LDL.LU R46, [R1+0x308] ;  /* 0x00030800012e7983 */ /* 0x000ea80000300800 */
[----:B------:R1:W-:Y:S04]  /*3deb0*/  STL [R1+0x990], R2 ;  /* 0x0009900201007387 */ /* 0x0003e80000100800 */
[----:B------:R-:W2:Y:S04]  /*3dec0*/  LDL.LU R45, [R1+0x30c] ;  /* 0x00030c00012d7983 */ /* 0x000ea80000300800 */
[----:B------:R3:W-:Y:S04]  /*3ded0*/  STL [R1+0x984], R0 ;  /* 0x0009840001007387 */ /* 0x0007e80000100800 */
[----:B------:R-:W4:Y:S04]  /*3dee0*/  LDL.LU R44, [R1+0x320] ;  /* 0x00032000012c7983 */ /* 0x000f280000300800 */
        /* <DEDUP_REMOVED lines=57> */
[----:B--2---:R-:W-:-:S05]  /*3e280*/  F2FP.SATFINITE.E5M2.F32.PACK_AB_MERGE_C R45, R45, R46, RZ ;  /* 0x0000002e2d2d723e */ /* 0x004fca00048060ff */
[----:B------:R0:W-:Y:S01]  /*3e290*/  STL [R1+0x98c], R45 ;  /* 0x00098c2d01007387 */ /* 0x0001e20000100800 */
[----:B----4-:R-:W-:-:S05]  /*3e2a0*/  F2FP.SATFINITE.E5M2.F32.PACK_AB_MERGE_C R3, R3, R44, RZ ;  /* 0x0000002c0303723e */ /* 0x010fca00048060ff */
[----:B------:R1:W-:Y:S01]  /*3e2b0*/  STL [R1+0x968], R3 ;  /* 0x0009680301007387 */ /* 0x0003e20000100800 */
[----:B------:R-:W-:-:S05]  /*3e2c0*/  F2FP.SATFINITE.E5M2.F32.PACK_AB_MERGE_C R44, R54, R49, RZ ;  /* 0x00000031362c723e */ /* 0x000fca00048060ff */
[----:B------:R2:W-:Y:S01]  /*3e2d0*/  STL [R1+0x97c], R44 ;  /* 0x00097c2c01007387 */ /* 0x0005e20000100800 */
[----:B0-----:R-:W-:-:S05]  /*3e2e0*/  F2FP.SATFINITE.E5M2.F32.PACK_AB_MERGE_C R45, R48, R55, RZ ;  /* 0x00000037302d723e */ /* 0x001fca00048060ff */
[----:B------:R-:W-:Y:S01]  /*3e2f0*/  STL [R1+0x344], R45 ;  /* 0x0003442d01007387 */ /* 0x000fe20000100800 */
[----:B-1----:R-:W-:-:S05]  /*3e300*/  F2FP.SATFINITE.E5M2.F32.PACK_AB_MERGE_C R3, R53, R52, RZ ;  /* 0x000000343503723e */ /* 0x002fca00048060ff */
[----:B------:R0:W-:Y:S01]  /*3e310*/  STL [R1+0x340], R3 ;  /* 0x0003400301007387 */ /* 0x0001e20000100800 */
[----:B--2---:R-:W-:-:S05]  /*3e320*/  F2FP.SATFINITE.E5M2.F32.PACK_AB_MERGE_C R44, R51, R50, RZ ;  /* 0x00000032332c723e */ /* 0x004fca00048060ff */
[----:B------:R-:W-:Y:S01]  /*3e330*/  STL [R1+0x308], R44 ;  /* 0x0003082c01007387 */ /* 0x000fe20000100800 */
[----:B---3--:R-:W-:-:S05]  /*3e340*/  F2FP.SATFINITE.E5M2.F32.PACK_AB_MERGE_C R2, R0, R2, RZ ;  /* 0x000000020002723e */ /* 0x008fca00048060ff */
[----:B------:R1:W-:Y:S01]  /*3e350*/  STL [R1+0x304], R2 ;  /* 0x0003040201007387 */ /* 0x0003e20000100800 */
[----:B0-----:R-:W-:-:S05]  /*3e360*/  F2FP.SATFINITE.E5M2.F32.PACK_AB_MERGE_C R3, R60, R61, RZ ;  /* 0x0000003d3c03723e */ /* 0x001fca00048060ff */
[----:B------:R0:W-:Y:S01]  /*3e370*/  STL [R1+0x2ec], R3 ;  /* 0x0002ec0301007387 */ /* 0x0001e20000100800 */
[----:B------:R-:W-:-:S05]  /*3e380*/  F2FP.SATFINITE.E5M2.F32.PACK_AB_MERGE_C R0, R58, R59, RZ ;  /* 0x0000003b3a00723e */ /* 0x000fca00048060ff */
[----:B------:R2:W-:Y:S01]  /*3e390*/  STL [R1+0x2e4], R0 ;  /* 0x0002e40001007387 */ /* 0x0005e20000100800 */
[----:B-1----:R-:W-:-:S05]  /*3e3a0*/  F2FP.SATFINITE.E5M2.F32.PACK_AB_MERGE_C R2, R56, R57, RZ ;  /* 0x000000393802723e */ /* 0x002fca00048060ff */
[----:B------:R1:W-:Y:S01]  /*3e3b0*/  STL [R1+0x28c], R2 ;  /* 0x00028c0201007387 */ /* 0x0003e20000100800 */
[----:B0-----:R-:W-:-:S05]  /*3e3c0*/  F2FP.SATFINITE.E5M2.F32.PACK_AB_MERGE_C R3, R42, R43, RZ ;  /* 0x0000002b2a03723e */ /* 0x001fca00048060ff */
[----:B------:R-:W-:Y:S01]  /*3e3d0*/  STL [R1+0x288], R3 ;  /* 0x0002880301007387 */ /* 0x000fe20000100800 */
[----:B--2---:R-:W-:Y:S02]  /*3e3e0*/  F2FP.SATFINITE.E5M2.F32.PACK_AB_MERGE_C R0, R40, R41, RZ ;  /* 0x000000292800723e */ /* 0x004fe400048060ff */
[----:B-1----:R-:W-:-:S05]  /*3e3f0*/  F2FP.SATFINITE.E5M2.F32.PACK_AB_MERGE_C R2, R38, R39, RZ ;  /* 0x000000272602723e */ /* 0x002fca00048060ff */
[----:B------:R0:W-:Y:S04]  /*3e400*/  STL [R1+0x1814], R2 ;  /* 0x0018140201007387 */ /* 0x0001e80000100800 */
[----:B------:R1:W-:Y:S01]  /*3e410*/  STL [R1+0x248], R0 ;  /* 0x0002480001007387 */ /* 0x0003e20000100800 */
[----:B0-----:R-:W-:Y:S02]  /*3e420*/  F2FP.SATFINITE.E5M2.F32.PACK_AB_MERGE_C R2, R36, R37, RZ ;  /* 0x000000252402723e */ /* 0x001fe400048060ff */
[----:B-1----:R-:W-:-:S03]  /*3e430*/  F2FP.SATFINITE.E5M2.F32.PACK_AB_MERGE_C R0, R34, R35, RZ ;  /* 0x000000232200723e */ /* 0x002fc600048060ff */
[----:B------:R0:W-:Y:S01]  /*3e440*/  STL [R1+0x220], R2 ;  /* 0x0002200201007387 */ /* 0x0001e20000100800 */
[----:B------:R-:W-:-:S03]  /*3e450*/  F2FP.SATFINITE.E5M2.F32.PACK_AB_MERGE_C R3, R32, R33, RZ ;  /* 0x000000212003723e */ /* 0x000fc600048060ff */
[----:B------:R1:W-:Y:S04]  /*3e460*/  STL [R1+0x20c], R0 ;  /* 0x00020c0001007387 */ /* 0x0003e80000100800 */
[----:B------:R2:W-:Y:S01]  /*3e470*/  STL [R1+0x1e4], R3 ;  /* 0x0001e40301007387 */ /* 0x0005e20000100800 */
[----:B0-----:R-:W-:-:S05]  /*3e480*/  F2FP.SATFINITE.E5M2.F32.PACK_AB_MERGE_C R2, R30, R31, RZ ;  /* 0x0000001f1e02723e */ /* 0x001fca00048060ff */
[----:B------:R0:W-:Y:S01]  /*3e490*/  STL [R1+0x200], R2 ;  /* 0x0002000201007387 */ /* 0x0001e20000100800 */
[----:B-1----:R-:W-:-:S05]  /*3e4a0*/  F2FP.SATFINITE.E5M2.F32.PACK_AB_MERGE_C R0, R28, R29, RZ ;  /* 0x0000001d1c00723e */ /* 0x002fca00048060ff */
[----:B------:R1:W-:Y:S01]  /*3e4b0*/  STL [R1+0x1b4], R0 ;  /* 0x0001b40001007387 */ /* 0x0003e20000100800 */
[----:B--2---:R-:W-:-:S05]  /*3e4c0*/  F2FP.SATFINITE.E5M2.F32.PACK_AB_MERGE_C R3, R26, R27, RZ ;  /* 0x0000001b1a03723e */ /* 0x004fca00048060ff */
        /* <DEDUP_REMOVED lines=16> */
[----:B------:R-:W-:Y:S01]  /*3e5d0*/  STL [R1+0x140], R0 ;  /* 0x0001400001007387 */ /* 0x000fe20000100800 */
[----:B--2---:R-:W-:-:S05]  /*3e5e0*/  F2FP.SATFINITE.E5M2.F32.PACK_AB_MERGE_C R3, R8, R9, RZ ;  /* 0x000000090803723e */ /* 0x004fca00048060ff */
[----:B------:R1:W-:Y:S01]  /*3e5f0*/  STL [R1+0x124], R3 ;  /* 0x0001240301007387 */ /* 0x0003e20000100800 */
[----:B0-----:R-:W-:-:S03]  /*3e600*/  F2FP.SATFINITE.E5M2.F32.PACK_AB_MERGE_C R2, R6, R7, RZ ;  /* 0x000000070602723e */ /* 0x001fc600048060ff */
[----:B-1----:R-:W2:Y:S01]  /*3e610*/  LDL.LU R3, [R1+0x4e8] ;  /* 0x0004e80001037983 */ /* 0x002ea20000300800 */
[----:B------:R-:W-:-:S03]  /*3e620*/  F2FP.SATFINITE.E5M2.F32.PACK_AB_MERGE_C R0, R4, R5, RZ ;  /* 0x000000050400723e */ /* 0x000fc600048060ff */
[----:B------:R-:W-:Y:S04]  /*3e630*/  STL [R1+0x120], R2 ;  /* 0x0001200201007387 */ /* 0x000fe80000100800 */
[----:B------:R-:W2:Y:S04]  /*3e640*/  LDL.LU R49, [R1+0x4ec] ;  /* 0x0004ec0001317983 */ /* 0x000ea80000300800 */
[----:B------:R0:W-:Y:S04]  /*3e650*/  STL [R1+0x104], R0 ;  /* 0x0001040001007387 */ /* 0x0001e80000100800 */
[----:B------:R-:W3:Y:S04]  /*3e660*/  LDL.LU R54, [R1+0x510] ;  /* 0x0005100001367983 */ /* 0x000ee80000300800 */
[----:B------:R-:W3:Y:S04]  /*3e670*/  LDL.LU R55, [R1+0x514] ;  /* 0x0005140001377983 */ /* 0x000ee80000300800 */
[----:B------:R-:W4:Y:S04]  /*3e680*/  LDL.LU R48, [R1+0x518] ;  /* 0x0005180001307983 */ /* 0x000f280000300800 */
[----:B------:R-:W4:Y:S04]  /*3e690*/  LDL.LU R52, [R1+0x51c] ;  /* 0x00051c0001347983 */ /* 0x000f280000300800 */
[----:B------:R-:W4:Y:S04]  /*3e6a0*/  LDL.LU R53, [R1+0x940] ;  /* 0x0009400001357983 */ /* 0x000f280000300800 */
[----:B------:R-:W4:Y:S04]  /*3e6b0*/  LDL.LU R50, [R1+0x944] ;  /* 0x0009440001327983 */ /* 0x000f280000300800 */
        /* <DEDUP_REMOVED lines=48> */
[----:B--2---:R-:W-:-:S05]  /*3e9c0*/  F2FP.SATFINITE.E5M2.F32.PACK_AB_MERGE_C R2, R49, R3, RZ ;  /* 0x000000033102723e */ /* 0x004fca00048060ff */
[----:B------:R0:W-:Y:S01]  /*3e9d0*/  STL [R1+0x100], R2 ;  /* 0x0001000201007387 */ /* 0x0001e20000100800 */
[----:B---3--:R-:W-:Y:S02]  /*3e9e0*/  F2FP.SATFINITE.E5M2.F32.PACK_AB_MERGE_C R44, R55, R54, RZ ;  /* 0x00000036372c723e */ /* 0x008fe400048060ff */
[----:B----4-:R-:W-:-:S03]  /*3e9f0*/  F2FP.SATFINITE.E5M2.F32.PACK_AB_MERGE_C R3, R52, R48, RZ ;  /* 0x000000303403723e */ /* 0x010fc600048060ff */
[----:B------:R-:W-:Y:S04]  /*3ea00*/  STL [R1+0xdc], R44 ;  /* 0x0000dc2c01007387 */ /* 0x000fe80000100800 */
[----:B------:R-:W-:Y:S01]  /*3ea10*/  STL [R1+0xc8], R3 ;  /* 0x0000c80301007387 */ /* 0x000fe20000100800 */
[----:B0-----:R-:W-:Y:S02]  /*3ea20*/  F2FP.SATFINITE.E5M2.F32.PACK_AB_MERGE_C R2, R50, R53, RZ ;  /* 0x000000353202723e */ /* 0x001fe400048060ff */
[----:B------:R-:W-:-:S05]  /*3ea30*/  F2FP.SATFINITE.E5M2.F32.PACK_AB_MERGE_C R51, R0, R51, RZ ;  /* 0x000000330033723e */ /* 0x000fca00048060ff */
[----:B------:R-:W-:Y:S01]  /*3ea40*/  STL [R1+0x185c], R51 ;  /* 0x00185c3301007387 */ /* 0x000fe20000100800 */
[----:B------:R-:W-:-:S03]  /*3ea50*/  F2FP.SATFINITE.E5M2.F32.PACK_AB_MERGE_C R0, R60, R61, RZ ;  /* 0x0000003d3c00723e */ /* 0x000fc600048060ff */
[----:B------:R-:W-:Y:S01]  /*3ea60*/  STL [R1+0xa0], R2 ;  /* 0x0000a00201007387 */ /* 0x000fe20000100800 */
[----:B------:R-:W-:-:S05]  /*3ea70*/  F2FP.SATFINITE.E5M2.F32.PACK_AB_MERGE_C R57, R57, R59, RZ ;  /* 0x0000003b3939723e */ /* 0x000fca00048060ff */
[----:B------:R-:W-:Y:S04]  /*3ea80*/  STL [R1+0x1864], R57 ;  /* 0x0018643901007387 */ /* 0x000fe80000100800 */
[----:B------:R0:W-:Y:S01]  /*3ea90*/  STL [R1+0xc4], R0 ;  /* 0x0000c40001007387 */ /* 0x0001e20000100800 */
[----:B------:R-:W-:Y:S02]  /*3eaa0*/  F2FP.SATFINITE.E5M2.F32.PACK_AB_MERGE_C R43, R42, R43, RZ ;  /* 0x0000002b2a2b723e */ /* 0x000fe400048060ff */
[----:B0-----:R-:W-:-:S03]  /*3eab0*/  F2FP.SATFINITE.E5M2.F32.PACK_AB_MERGE_C R0, R56, R58, RZ ;  /* 0x0000003a3800723e */ /* 0x001fc600048060ff */
[----:B------:R-:W-:Y:S04]  /*3eac0*/  STL [R1+0x1868], R43 ;  /* 0x0018682b01007387 */ /* 0x000fe80000100800 */
[----:B------:R0:W-:Y:S01]  /*3ead0*/  STL [R1+0xc0], R0 ;  /* 0x0000c00001007387 */ /* 0x0001e20000100800 */
[----:B------:R-:W-:Y:S02]  /*3eae0*/  F2FP.SATFINITE.E5M2.F32.PACK_AB_MERGE_C R3, R38, R39, RZ ;  /* 0x000000272603723e */ /* 0x000fe400048060ff */
[----:B0-----:R-:W-:Y:S02]  /*3eaf0*/  F2FP.SATFINITE.E5M2.F32.PACK_AB_MERGE_C R0, R40, R41, RZ ;  /* 0x000000292800723e */ /* 0x001fe400048060ff */
[----:B------:R-:W-:-:S03]  /*3eb00*/  F2FP.SATFINITE.E5M2.F32.PACK_AB_MERGE_C R2, R36, R37, RZ ;  /* 0x000000252402723e */ /* 0x000fc600048060ff */
[----:B------:R0:W-:Y:S04]  /*3eb10*/  STL [R1+0x208], R0 ;  /* 0x0002080001007387 */ /* 0x0001e80000100800 */
[----:B------:R1:W-:Y:S01]  /*3eb20*/  STL [R1+0x204], R3 ;  /* 0x0002040301007387 */ /* 0x0003e20000100800 */
[----:B0-----:R-:W-:-:S03]  /*3eb30*/  F2FP.SATFINITE.E5M2.F32.PACK_AB_MERGE_C R0, R34, R35, RZ ;  /* 0x000000232200723e */ /* 0x001fc600048060ff */
[----:B------:R0:W-:Y:S01]  /*3eb40*/  STL [R1+0x260], R2 ;  /* 0x0002600201007387 */ /* 0x0001e20000100800 */
[----:B-1----:R-:W-:-:S03]  /*3eb50*/  F2FP.SATFINITE.E5M2.F32.PACK_AB_MERGE_C R3, R32, R33, RZ ;  /* 0x000000212003723e */ /* 0x002fc600048060ff */
        /* <DEDUP_REMOVED lines=25> */
[----:B------:R-:W-:Y:S01]  /*3ecf0*/  STL [R1+0x3e4], R3 ;  /* 0x0003e40301007387 */ /* 0x000fe20000100800 */
[----:B0-----:R-:W-:-:S03]  /*3ed00*/  F2FP.SATFINITE.E5M2.F32.PACK_AB_MERGE_C R2, R6, R7, RZ ;  /* 0x000000070602723e */ /* 0x001fc600048060ff */
[----:B------:R-:W2:Y:S04]  /*3ed10*/  LDL.LU R57, [R1+0x848] ;  /* 0x0008480001397983 */ /* 0x000ea80000300800 */
[----:B------:R0:W-:Y:S01]  /*3ed20*/  STL [R1+0x3ec], R2 ;  /* 0x0003ec0201007387 */ /* 0x0001e20000100800 */
[----:B-1----:R-:W-:-:S03]  /*3ed30*/  F2FP.SATFINITE.E5M2.F32.PACK_AB_MERGE_C R0, R4, R5, RZ ;  /* 0x000000050400723e */ /* 0x002fc600048060ff */
[----:B------:R-:W2:Y:S04]  /*3ed40*/  LDL.LU R51, [R1+0x84c] ;  /* 0x00084c0001337983 */ /* 0x000ea80000300800 */
[----:B------:R1:W-:Y:S04]  /*3ed50*/  STL [R1+0x3e8], R0 ;  /* 0x0003e80001007387 */ /* 0x0003e80000100800 */
[----:B0-----:R-:W3:Y:S04]  /*3ed60*/  LDL.LU R2, [R1+0x830] ;  /* 0x0008300001027983 */ /* 0x001ee80000300800 */
        /* <DEDUP_REMOVED lines=58> */
[----:B------:R-:W-:Y:S01]  /*3f110*/  STL [R1+0x404], R51 ;  /* 0x0004043301007387 */ /* 0x000fe20000100800 */
[----:B---3--:R-:W-:Y:S02]  /*3f120*/  F2FP.SATFINITE.E5M2.F32.PACK_AB_MERGE_C R43, R47, R2, RZ ;  /* 0x000000022f2b723e */ /* 0x008fe400048060ff */
[----:B----4-:R-:W-:-:S03]  /*3f130*/  F2FP.SATFINITE.E5M2.F32.PACK_AB_MERGE_C R45, R45, R46, RZ ;  /* 0x0000002e2d2d723e */ /* 0x010fc600048060ff */
[----:B------:R0:W-:Y:S01]  /*3f140*/  STL [R1+0x3e0], R43 ;  /* 0x0003e02b01007387 */ /* 0x0001e20000100800 */
[----:B------:R-:W-:-:S03]  /*3f150*/  F2FP.SATFINITE.E5M2.F32.PACK_AB_MERGE_C R2, R3, R44, RZ ;  /* 0x0000002c0302723e */ /* 0x000fc600048060ff */
[----:B------:R-:W-:Y:S04]  /*3f160*/  STL [R1+0x400], R45 ;  /* 0x0004002d01007387 */ /* 0x000fe80000100800 */
[----:B------:R1:W-:Y:S01]  /*3f170*/  STL [R1+0x3ac], R2 ;  /* 0x0003ac0201007387 */ /* 0x0003e20000100800 */
[----:B0-----:R-:W-:Y:S02]  /*3f180*/  F2FP.SATFINITE.E5M2.F32.PACK_AB_MERGE_C R43, R54, R49, RZ ;  /* 0x00000031362b723e */ /* 0x001fe400048060ff */
[----:B------:R-:W-:-:S03]  /*3f190*/  F2FP.SATFINITE.E5M2.F32.PACK_AB_MERGE_C R3, R48, R55, RZ ;  /* 0x000000373003723e */ /* 0x000fc600048060ff */
[----:B------:R-:W-:Y:S01]  /*3f1a0*/  STL [R1+0x3a4], R43 ;  /* 0x0003a42b01007387 */ /* 0x000fe20000100800 */
[----:B-1----:R-:W-:-:S03]  /*3f1b0*/  F2FP.SATFINITE.E5M2.F32.PACK_AB_MERGE_C R2, R53, R52, RZ ;  /* 0x000000343502723e */ /* 0x002fc600048060ff */
[----:B------:R0:W-:Y:S04]  /*3f1c0*/  STL [R1+0x364], R3 ;  /* 0x0003640301007387 */ /* 0x0001e80000100800 */
[----:B------:R1:W-:Y:S01]  /*3f1d0*/  STL [R1+0x420], R2 ;  /* 0x0004200201007387 */ /* 0x0003e20000100800 */
[----:B------:R-:W-:-:S05]  /*3f1e0*/  F2FP.SATFINITE.E5M2.F32.PACK_AB_MERGE_C R0, R0, R50, RZ ;  /* 0x000000320000723e */ /* 0x000fca00048060ff */
[----:B------:R2:W-:Y:S01]  /*3f1f0*/  STL [R1+0x2a4], R0 ;  /* 0x0002a40001007387 */ /* 0x0005e20000100800 */
[----:B0-----:R-:W-:Y:S02]  /*3f200*/  F2FP.SATFINITE.E5M2.F32.PACK_AB_MERGE_C R3, R60, R61, RZ ;  /* 0x0000003d3c03723e */ /* 0x001fe400048060ff */
[----:B-1----:R-:W-:-:S03]  /*3f210*/  F2FP.SATFINITE.E5M2.F32.PACK_AB_MERGE_C R2, R58, R59, RZ ;  /* 0x0000003b3a02723e */ /* 0x002fc600048060ff */
[----:B------:R0:W-:Y:S04]  /*3f220*/  STL [R1+0x2c0], R3 ;  /* 0x0002c00301007387 */ /* 0x0001e80000100800 */
[----:B------:R1:W-:Y:S01]  /*3f230*/  STL [R1+0x280], R2 ;  /* 0x0002800201007387 */ /* 0x0003e20000100800 */
[----:B--2---:R-:W-:-:S05]  /*3f240*/  F2FP.SATFINITE.E5M2.F32.PACK_AB_MERGE_C R0, R42, R56, RZ ;  /* 0x000000382a00723e */ /* 0x004fca00048060ff */
        /* <DEDUP_REMOVED lines=28> */
[----:B------:R-:W-:Y:S01]  /*3f410*/  STL [R1+0x128], R2 ;  /* 0x0001280201007387 */ /* 0x000fe20000100800 */
[----:B--2---:R-:W-:Y:S02]  /*3f420*/  F2FP.SATFINITE.E5M2.F32.PACK_AB_MERGE_C R0, R12, R13, RZ ;  /* 0x0000000d0c00723e */ /* 0x004fe400048060ff */
[----:B------:R-:W-:-:S05]  /*3f430*/  F2FP.SATFINITE.E5M2.F32.PACK_AB_MERGE_C R48, R10, R11, RZ ;  /* 0x0000000b0a30723e */ /* 0x000fca00048060ff */
[----:B------:R-:W-:Y:S01]  /*3f440*/  STL [R1+0x1808], R48 ;  /* 0x0018083001007387 */ /* 0x000fe20000100800 */
[----:B0-----:R-:W-:-:S03]  /*3f450*/  F2FP.SATFINITE.E5M2.F32.PACK_AB_MERGE_C R3, R8, R9, RZ ;  /* 0x000000090803723e */ /* 0x001fc600048060ff */
[----:B------:R0:W-:Y:S04]  /*3f460*/  STL [R1+0x10c], R0 ;  /* 0x00010c0001007387 */ /* 0x0001e80000100800 */
[----:B------:R-:W-:Y:S04]  /*3f470*/  STL [R1+0xd4], R3 ;  /* 0x0000d40301007387 */ /* 0x000fe80000100800 */
[----:B------:R-:W2:Y:S01]  /*3f480*/  LDL.LU R50, [R1+0x758] ;  /* 0x0007580001327983 */ /* 0x000ea20000300800 */
[----:B0-----:R-:W-:Y:S02]  /*3f490*/  F2FP.SATFINITE.E5M2.F32.PACK_AB_MERGE_C R0, R6, R7, RZ ;  /* 0x000000070600723e */ /* 0x001fe400048060ff */
[----:B------:R-:W-:-:S03]  /*3f4a0*/  F2FP.SATFINITE.E5M2.F32.PACK_AB_MERGE_C R2, R4, R5, RZ ;  /* 0x000000050402723e */ /* 0x000fc600048060ff */
[----:B------:R0:W-:Y:S04]  /*3f4b0*/  STL [R1+0xd0], R0 ;  /* 0x0000d00001007387 */ /* 0x0001e80000100800 */
[----:B0-----:R-:W2:Y:S04]  /*3f4c0*/  LDL.LU R0, [R1+0x75c] ;  /* 0x00075c0001007983 */ /* 0x001ea80000300800 */
[----:B------:R0:W-:Y:S04]  /*3f4d0*/  STL [R1+0xb4], R2 ;  /* 0x0000b40201007387 */ /* 0x0001e80000100800 */
[----:B------:R-:W3:Y:S04]  /*3f4e0*/  LDL.LU R61, [R1+0x740] ;  /* 0x00074000013d7983 */ /* 0x000ee80000300800 */
[----:B------:R-:W3:Y:S04]  /*3f4f0*/  LDL.LU R60, [R1+0x744] ;  /* 0x00074400013c7983 */ /* 0x000ee80000300800 */
[----:B------:R-:W0:Y:S04]  /*3f500*/  LDL.LU R59, [R1+0x748] ;  /* 0x00074800013b7983 */ /* 0x000e280000300800 */
[----:B------:R-:W0:Y:S04]  /*3f510*/  LDL.LU R58, [R1+0x74c] ;  /* 0x00074c00013a7983 */ /* 0x000e280000300800 */
        /* <DEDUP_REMOVED lines=43> */
[----:B0-----:R-:W-:-:S03]  /*3f7d0*/  F2FP.SATFINITE.E5M2.F32.PACK_AB_MERGE_C R2, R58, R59, RZ ;  /* 0x0000003b3a02723e */ /* 0x001fc600048060ff */
[----:B------:R0:W-:Y:S04]  /*3f7e0*/  STL [R1+0x90], R3 ;  /* 0x0000900301007387 */ /* 0x0001e80000100800 */
[----:B------:R1:W-:Y:S01]  /*3f7f0*/  STL [R1+0xac], R2 ;  /* 0x0000ac0201007387 */ /* 0x0003e20000100800 */
[----:B----4-:R-:W-:Y:S02]  /*3f800*/  F2FP.SATFINITE.E5M2.F32.PACK_AB_MERGE_C R0, R42, R56, RZ ;  /* 0x000000382a00723e */ /* 0x010fe400048060ff */
[----:B------:R-:W-:-:S05]  /*3f810*/  F2FP.SATFINITE.E5M2.F32.PACK_AB_MERGE_C R45, R40, R41, RZ ;  /* 0x00000029282d723e */ /* 0x000fca00048060ff */
[----:B------:R-:W-:Y:S01]  /*3f820*/  STL [R1+0x180c], R45 ;  /* 0x00180c2d01007387 */ /* 0x000fe20000100800 */
[----:B0-----:R-:W-:-:S03]  /*3f830*/  F2FP.SATFINITE.E5M2.F32.PACK_AB_MERGE_C R3, R38, R39, RZ ;  /* 0x000000272603723e */ /* 0x001fc600048060ff */
[----:B------:R0:W-:Y:S01]  /*3f840*/  STL [R1+0x84], R0 ;  /* 0x0000840001007387 */ /* 0x0001e20000100800 */
[----:B-1----:R-:W-:-:S03]  /*3f850*/  F2FP.SATFINITE.E5M2.F32.PACK_AB_MERGE_C R2, R36, R37, RZ ;  /* 0x000000252402723e */ /* 0x002fc600048060ff */
[----:B------:R-:W-:Y:S04]  /*3f860*/  STL [R1+0x78], R3 ;  /* 0x0000780301007387 */ /* 0x000fe80000100800 */
[----:B------:R-:W-:Y:S01]  /*3f870*/  STL [R1+0x70], R2 ;  /* 0x0000700201007387 */ /* 0x000fe20000100800 */
[----:B0-----:R-:W-:Y:S02]  /*3f880*/  F2FP.SATFINITE.E5M2.F32.PACK_AB_MERGE_C R0, R34, R35, RZ ;  /* 0x000000232200723e */ /* 0x001fe400048060ff */
[----:B------:R-:W-:-:S05]  /*3f890*/  F2FP.SATFINITE.E5M2.F32.PACK_AB_MERGE_C R50, R32, R33, RZ ;  /* 0x000000212032723e */ /* 0x000fca00048060ff */
[----:B------:R-:W-:Y:S01]  /*3f8a0*/  STL [R1+0x1870], R50 ;  /* 0x0018703201007387 */ /* 0x000fe20000100800 */
[----:B------:R-:W-:-:S03]  /*3f8b0*/  F2FP.SATFINITE.E5M2.F32.PACK_AB_MERGE_C R47, R30, R31, RZ ;  /* 0x0000001f1e2f723e */ /* 0x000fc600048060ff */
[----:B------:R0:W-:Y:S04]  /*3f8c0*/  STL [R1+0x4c], R0 ;  /* 0x00004c0001007387 */ /* 0x0001e80000100800 */
[----:B------:R-:W-:Y:S01]  /*3f8d0*/  STL [R1+0x1874], R47 ;  /* 0x0018742f01007387 */ /* 0x000fe20000100800 */
[----:B0-----:R-:W-:Y:S02]  /*3f8e0*/  F2FP.SATFINITE.E5M2.F32.PACK_AB_MERGE_C R0, R28, R29, RZ ;  /* 0x0000001d1c00723e */ /* 0x001fe400048060ff */
[----:B------:R-:W-:-:S05]  /*3f8f0*/  F2FP.SATFINITE.E5M2.F32.PACK_AB_MERGE_C R46, R26, R27, RZ ;  /* 0x0000001b1a2e723e */ /* 0x000fca00048060ff */
[----:B------:R-:W-:Y:S01]  /*3f900*/  STL [R1+0x1878], R46 ;  /* 0x0018782e01007387 */ /* 0x000fe20000100800 */
[----:B------:R-:W-:-:S03]  /*3f910*/  F2FP.SATFINITE.E5M2.F32.PACK_AB_MERGE_C R53, R24, R25, RZ ;  /* 0x000000191835723e */ /* 0x000fc600048060ff */
[----:B------:R0:W-:Y:S01]  /*3f920*/  STL [R1+0x5c], R0 ;  /* 0x00005c0001007387 */ /* 0x0001e20000100800 */
[----:B------:R-:W-:-:S03]  /*3f930*/  F2FP.SATFINITE.E5M2.F32.PACK_AB_MERGE_C R56, R22, R23, RZ ;  /* 0x000000171638723e */ /* 0x000fc600048060ff */
[----:B------:R-:W-:Y:S01]  /*3f940*/  STL [R1+0x187c], R53 ;  /* 0x00187c3501007387 */ /* 0x000fe20000100800 */
[----:B------:R-:W-:-:S03]  /*3f950*/  F2FP.SATFINITE.E5M2.F32.PACK_AB_MERGE_C R2, R20, R21, RZ ;  /* 0x000000151402723e */ /* 0x000fc600048060ff */
[----:B------:R-:W-:Y:S04]  /*3f960*/  STL [R1+0x1880], R56 ;  /* 0x0018803801007387 */ /* 0x000fe80000100800 */
[----:B------:R1:W-:Y:S01]  /*3f970*/  STL [R1+0x12c8], R2 ;  /* 0x0012c80201007387 */ /* 0x0003e20000100800 */
[----:B0-----:R-:W-:Y:S02]  /*3f980*/  F2FP.SATFINITE.E5M2.F32.PACK_AB_MERGE_C R0, R18, R19, RZ ;  /* 0x000000131200723e */ /* 0x001fe400048060ff */
[----:B------:R-:W-:-:S05]  /*3f990*/  F2FP.SATFINITE.E5M2.F32.PACK_AB_MERGE_C R45, R16, R17, RZ ;  /* 0x00000011102d723e */ /* 0x000fca00048060ff */
[----:B------:R-:W-:Y:S01]  /*3f9a0*/  STL [R1+0x1818], R45 ;  /* 0x0018182d01007387 */ /* 0x000fe20000100800 */
[----:B------:R-:W-:-:S03]  /*3f9b0*/  F2FP.SATFINITE.E5M2.F32.PACK_AB_MERGE_C R3, R14, R15, RZ ;  /* 0x0000000f0e03723e */ /* 0x000fc600048060ff */
[----:B------:R0:W-:Y:S04]  /*3f9c0*/  STL [R1+0x134], R0 ;  /* 0x0001340001007387 */ /* 0x0001e80000100800 */
[----:B------:R2:W-:Y:S01]  /*3f9d0*/  STL [R1+0x1a0], R3 ;  /* 0x0001a00301007387 */ /* 0x0005e20000100800 */
[----:B-1----:R-:W-:-:S05]  /*3f9e0*/  F2FP.SATFINITE.E5M2.F32.PACK_AB_MERGE_C R2, R12, R13, RZ ;  /* 0x0000000d0c02723e */ /* 0x002fca00048060ff */
[----:B------:R1:W-:Y:S01]  /*3f9f0*/  STL [R1+0x198], R2 ;  /* 0x0001980201007387 */ /* 0x0003e20000100800 */
[----:B0-----:R-:W-:-:S05]  /*3fa00*/  F2FP.SATFINITE.E5M2.F32.PACK_AB_MERGE_C R0, R10, R11, RZ ;  /* 0x0000000b0a00723e */ /* 0x001fca00048060ff */
[----:B------:R0:W-:Y:S01]  /*3fa10*/  STL [R1+0x1a8], R0 ;  /* 0x0001a80001007387 */ /* 0x0001e20000100800 */
[----:B--2---:R-:W-:-:S05]  /*3fa20*/  F2FP.SATFINITE.E5M2.F32.PACK_AB_MERGE_C R3, R8, R9, RZ ;  /* 0x000000090803723e */ /* 0x004fca00048060ff */
[----:B------:R-:W-:Y:S01]  /*3fa30*/  STL [R1+0x194], R3 ;  /* 0x0001940301007387 */ /* 0x000fe20000100800 */
[----:B-1----:R-:W-:-:S03]  /*3fa40*/  F2FP.SATFINITE.E5M2.F32.PACK_AB_MERGE_C R2, R6, R7, RZ ;  /* 0x000000070602723e */ /* 0x002fc600048060ff */
[----:B------:R-:W2:Y:S04]  /*3fa50*/  LDL.LU R56, [R1+0x6b0] ;  /* 0x0006b00001387983 */ /* 0x000ea80000300800 */
[----:B------:R1:W-:Y:S01]  /*3fa60*/  STL [R1+0x178], R2 ;  /* 0x0001780201007387 */ /* 0x0003e20000100800 */
[----:B0-----:R-:W-:-:S03]  /*3fa70*/  F2FP.SATFINITE.E5M2.F32.PACK_AB_MERGE_C R0, R4, R5, RZ ;  /* 0x000000050400723e */ /* 0x001fc600048060ff */
        /* <DEDUP_REMOVED lines=64> */
[----:B------:R-:W-:Y:S01]  /*3fe80*/  STL [R1+0x164], R46 ;  /* 0x0001642e01007387 */ /* 0x000fe20000100800 */
[----:B------:R-:W-:-:S03]  /*3fe90*/  F2FP.SATFINITE.E5M2.F32.PACK_AB_MERGE_C R43, R43, R48, RZ ;  /* 0x000000302b2b723e */ /* 0x000fc600048060ff */
[----:B------:R-:W-:Y:S04]  /*3fea0*/  STL [R1+0x1b8], R45 ;  /* 0x0001b82d01007387 */ /* 0x000fe80000100800 */
[----:B------:R0:W-:Y:S01]  /*3feb0*/  STL [R1+0x1d8], R43 ;  /* 0x0001d82b01007387 */ /* 0x0001e20000100800 */
[----:B------:R-:W-:Y:S02]  /*3fec0*/  F2FP.SATFINITE.E5M2.F32.PACK_AB_MERGE_C R44, R51, R57, RZ ;  /* 0x00000039332c723e */ /* 0x000fe400048060ff */
[----:B------:R-:W-:-:S03]  /*3fed0*/  F2FP.SATFINITE.E5M2.F32.PACK_AB_MERGE_C R3, R3, R2, RZ ;  /* 0x000000020303723e */ /* 0x000fc600048060ff */
[----:B------:R-:W-:Y:S01]  /*3fee0*/  STL [R1+0x2e0], R44 ;  /* 0x0002e02c01007387 */ /* 0x000fe20000100800 */
[----:B0-----:R-:W-:-:S03]  /*3fef0*/  F2FP.SATFINITE.E5M2.F32.PACK_AB_MERGE_C R43, R54, R49, RZ ;  /* 0x00000031362b723e */ /* 0x001fc600048060ff */
[----:B------:R0:W-:Y:S01]  /*3ff00*/  STL [R1+0x2c8], R3 ;  /* 0x0002c80301007387 */ /* 0x0001e20000100800 */
[----:B------:R-:W-:-:S03]  /*3ff10*/  F2FP.SATFINITE.E5M2.F32.PACK_AB_MERGE_C R2, R52, R55, RZ ;  /* 0x000000373402723e */ /* 0x000fc600048060ff */
[----:B------:R-:W-:Y:S04]  /*3ff20*/  STL [R1+0x34c], R43 ;  /* 0x00034c2b01007387 */ /* 0x000fe80000100800 */
[----:B------:R1:W-:Y:S01]  /*3ff30*/  STL [R1+0x380], R2 ;  /* 0x0003800201007387 */ /* 0x0003e20000100800 */
[----:B0-----:R-:W-:Y:S02]  /*3ff40*/  F2FP.SATFINITE.E5M2.F32.PACK_AB_MERGE_C R3, R61, R0, RZ ;  /* 0x000000003d03723e */ /* 0x001fe400048060ff */
[----:B------:R-:W-:-:S03]  /*3ff50*/  F2FP.SATFINITE.E5M2.F32.PACK_AB_MERGE_C R0, R59, R60, RZ ;  /* 0x0000003c3b00723e */ /* 0x000fc600048060ff */
[----:B------:R0:W-:Y:S01]  /*3ff60*/  STL [R1+0x3a0], R3 ;  /* 0x0003a00301007387 */ /* 0x0001e20000100800 */
[----:B-1----:R-:W-:-:S03]  /*3ff70*/  F2FP.SATFINITE.E5M2.F32.PACK_AB_MERGE_C R2, R42, R58, RZ ;  /* 0x0000003a2a02723e */ /* 0x002fc600048060ff */
        /* <DEDUP_REMOVED lines=32> */
[----:B0-----:R-:W-:-:S05]  /*40180*/  F2FP.SATFINITE.E5M2.F32.PACK_AB_MERGE_C R3, R10, R11, RZ ;  /* 0x0000000b0a03723e */ /* 0x001fca00048060ff */
[----:B------:R-:W-:Y:S01]  /*40190*/  STL [R1+0x88], R3 ;  /* 0x0000880301007387 */ /* 0x000fe20000100800 */
[----:B-1----:R-:W-:Y:S02]  /*401a0*/  F2FP.SATFINITE.E5M2.F32.PACK_AB_MERGE_C R0, R8, R9, RZ ;  /* 0x000000090800723e */ /* 0x002fe400048060ff */
[----:B--2---:R-:W-:-:S05]  /*401b0*/  F2FP.SATFINITE.E5M2.F32.PACK_AB_MERGE_C R2, R6, R7, RZ ;  /* 0x000000070602723e */ /* 0x004fca00048060ff */
[----:B------:R-:W-:Y:S04]  /*401c0*/  STL [R1+0x181c], R2 ;  /* 0x00181c0201007387 */ /* 0x000fe80000100800 */
[----:B------:R0:W-:Y:S04]  /*401d0*/  STL [R1+0x80], R0 ;  /* 0x0000800001007387 */ /* 0x0001e80000100800 */
[----:B------:R-:W0:Y:S04]  /*401e0*/  LDL.LU R39, [R1+0x5c0] ;  /* 0x0005c00001277983 */ /* 0x000e280000300800 */
[----:B------:R-:W0:Y:S04]  /*401f0*/  LDL.LU R38, [R1+0x5c4] ;  /* 0x0005c40001267983 */ /* 0x000e280000300800 */
[----:B------:R-:W2:Y:S04]  /*40200*/  LDL.LU R37, [R1+0x5c8] ;  /* 0x0005c80001257983 */ /* 0x000ea80000300800 */
[----:B------:R-:W2:Y:S04]  /*40210*/  LDL.LU R36, [R1+0x5cc] ;  /* 0x0005cc0001247983 */ /* 0x000ea80000300800 */
[----:B------:R-:W3:Y:S04]  /*40220*/  LDL.LU R35, [R1+0x5b0] ;  /* 0x0005b00001237983 */ /* 0x000ee80000300800 */
[----:B------:R-:W3:Y:S04]  /*40230*/  LDL.LU R34, [R1+0x5b4] ;  /* 0x0005b40001227983 */ /* 0x000ee80000300800 */
        /* <DEDUP_REMOVED lines=28> */
[----:B------:R-:W-:-:S03]  /*40400*/  F2FP.SATFINITE.E5M2.F32.PACK_AB_MERGE_C R48, R4, R5, RZ ;  /* 0x000000050430723e */ /* 0x000fc600048060ff */
[----:B------:R-:W3:Y:S04]  /*40410*/  LDL.LU R5, [R1+0x548] ;  /* 0x0005480001057983 */ /* 0x000ee80000300800 */
[----:B------:R-:W3:Y:S04]  /*40420*/  LDL.LU R4, [R1+0x54c] ;  /* 0x00054c0001047983 */ /* 0x000ee80000300800 */
[----:B------:R-:W-:Y:S01]  /*40430*/  STL [R1+0x1820], R48 ;  /* 0x0018203001007387 */ /* 0x000fe20000100800 */
[----:B0-----:R-:W-:Y:S02]  /*40440*/  F2FP.SATFINITE.E5M2.F32.PACK_AB_MERGE_C R0, R38, R39, RZ ;  /* 0x000000272600723e */ /* 0x001fe400048060ff */
[----:B--2---:R-:W-:-:S05]  /*40450*/  F2FP.SATFINITE.E5M2.F32.PACK_AB_MERGE_C R2, R36, R37, RZ ;  /* 0x000000252402723e */ /* 0x004fca00048060ff */
[----:B------:R-:W-:Y:S04]  /*40460*/  STL [R1+0x1824], R2 ;  /* 0x0018240201007387 */ /* 0x000fe80000100800 */
[----:B------:R3:W-:Y:S01]  /*40470*/  STL [R1+0x6c], R0 ;  /* 0x00006c0001007387 */ /* 0x0007e20000100800 */
[----:B----4-:R-:W-:Y:S02]  /*40480*/  F2FP.SATFINITE.E5M2.F32.PACK_AB_MERGE_C R45, R32, R33, RZ ;  /* 0x00000021202d723e */ /* 0x010fe400048060ff */
[----:B---3--:R-:W-:-:S03]  /*40490*/  F2FP.SATFINITE.E5M2.F32.PACK_AB_MERGE_C R0, R34, R35, RZ ;  /* 0x000000232200723e */ /* 0x008fc600048060ff */
[----:B------:R-:W-:Y:S04]  /*404a0*/  STL [R1+0x1828], R45 ;  /* 0x0018282d01007387 */ /* 0x000fe80000100800 */
[----:B------:R0:W-:Y:S01]  /*404b0*/  STL [R1+0x64], R0 ;  /* 0x0000640001007387 */ /* 0x0001e20000100800 */
[----:B------:R-:W-:Y:S02]  /*404c0*/  F2FP.SATFINITE.E5M2.F32.PACK_AB_MERGE_C R48, R28, R29, RZ ;  /* 0x0000001d1c30723e */ /* 0x000fe400048060ff */
[----:B0-----:R-:W-:-:S03]  /*404d0*/  F2FP.SATFINITE.E5M2.F32.PACK_AB_MERGE_C R0, R30, R31, RZ ;  /* 0x0000001f1e00723e */ /* 0x001fc600048060ff */
[----:B------:R-:W-:Y:S01]  /*404e0*/  STL [R1+0x182c], R48 ;  /* 0x00182c3001007387 */ /* 0x000fe20000100800 */
[----:B------:R-:W-:-:S03]  /*404f0*/  F2FP.SATFINITE.E5M2.F32.PACK_AB_MERGE_C R2, R26, R27, RZ ;  /* 0x0000001b1a02723e */ /* 0x000fc600048060ff */
[----:B------:R-:W-:Y:S04]  /*40500*/  STL [R1+0x58], R0 ;  /* 0x0000580001007387 */ /* 0x000fe80000100800 */
[----:B------:R0:W-:Y:S01]  /*40510*/  STL [R1+0x1830], R2 ;  /* 0x0018300201007387 */ /* 0x0001e20000100800 */
[----:B------:R-:W-:Y:S02]  /*40520*/  F2FP.SATFINITE.E5M2.F32.PACK_AB_MERGE_C R45, R24, R25, RZ ;  /* 0x00000019182d723e */ /* 0x000fe400048060ff */
[----:B0-----:R-:W-:-:S03]  /*40530*/  F2FP.SATFINITE.E5M2.F32.PACK_AB_MERGE_C R2, R22, R23, RZ ;  /* 0x000000171602723e */ /* 0x001fc600048060ff */
        /* <DEDUP_REMOVED lines=12> */
[----:B------:R-:W-:Y:S01]  /*40600*/  STL [R1+0x184c], R48 ;  /* 0x00184c3001007387 */ /* 0x000fe20000100800 */
[----:B------:R-:W-:-:S03]  /*40610*/  F2FP.SATFINITE.E5M2.F32.PACK_AB_MERGE_C R45, R8, R9, RZ ;  /* 0x00000009082d723e */ /* 0x000fc600048060ff */
[----:B------:R0:W-:Y:S04]  /*40620*/  STL [R1+0x1850], R2 ;  /* 0x0018500201007387 */ /* 0x0001e80000100800 */
[----:B------:R-:W-:Y:S01]  /*40630*/  STL [R1+0x1854], R45 ;  /* 0x0018542d01007387 */ /* 0x000fe20000100800 */
[----:B------:R-:W-:-:S03]  /*40640*/  F2FP.SATFINITE.E5M2.F32.PACK_AB_MERGE_C R0, R6, R7, RZ ;  /* 0x000000070600723e */ /* 0x000fc600048060ff */
[----:B------:R-:W2:Y:S04]  /*40650*/  LDL.LU R35, [R1+0x530] ;  /* 0x0005300001237983 */ /* 0x000ea80000300800 */
[----:B------:R-:W-:Y:S04]  /*40660*/  STL [R1+0x18], R0 ;  /* 0x0000180001007387 */ /* 0x000fe80000100800 */
[----:B------:R-:W2:Y:S04]  /*40670*/  LDL.LU R34, [R1+0x534] ;  /* 0x0005340001227983 */ /* 0x000ea80000300800 */
        /* <DEDUP_REMOVED lines=28> */
[----:B0-----:R-:W-:-:S03]  /*40840*/  F2FP.SATFINITE.E5M2.F32.PACK_AB_MERGE_C R2, R4, R5, RZ ;  /* 0x000000050402723e */ /* 0x001fc600048060ff */
[----:B------:R-:W4:Y:S04]  /*40850*/  LDL.LU R5, [R1+0x4b8] ;  /* 0x0004b80001057983 */ /* 0x000f280000300800 */
[----:B------:R-:W4:Y:S04]  /*40860*/  LDL.LU R4, [R1+0x4bc] ;  /* 0x0004bc0001047983 */ /* 0x000f280000300800 */
[----:B------:R3:W-:Y:S01]  /*40870*/  STL [R1+0x1858], R2 ;  /* 0x0018580201007387 */ /* 0x0007e20000100800 */
[----:B--2---:R-:W-:Y:S02]  /*40880*/  F2FP.SATFINITE.E5M2.F32.PACK_AB_MERGE_C R48, R34, R35, RZ ;  /* 0x000000232230723e */ /* 0x004fe400048060ff */
[----:B---3--:R-:W-:-:S03]  /*40890*/  F2FP.SATFINITE.E5M2.F32.PACK_AB_MERGE_C R2, R32, R33, RZ ;  /* 0x000000212002723e */ /* 0x008fc600048060ff */
[----:B------:R-:W-:Y:S01]  /*408a0*/  STL [R1+0x1884], R48 ;  /* 0x0018843001007387 */ /* 0x000fe20000100800 */
[----:B----4-:R-:W-:-:S03]  /*408b0*/  F2FP.SATFINITE.E5M2.F32.PACK_AB_MERGE_C R61, R30, R31, RZ ;  /* 0x0000001f1e3d723e */ /* 0x010fc600048060ff */
[----:B------:R-:W-:Y:S01]  /*408c0*/  STL [R1+0x1888], R2 ;  /* 0x0018880201007387 */ /* 0x000fe20000100800 */
[----:B------:R-:W-:-:S03]  /*408d0*/  F2FP.SATFINITE.E5M2.F32.PACK_AB_MERGE_C R60, R28, R29, RZ ;  /* 0x0000001d1c3c723e */ /* 0x000fc600048060ff */
        /* <DEDUP_REMOVED lines=8> */
[----:B------:R0:W-:Y:S01]  /*40960*/  STL [R1+0x189c], R55 ;  /* 0x00189c3701007387 */ /* 0x0001e20000100800 */
        /* <DEDUP_REMOVED lines=13> */
[----:B------:R-:W-:Y:S04]  /*40a40*/  STL [R1+0x18b8], R28 ;  /* 0x0018b81c01007387 */ /* 0x000fe80000100800 */
[----:B------:R-:W-:Y:S04]  /*40a50*/  STL [R1+0x18bc], R26 ;  /* 0x0018bc1a01007387 */ /* 0x000fe80000100800 */
[----:B0-----:R-:W2:Y:S04]  /*40a60*/  LDL.LU R55, [R1+0x490] ;  /* 0x0004900001377983 */ /* 0x001ea80000300800 */
        /* <DEDUP_REMOVED lines=45> */
[----:B------:R-:W-:-:S03]  /*40d40*/  F2FP.SATFINITE.E5M2.F32.PACK_AB_MERGE_C R25, R4, R5, RZ ;  /* 0x000000050419723e */ /* 0x000fc600048060ff */
[----:B------:R-:W4:Y:S04]  /*40d50*/  LDL.LU R9, [R1+0x338] ;  /* 0x0003380001097983 */ /* 0x000f280000300800 */
[----:B------:R-:W4:Y:S04]  /*40d60*/  LDL.LU R8, [R1+0x33c] ;  /* 0x00033c0001087983 */ /* 0x000f280000300800 */
[----:B------:R-:W4:Y:S04]  /*40d70*/  LDL.LU R7, [R1+0x310] ;  /* 0x0003100001077983 */ /* 0x000f280000300800 */
[----:B------:R-:W4:Y:S04]  /*40d80*/  LDL.LU R6, [R1+0x314] ;  /* 0x0003140001067983 */ /* 0x000f280000300800 */
[----:B------:R-:W4:Y:S04]  /*40d90*/  LDL.LU R5, [R1+0x318] ;  /* 0x0003180001057983 */ /* 0x000f280000300800 */
[----:B------:R-:W4:Y:S04]  /*40da0*/  LDL.LU R4, [R1+0x31c] ;  /* 0x00031c0001047983 */ /* 0x000f280000300800 */
[----:B------:R4:W-:Y:S01]  /*40db0*/  STL [R1+0x18c0], R25 ;  /* 0x0018c01901007387 */ /* 0x0009e20000100800 */
[----:B--2---:R-:W-:-:S02]  /*40dc0*/  F2FP.SATFINITE.E5M2.F32.PACK_AB_MERGE_C R33, R33, R55, RZ ;  /* 0x000000372121723e */ /* 0x004fc400048060ff */
[----:B---3--:R-:W-:-:S03]  /*40dd0*/  F2FP.SATFINITE.E5M2.F32.PACK_AB_MERGE_C R30, R30, R38, RZ ;  /* 0x000000261e1e723e */ /* 0x008fc600048060ff */
[----:B------:R-:W-:Y:S01]  /*40de0*/  STL [R1+0x18c4], R33 ;  /* 0x0018c42101007387 */ /* 0x000fe20000100800 */
[----:B----4-:R-:W-:-:S03]  /*40df0*/  F2FP.SATFINITE.E5M2.F32.PACK_AB_MERGE_C R25, R60, R45, RZ ;  /* 0x0000002d3c19723e */ /* 0x010fc600048060ff */
[----:B------:R-:W-:Y:S01]  /*40e00*/  STL [R1+0x18c8], R30 ;  /* 0x0018c81e01007387 */ /* 0x000fe20000100800 */
[----:B------:R-:W-:-:S03]  /*40e10*/  F2FP.SATFINITE.E5M2.F32.PACK_AB_MERGE_C R3, R2, R61, RZ ;  /* 0x0000003d0203723e */ /* 0x000fc600048060ff */
[----:B------:R0:W-:Y:S01]  /*40e20*/  STL [R1+0x98], R25 ;  /* 0x0000981901007387 */ /* 0x0001e20000100800 */
[----:B------:R-:W-:-:S03]  /*40e30*/  F2FP.SATFINITE.E5M2.F32.PACK_AB_MERGE_C R2, R56, R48, RZ ;  /* 0x000000303802723e */ /* 0x000fc600048060ff */
        /* <DEDUP_REMOVED lines=10> */
[----:B------:R-:W-:Y:S01]  /*40ee0*/  STL [R1+0x30c], R25 ;  /* 0x00030c1901007387 */ /* 0x000fe20000100800 */
[----:B--2---:R-:W-:-:S03]  /*40ef0*/  F2FP.SATFINITE.E5M2.F32.PACK_AB_MERGE_C R2, R0, R52, RZ ;  /* 0x000000340002723e */ /* 0x004fc600048060ff */
        /* <DEDUP_REMOVED lines=12> */
[----:B------:R-:W-:Y:S04]  /*40fc0*/  STL [R1+0x130], R3 ;  /* 0x0001300301007387 */ /* 0x000fe80000100800 */
[----:B------:R-:W-:Y:S01]  /*40fd0*/  STL [R1+0xa8], R2 ;  /* 0x0000a80201007387 */ /* 0x000fe20000100800 */
[----:B--2---:R-:W-:Y:S02]  /*40fe0*/  F2FP.SATFINITE.E5M2.F32.PACK_AB_MERGE_C R0, R20, R21, RZ ;  /* 0x000000151400723e */ /* 0x004fe400048060ff */
[----:B------:R-:W-:-:S05]  /*40ff0*/  F2FP.SATFINITE.E5M2.F32.PACK_AB_MERGE_C R22, R18, R19, RZ ;  /* 0x000000131216723e */ /* 0x000fca00048060ff */
[----:B------:R-:W-:Y:S01]  /*41000*/  STL [R1+0x18cc], R22 ;  /* 0x0018cc1601007387 */ /* 0x000fe20000100800 */
[----:B------:R-:W-:-:S03]  /*41010*/  F2FP.SATFINITE.E5M2.F32.PACK_AB_MERGE_C R24, R16, R17, RZ ;  /* 0x000000111018723e */ /* 0x000fc600048060ff */
[----:B------:R0:W-:Y:S01]  /*41020*/  STL [R1+0x368], R0 ;  /* 0x0003680001007387 */ /* 0x0001e20000100800 */
[----:B------:R-:W-:-:S03]  /*41030*/  F2FP.SATFINITE.E5M2.F32.PACK_AB_MERGE_C R20, R14, R15, RZ ;  /* 0x0000000f0e14723e */ /* 0x000fc600048060ff */
[----:B------:R-:W-:Y:S04]  /*41040*/  STL [R1+0x18d0], R24 ;  /* 0x0018d01801007387 */ /* 0x000fe80000100800 */
[----:B------:R-:W-:Y:S01]  /*41050*/  STL [R1+0x18d4], R20 ;  /* 0x0018d41401007387 */ /* 0x000fe20000100800 */
[----:B0-----:R-:W-:Y:S02]  /*41060*/  F2FP.SATFINITE.E5M2.F32.PACK_AB_MERGE_C R0, R12, R13, RZ ;  /* 0x0000000d0c00723e */ /* 0x001fe400048060ff */
[----:B------:R-:W-:-:S05]  /*41070*/  F2FP.SATFINITE.E5M2.F32.PACK_AB_MERGE_C R18, R10, R11, RZ ;  /* 0x0000000b0a12723e */ /* 0x000fca00048060ff */
[----:B------:R-:W-:Y:S01]  /*41080*/  STL [R1+0x18d8], R18 ;  /* 0x0018d81201007387 */ /* 0x000fe20000100800 */
[----:B------:R-:W-:-:S03]  /*41090*/  F2FP.SATFINITE.E5M2.F32.PACK_AB_MERGE_C R17, R8, R9, RZ ;  /* 0x000000090811723e */ /* 0x000fc600048060ff */
[----:B------:R-:W-:Y:S04]  /*410a0*/  STL [R1+0x350], R0 ;  /* 0x0003500001007387 */ /* 0x000fe80000100800 */
[----:B------:R0:W-:Y:S04]  /*410b0*/  STL [R1+0x18dc], R17 ;  /* 0x0018dc1101007387 */ /* 0x0001e80000100800 */
[----:B0-----:R-:W2:Y:S01]  /*410c0*/  LDL.LU R17, [R1+0x2f0] ;  /* 0x0002f00001117983 */ /* 0x001ea20000300800 */
[----:B------:R-:W-:-:S03]  /*410d0*/  F2FP.SATFINITE.E5M2.F32.PACK_AB_MERGE_C R0, R4, R5, RZ ;  /* 0x000000050400723e */ /* 0x000fc600048060ff */
        /* <DEDUP_REMOVED lines=60> */
[----:B------:R-:W4:Y:S01]  /*414a0*/  LDL.LU R42, [R1+0xec] ;  /* 0x0000ec00012a7983 */ /* 0x000f220000300800 */
[----:B--2---:R-:W-:-:S03]  /*414b0*/  F2FP.SATFINITE.E5M2.F32.PACK_AB_MERGE_C R14, R14, R17, RZ ;  /* 0x000000110e0e723e */ /* 0x004fc600048060ff */
[----:B------:R-:W2:Y:S01]  /*414c0*/  LDL.LU R17, [R1+0x18dc] ;  /* 0x0018dc0001117983 */ /* 0x000ea20000300800 */
[----:B---3--:R-:W-:-:S03]  /*414d0*/  F2FP.SATFINITE.E5M2.F32.PACK_AB_MERGE_C R12, R12, R18, RZ ;  /* 0x000000120c0c723e */ /* 0x008fc600048060ff */
[----:B------:R-:W3:Y:S01]  /*414e0*/  LDL.LU R18, [R1+0x18d8] ;  /* 0x0018d80001127983 */ /* 0x000ee20000300800 */
[----:B----4-:R-:W-:-:S03]  /*414f0*/  F2FP.SATFINITE.E5M2.F32.PACK_AB_MERGE_C R10, R10, R20, RZ ;  /* 0x000000140a0a723e */ /* 0x010fc600048060ff */
[----:B------:R-:W4:Y:S01]  /*41500*/  LDL.LU R20, [R1+0x18d4] ;  /* 0x0018d40001147983 */ /* 0x000f220000300800 */
[----:B------:R-:W-:-:S03]  /*41510*/  F2FP.SATFINITE.E5M2.F32.PACK_AB_MERGE_C R22, R22, R24, RZ ;  /* 0x000000181616723e */ /* 0x000fc600048060ff */
[----:B------:R-:W4:Y:S04]  /*41520*/  LDL.LU R24, [R1+0x18d0] ;  /* 0x0018d00001187983 */ /* 0x000f280000300800 */
[----:B------:R0:W-:Y:S01]  /*41530*/  STL [R1+0x2d0], R22 ;  /* 0x0002d01601007387 */ /* 0x0001e20000100800 */
[----:B------:R-:W-:-:S03]  /*41540*/  F2FP.SATFINITE.E5M2.F32.PACK_AB_MERGE_C R9, R9, R30, RZ ;  /* 0x0000001e0909723e */ /* 0x000fc600048060ff */
[----:B0-----:R-:W4:Y:S01]  /*41550*/  LDL.LU R22, [R1+0x18cc] ;  /* 0x0018cc0001167983 */ /* 0x001f220000300800 */
[----:B------:R-:W-:-:S03]  /*41560*/  F2FP.SATFINITE.E5M2.F32.PACK_AB_MERGE_C R8, R8, R33, RZ ;  /* 0x000000210808723e */ /* 0x000fc600048060ff */
[----:B------:R-:W4:Y:S04]  /*41570*/  LDL.LU R30, [R1+0x18c8] ;  /* 0x0018c800011e7983 */ /* 0x000f280000300800 */
[----:B------:R-:W4:Y:S01]  /*41580*/  LDL.LU R33, [R1+0x18c4] ;  /* 0x0018c40001217983 */ /* 0x000f220000300800 */
[----:B------:R-:W-:-:S03]  /*41590*/  F2FP.SATFINITE.E5M2.F32.PACK_AB_MERGE_C R6, R6, R25, RZ ;  /* 0x000000190606723e */ /* 0x000fc600048060ff */
[----:B------:R-:W4:Y:S01]  /*415a0*/  LDL.LU R25, [R1+0x18c0] ;  /* 0x0018c00001197983 */ /* 0x000f220000300800 */
[----:B------:R-:W-:-:S03]  /*415b0*/  F2FP.SATFINITE.E5M2.F32.PACK_AB_MERGE_C R28, R28, R26, RZ ;  /* 0x0000001a1c1c723e */ /* 0x000fc600048060ff */
[----:B------:R-:W4:Y:S04]  /*415c0*/  LDL.LU R26, [R1+0x18bc] ;  /* 0x0018bc00011a7983 */ /* 0x000f280000300800 */
[----:B------:R0:W-:Y:S01]  /*415d0*/  STL [R1+0x1174], R28 ;  /* 0x0011741c01007387 */ /* 0x0001e20000100800 */
[----:B------:R-:W-:-:S03]  /*415e0*/  F2FP.SATFINITE.E5M2.F32.PACK_AB_MERGE_C R4, R4, R32, RZ ;  /* 0x000000200404723e */ /* 0x000fc600048060ff */
[----:B0-----:R-:W2:Y:S01]  /*415f0*/  LDL.LU R28, [R1+0x18b8] ;  /* 0x0018b800011c7983 */ /* 0x001ea20000300800 */
[----:B------:R-:W-:-:S03]  /*41600*/  F2FP.SATFINITE.E5M2.F32.PACK_AB_MERGE_C R5, R5, R34, RZ ;  /* 0x000000220505723e */ /* 0x000fc600048060ff */
[----:B------:R-:W3:Y:S04]  /*41610*/  LDL.LU R32, [R1+0x18b4] ;  /* 0x0018b40001207983 */ /* 0x000ee80000300800 */
[----:B------:R-:W4:Y:S01]  /*41620*/  LDL.LU R34, [R1+0x18b0] ;  /* 0x0018b00001227983 */ /* 0x000f220000300800 */
[----:B------:R-:W-:-:S03]  /*41630*/  F2FP.SATFINITE.E5M2.F32.PACK_AB_MERGE_C R7, R7, R58, RZ ;  /* 0x0000003a0707723e */ /* 0x000fc600048060ff */
[----:B------:R-:W2:Y:S01]  /*41640*/  LDL.LU R58, [R1+0x18ac] ;  /* 0x0018ac00013a7983 */ /* 0x000ea20000300800 */
[----:B------:R-:W-:-:S03]  /*41650*/  F2FP.SATFINITE.E5M2.F32.PACK_AB_MERGE_C R3, R3, R59, RZ ;  /* 0x0000003b0303723e */ /* 0x000fc600048060ff */
[----:B------:R-:W3:Y:S04]  /*41660*/  LDL.LU R59, [R1+0x18a8] ;  /* 0x0018a800013b7983 */ /* 0x000ee80000300800 */
[----:B------:R0:W-:Y:S01]  /*41670*/  STL [R1+0x1170], R3 ;  /* 0x0011700301007387 */ /* 0x0001e20000100800 */
[----:B------:R-:W-:-:S03]  /*41680*/  F2FP.SATFINITE.E5M2.F32.PACK_AB_MERGE_C R11, R11, R36, RZ ;  /* 0x000000240b0b723e */ /* 0x000fc600048060ff */
[----:B0-----:R-:W4:Y:S01]  /*41690*/  LDL.LU R3, [R1+0x18a4] ;  /* 0x0018a40001037983 */ /* 0x001f220000300800 */
[----:B------:R-:W-:-:S03]  /*416a0*/  F2FP.SATFINITE.E5M2.F32.PACK_AB_MERGE_C R13, R13, R55, RZ ;  /* 0x000000370d0d723e */ /* 0x000fc600048060ff */
[----:B------:R-:W2:Y:S04]  /*416b0*/  LDL.LU R36, [R1+0x18a0] ;  /* 0x0018a00001247983 */ /* 0x000ea80000300800 */
[----:B------:R-:W3:Y:S01]  /*416c0*/  LDL.LU R55, [R1+0x189c] ;  /* 0x00189c0001377983 */ /* 0x000ee20000300800 */
[----:B------:R-:W-:-:S03]  /*416d0*/  F2FP.SATFINITE.E5M2.F32.PACK_AB_MERGE_C R15, R15, R38, RZ ;  /* 0x000000260f0f723e */ /* 0x000fc600048060ff */
[----:B------:R-:W4:Y:S01]  /*416e0*/  LDL.LU R38, [R1+0x1898] ;  /* 0x0018980001267983 */ /* 0x000f220000300800 */
[----:B------:R-:W-:-:S03]  /*416f0*/  F2FP.SATFINITE.E5M2.F32.PACK_AB_MERGE_C R49, R49, R45, RZ ;  /* 0x0000002d3131723e */ /* 0x000fc600048060ff */
[----:B------:R-:W3:Y:S01]  /*41700*/  LDL.LU R45, [R1+0x1894] ;  /* 0x00189400012d7983 */ /* 0x000ee20000300800 */
[----:B------:R-:W-:-:S03]  /*41710*/  F2FP.SATFINITE.E5M2.F32.PACK_AB_MERGE_C R19, R19, R60, RZ ;  /* 0x0000003c1313723e */ /* 0x000fc600048060ff */
[----:B------:R-:W3:Y:S01]  /*41720*/  LDL.LU R60, [R1+0x1890] ;  /* 0x00189000013c7983 */ /* 0x000ee20000300800 */
[----:B------:R-:W-:-:S03]  /*41730*/  F2FP.SATFINITE.E5M2.F32.PACK_AB_MERGE_C R21, R21, R61, RZ ;  /* 0x0000003d1515723e */ /* 0x000fc600048060ff */
[----:B------:R-:W3:Y:S01]  /*41740*/  LDL.LU R61, [R1+0x188c] ;  /* 0x00188c00013d7983 */ /* 0x000ee20000300800 */
[----:B------:R-:W-:-:S03]  /*41750*/  F2FP.SATFINITE.E5M2.F32.PACK_AB_MERGE_C R23, R23, R2, RZ ;  /* 0x000000021717723e */ /* 0x000fc600048060ff */
[----:B------:R-:W3:Y:S01]  /*41760*/  LDL.LU R2, [R1+0x1888] ;  /* 0x0018880001027983 */ /* 0x000ee20000300800 */
[----:B------:R-:W-:-:S03]  /*41770*/  F2FP.SATFINITE.E5M2.F32.PACK_AB_MERGE_C R56, R56, R48, RZ ;  /* 0x000000303838723e */ /* 0x000fc600048060ff */
[----:B------:R-:W3:Y:S04]  /*41780*/  LDL.LU R48, [R1+0x1884] ;  /* 0x0018840001307983 */ /* 0x000ee80000300800 */
[----:B------:R0:W-:Y:S01]  /*41790*/  STL [R1+0x1168], R56 ;  /* 0x0011683801007387 */ /* 0x0001e20000100800 */
[----:B------:R-:W-:-:S03]  /*417a0*/  F2FP.SATFINITE.E5M2.F32.PACK_AB_MERGE_C R27, R27, R53, RZ ;  /* 0x000000351b1b723e */ /* 0x000fc600048060ff */
[----:B0-----:R-:W3:Y:S04]  /*417b0*/  LDL.LU R56, [R1+0x1880] ;  /* 0x0018800001387983 */ /* 0x001ee80000300800 */
[----:B------:R-:W2:Y:S01]  /*417c0*/  LDL.LU R53, [R1+0x187c] ;  /* 0x00187c0001357983 */ /* 0x000ea20000300800 */
        /* <DEDUP_REMOVED lines=14> */
[----:B------:R-:W-:Y:S01]  /*418b0*/  STL [R1+0x123c], R41 ;  /* 0x00123c2901007387 */ /* 0x000fe20000100800 */
[----:B------:R-:W-:-:S03]  /*418c0*/  F2FP.SATFINITE.E5M2.F32.PACK_AB_MERGE_C R40, R40, R51, RZ ;  /* 0x000000332828723e */ /* 0x000fc600048060ff */
[----:B------:R-:W3:Y:S01]  /*418d0*/  LDL.LU R51, [R1+0x185c] ;  /* 0x00185c0001337983 */ /* 0x000ee20000300800 */
[----:B------:R-:W-:-:S05]  /*418e0*/  F2FP.SATFINITE.E5M2.F32.PACK_AB_MERGE_C R52, R42, R52, RZ ;  /* 0x000000342a34723e */ /* 0x000fca00048060ff */
[----:B--2---:R0:W-:Y:S04]  /*418f0*/  STL.64 [R1+0x1710], R52 ;  /* 0x0017103401007387 */ /* 0x0041e80000100a00 */
[----:B0-----:R-:W2:Y:S01]  /*41900*/  LDL.LU R53, [R1+0xa0] ;  /* 0x0000a00001357983 */ /* 0x001ea20000300800 */
[----:B------:R-:W-:Y:S02]  /*41910*/  LOP3.LUT R36, R36, 0xffff, RZ, 0xc0, !PT ;  /* 0x0000ffff24247812 */ /* 0x000fe400078ec0ff */
[----:B------:R-:W-:Y:S02]  /*41920*/  LOP3.LUT R40, R40, 0xffff, RZ, 0xc0, !PT ;  /* 0x0000ffff28287812 */ /* 0x000fe400078ec0ff */
[----:B----4-:R-:W-:Y:S02]  /*41930*/  LOP3.LUT R38, R38, 0xffff, RZ, 0xc0, !PT ;  /* 0x0000ffff26267812 */ /* 0x010fe400078ec0ff */
[----:B---3--:R-:W-:Y:S01]  /*41940*/  LOP3.LUT R43, R43, 0xffff, RZ, 0xc0, !PT ;  /* 0x0000ffff2b2b7812 */ /* 0x008fe200078ec0ff */
[----:B------:R-:W-:-:S05]  /*41950*/  VIADD R41, R0, 0x58 ;  /* 0x0000005800297836 */ /* 0x000fca0000000000 */
[----:B------:R-:W-:Y:S01]  /*41960*/  ISETP.GE.AND P2, PT, R41, UR4, PT ;  /* 0x0000000429007c0c */ /* 0x000fe2000bf46270 */
[C---:B------:R-:W-:Y:S01]  /*41970*/  VIADD R41, R0.reuse, 0x57 ;  /* 0x0000005700297836 */ /* 0x040fe20000000000 */
[----:B------:R-:W-:Y:S01]  /*41980*/  PRMT R52, R43, 0x3340, R36 ;  /* 0x000033402b347816 */ /* 0x000fe20000000024 */
[----:B------:R-:W-:Y:S01]  /*41990*/  VIADD R42, R0, 0x56 ;  /* 0x00000056002a7836 */ /* 0x000fe20000000000 */
[----:B------:R-:W-:Y:S02]  /*419a0*/  ULDC UR4, c[0x0][0x22c] ;  /* 0x00008b0000047ab9 */ /* 0x000fe40000000800 */
[----:B------:R-:W-:Y:S01]  /*419b0*/  ISETP.GE.AND P1, PT, R41, UR5, PT ;  /* 0x0000000529007c0c */ /* 0x000fe2000bf26270 */
[----:B------:R0:W-:Y:S01]  /*419c0*/  STL [R1+0x1564], R52 ;  /* 0x0015643401007387 */ /* 0x0001e20000100800 */
[----:B------:R-:W-:Y:S01]  /*419d0*/  LOP3.LUT R41, R56, 0xffff, RZ, 0xc0, !PT ;  /* 0x0000ffff38297812 */ /* 0x000fe200078ec0ff */
[----:B------:R-:W-:Y:S01]  /*419e0*/  ULDC UR5, c[0x0][0x248] ;  /* 0x0000920000057ab9 */ /* 0x000fe20000000800 */
[----:B------:R-:W-:-:S02]  /*419f0*/  SHF.R.U32.HI R56, RZ, 0x8, R43 ;  /* 0x00000008ff387819 */ /* 0x000fc4000001162b */
[----:B------:R-:W-:Y:S02]  /*41a00*/  SHF.R.U32.HI R43, RZ, 0x8, R36 ;  /* 0x00000008ff2b7819 */ /* 0x000fe40000011624 */
[----:B------:R-:W-:Y:S02]  /*41a10*/  SHF.R.U32.HI R36, RZ, 0x8, R41 ;  /* 0x00000008ff247819 */ /* 0x000fe40000011629 */
[----:B------:R-:W-:Y:S02]  /*41a20*/  PRMT R41, R41, 0x3340, R40 ;  /* 0x0000334029297816 */ /* 0x000fe40000000028 */
[----:B------:R-:W-:Y:S02]  /*41a30*/  ISETP.GE.AND P0, PT, R42, UR4, PT ;  /* 0x000000042a007c0c */ /* 0x000fe4000bf06270 */
[----:B------:R-:W-:Y:S01]  /*41a40*/  LOP3.LUT R39, R39, 0xffff, RZ, 0xc0, !PT ;  /* 0x0000ffff27277812 */ /* 0x000fe200078ec0ff */
[----:B------:R1:W-:Y:S01]  /*41a50*/  STL [R1+0x1560], R41 ;  /* 0x0015602901007387 */ /* 0x0003e20000100800 */
[----:B------:R-:W-:-:S02]  /*41a60*/  LOP3.LUT R42, R57, 0xffff, RZ, 0xc0, !PT ;  /* 0x0000ffff392a7812 */ /* 0x000fc400078ec0ff */
[----:B------:R-:W-:Y:S01]  /*41a70*/  LOP3.LUT R35, R35, 0xffff, RZ, 0xc0, !PT ;  /* 0x0000ffff23237812 */ /* 0x000fe200078ec0ff */
[----:B0-----:R-:W-:Y:S01]  /*41a80*/  IMAD.MOV.U32 R52, RZ, RZ, R44 ;  /* 0x000000ffff347224 */ /* 0x001fe200078e002c */
[----:B------:R-:W-:Y:S01]  /*41a90*/  SHF.R.U32.HI R57, RZ, 0x8, R40 ;  /* 0x00000008ff397819 */ /* 0x000fe20000011628 */
[----:B------:R-:W-:Y:S01]  /*41aa0*/  ULDC UR4, c[0x0][0x248] ;  /* 0x0000920000047ab9 */ /* 0x000fe20000000800 */
[----:B------:R-:W-:Y:S02]  /*41ab0*/  SHF.R.U32.HI R40, RZ, 0x8, R42 ;  /* 0x00000008ff287819 */ /* 0x000fe4000001162a */
[----:B-1----:R-:W-:Y:S02]  /*41ac0*/  SHF.R.U32.HI R41, RZ, 0x8, R38 ;  /* 0x00000008ff297819 */ /* 0x002fe40000011626 */
[----:B------:R-:W-:Y:S02]  /*41ad0*/  LOP3.LUT R56, R56, 0xffff, RZ, 0xc0, !PT ;  /* 0x0000ffff38387812 */ /* 0x000fe400078ec0ff */
[----:B------:R-:W-:-:S02]  /*41ae0*/  LOP3.LUT R43, R43, 0xffff, RZ, 0xc0, !PT ;  /* 0x0000ffff2b2b7812 */ /* 0x000fc400078ec0ff */
[----:B------:R-:W-:Y:S02]  /*41af0*/  PRMT R42, R42, 0x3340, R38 ;  /* 0x000033402a2a7816 */ /* 0x000fe40000000026 */
[----:B------:R-:W-:Y:S02]  /*41b00*/  LOP3.LUT R36, R36, 0xffff, RZ, 0xc0, !PT ;  /* 0x0000ffff24247812 */ /* 0x000fe400078ec0ff */
[----:B------:R-:W-:Y:S02]  /*41b10*/  LOP3.LUT R57, R57, 0xffff, RZ, 0xc0, !PT ;  /* 0x0000ffff39397812 */ /* 0x000fe400078ec0ff */
[----:B------:R-:W-:Y:S02]  /*41b20*/  LOP3.LUT R40, R40, 0xffff, RZ, 0xc0, !PT ;  /* 0x0000ffff28287812 */ /* 0x000fe400078ec0ff */
[----:B------:R-:W-:Y:S01]  /*41b30*/  LOP3.LUT R41, R41, 0xffff, RZ, 0xc0, !PT ;  /* 0x0000ffff29297812 */ /* 0x000fe200078ec0ff */
[----:B------:R0:W-:Y:S01]  /*41b40*/  STL [R1+0x155c], R42 ;  /* 0x00155c2a01007387 */ /* 0x0001e20000100800 */
[----:B------:R-:W-:-:S02]  /*41b50*/  PRMT R38, R56, 0x3340, R43 ;  /* 0x0000334038267816 */ /* 0x000fc4000000002b */
[----:B------:R-:W-:Y:S02]  /*41b60*/  PRMT R36, R36, 0x3340, R57 ;  /* 0x0000334024247816 */ /* 0x000fe40000000039 */
[----:B------:R-:W-:Y:S01]  /*41b70*/  PRMT R40, R40, 0x3340, R41 ;  /* 0x0000334028287816 */ /* 0x000fe20000000029 */
[----:B------:R-:W-:Y:S01]  /*41b80*/  STL [R1+0x14b0], R38 ;  /* 0x0014b02601007387 */ /* 0x000fe20000100800 */
[----:B0-----:R-:W-:-:S03]  /*41b90*/  LOP3.LUT R42, R46, 0xffff, RZ, 0xc0, !PT ;  /* 0x0000ffff2e2a7812 */ /* 0x001fc600078ec0ff */
[----:B------:R0:W-:Y:S01]  /*41ba0*/  STL [R1+0x14ac], R36 ;  /* 0x0014ac2401007387 */ /* 0x0001e20000100800 */
[----:B------:R-:W-:-:S03]  /*41bb0*/  PRMT R46, R42, 0x3340, R39 ;  /* 0x000033402a2e7816 */ /* 0x000fc60000000027 */
[----:B------:R1:W-:Y:S01]  /*41bc0*/  STL [R1+0x14a8], R40 ;  /* 0x0014a82801007387 */ /* 0x0003e20000100800 */
[----:B------:R-:W-:-:S03]  /*41bd0*/  LOP3.LUT R43, R60, 0xffff, RZ, 0xc0, !PT ;  /* 0x0000ffff3c2b7812 */ /* 0x000fc600078ec0ff */
[----:B------:R-:W3:Y:S01]  /*41be0*/  LDL.LU R57, [R1+0xc0] ;  /* 0x0000c00001397983 */ /* 0x000ee20000300800 */
[----:B------:R-:W-:Y:S02]  /*41bf0*/  SHF.R.U32.HI R56, RZ, 0x8, R42 ;  /* 0x00000008ff387819 */ /* 0x000fe4000001162a */
[----:B0-----:R-:W-:Y:S02]  /*41c00*/  LOP3.LUT R36, R51, 0xffff, RZ, 0xc0, !PT ;  /* 0x0000ffff33247812 */ /* 0x001fe400078ec0ff */
[----:B-1----:R-:W-:Y:S02]  /*41c10*/  LOP3.LUT R40, R61, 0xffff, RZ, 0xc0, !PT ;  /* 0x0000ffff3d287812 */ /* 0x002fe400078ec0ff */
[----:B------:R-:W-:Y:S02]  /*41c20*/  SHF.R.U32.HI R42, RZ, 0x8, R39 ;  /* 0x00000008ff2a7819 */ /* 0x000fe40000011627 */
[----:B------:R-:W-:-:S04]  /*41c30*/  LOP3.LUT R41, R47, 0xffff, RZ, 0xc0, !PT ;  /* 0x0000ffff2f297812 */ /* 0x000fc800078ec0ff */
[----:B------:R-:W-:Y:S02]  /*41c40*/  PRMT R47, R41, 0x3340, R35 ;  /* 0x00003340292f7816 */ /* 0x000fe40000000023 */
[----:B--2---:R-:W-:Y:S02]  /*41c50*/  LOP3.LUT R38, R53, 0xffff, RZ, 0xc0, !PT ;  /* 0x0000ffff35267812 */ /* 0x004fe400078ec0ff */
[----:B------:R-:W2:Y:S02]  /*41c60*/  LDL.LU R53, [R1+0x4c] ;  /* 0x00004c0001357983 */ /* 0x000ea40000300800 */
[----:B------:R-:W-:Y:S02]  /*41c70*/  SHF.R.U32.HI R39, RZ, 0x8, R38 ;  /* 0x00000008ff277819 */ /* 0x000fe40000011626 */
[----:B------:R-:W4:Y:S04]  /*41c80*/  LDL.LU R60, [R1+0xc4] ;  /* 0x0000c400013c7983 */ /* 0x000f280000300800 */
[----:B------:R0:W-:Y:S02]  /*41c90*/  STL [R1+0x1558], R46 ;  /* 0x0015582e01007387 */ /* 0x0001e40000100800 */
[----:B0-----:R-:W-:-:S02]  /*41ca0*/  PRMT R46, R38, 0x3340, R40 ;  /* 0x00003340262e7816 */ /* 0x001fc40000000028 */
[----:B------:R-:W-:Y:S02]  /*41cb0*/  SHF.R.U32.HI R38, RZ, 0x8, R36 ;  /* 0x00000008ff267819 */ /* 0x000fe40000011624 */
[----:B------:R-:W-:-:S05]  /*41cc0*/  PRMT R36, R36, 0x3340, R43 ;  /* 0x0000334024247816 */ /* 0x000fca000000002b */
[----:B------:R0:W-:Y:S02]  /*41cd0*/  STL [R1+0x148c], R36 ;  /* 0x00148c2401007387 */ /* 0x0001e40000100800 */
[----:B0-----:R-:W-:Y:S02]  /*41ce0*/  SHF.R.U32.HI R36, RZ, 0x8, R41 ;  /* 0x00000008ff247819 */ /* 0x001fe40000011629 */
[----:B------:R-:W4:Y:S01]  /*41cf0*/  LDL.LU R41, [R1+0xc8] ;  /* 0x0000c80001297983 */ /* 0x000f220000300800 */
[----:B------:R-:W-:Y:S02]  /*41d00*/  SHF.R.U32.HI R35, RZ, 0x8, R35 ;  /* 0x00000008ff237819 */ /* 0x000fe40000011623 */
[----:B------:R-:W-:Y:S02]  /*41d10*/  LOP3.LUT R56, R56, 0xffff, RZ, 0xc0, !PT ;  /* 0x0000ffff38387812 */ /* 0x000fe400078ec0ff */
[----:B------:R-:W-:Y:S02]  /*41d20*/  LOP3.LUT R42, R42, 0xffff, RZ, 0xc0, !PT ;  /* 0x0000ffff2a2a7812 */ /* 0x000fe400078ec0ff */
[----:B------:R-:W-:-:S02]  /*41d30*/  SHF.R.U32.HI R40, RZ, 0x8, R40 ;  /* 0x00000008ff287819 */ /* 0x000fc40000011628 */
[----:B------:R-:W-:Y:S02]  /*41d40*/  LOP3.LUT R36, R36, 0xffff, RZ, 0xc0, !PT ;  /* 0x0000ffff24247812 */ /* 0x000fe400078ec0ff */
[----:B------:R-:W-:Y:S02]  /*41d50*/  LOP3.LUT R35, R35, 0xffff, RZ, 0xc0, !PT ;  /* 0x0000ffff23237812 */ /* 0x000fe400078ec0ff */
[----:B------:R-:W-:Y:S02]  /*41d60*/  PRMT R42, R56, 0x3340, R42 ;  /* 0x00003340382a7816 */ /* 0x000fe4000000002a */
[----:B------:R-:W-:Y:S02]  /*41d70*/  SHF.R.U32.HI R43, RZ, 0x8, R43 ;  /* 0x00000008ff2b7819 */ /* 0x000fe4000001162b */
[----:B------:R-:W-:Y:S02]  /*41d80*/  LOP3.LUT R39, R39, 0xffff, RZ, 0xc0, !PT ;  /* 0x0000ffff27277812 */ /* 0x000fe400078ec0ff */
[----:B------:R-:W-:Y:S01]  /*41d90*/  LOP3.LUT R40, R40, 0xffff, RZ, 0xc0, !PT ;  /* 0x0000ffff28287812 */ /* 0x000fe200078ec0ff */
[----:B------:R0:W-:Y:S01]  /*41da0*/  STL [R1+0x1494], R42 ;  /* 0x0014942a01007387 */ /* 0x0001e20000100800 */
[----:B------:R-:W-:-:S02]  /*41db0*/  PRMT R51, R36, 0x3340, R35 ;  /* 0x0000334024337816 */ /* 0x000fc40000000023 */
[----:B------:R-:W-:Y:S02]  /*41dc0*/  LOP3.LUT R38, R38, 0xffff, RZ, 0xc0, !PT ;  /* 0x0000ffff26267812 */ /* 0x000fe400078ec0ff */
[----:B------:R-:W-:Y:S02]  /*41dd0*/  LOP3.LUT R43, R43, 0xffff, RZ, 0xc0, !PT ;  /* 0x0000ffff2b2b7812 */ /* 0x000fe400078ec0ff */
[----:B------:R-:W-:Y:S02]  /*41de0*/  PRMT R61, R39, 0x3340, R40 ;  /* 0x00003340273d7816 */ /* 0x000fe40000000028 */
[----:B------:R-:W-:Y:S02]  /*41df0*/  LOP3.LUT R39, R2, 0xffff, RZ, 0xc0, !PT ;  /* 0x0000ffff02277812 */ /* 0x000fe400078ec0ff */
[----:B0-----:R-:W-:Y:S01]  /*41e00*/  LOP3.LUT R42, R55, 0xffff, RZ, 0xc0, !PT ;  /* 0x0000ffff372a7812 */ /* 0x001fe200078ec0ff */
[----:B------:R0:W-:Y:S01]  /*41e10*/  STL.64 [R1+0x1718], R50 ;  /* 0x0017183201007387 */ /* 0x0001e20000100a00 */
[----:B------:R-:W-:-:S03]  /*41e20*/  PRMT R44, R38, 0x3340, R43 ;  /* 0x00003340262c7816 */ /* 0x000fc6000000002b */
[----:B------:R-:W4:Y:S01]  /*41e30*/  LDL.LU R2, [R1+0x1858] ;  /* 0x0018580001027983 */ /* 0x000f220000300800 */
[----:B------:R-:W-:Y:S02]  /*41e40*/  LOP3.LUT R31, R31, 0xffff, RZ, 0xc0, !PT ;  /* 0x0000ffff1f1f7812 */ /* 0x000fe400078ec0ff */
[----:B---3--:R-:W-:-:S04]  /*41e50*/  LOP3.LUT R36, R57, 0xffff, RZ, 0xc0, !PT ;  /* 0x0000ffff39247812 */ /* 0x008fc800078ec0ff */
[----:B------:R-:W-:Y:S01]  /*41e60*/  PRMT R56, R36, 0x3340, R42 ;  /* 0x0000334024387816 */ /* 0x000fe2000000002a */
[----:B------:R-:W-:Y:S01]  /*41e70*/  IMAD.MOV.U32 R57, RZ, RZ, R54 ;  /* 0x000000ffff397224 */ /* 0x000fe200078e0036 */
[----:B--2---:R-:W-:Y:S02]  /*41e80*/  LOP3.LUT R35, R53, 0xffff, RZ, 0xc0, !PT ;  /* 0x0000ffff35237812 */ /* 0x004fe400078ec0ff */
[----:B----4-:R-:W-:Y:S02]  /*41e90*/  LOP3.LUT R38, R60, 0xffff, RZ, 0xc0, !PT ;  /* 0x0000ffff3c267812 */ /* 0x010fe400078ec0ff */
[----:B------:R-:W-:Y:S02]  /*41ea0*/  PRMT R53, R35, 0x3340, R31 ;  /* 0x0000334023357816 */ /* 0x000fe4000000001f */
[----:B------:R-:W-:Y:S02]  /*41eb0*/  LOP3.LUT R40, R41, 0xffff, RZ, 0xc0, !PT ;  /* 0x0000ffff29287812 */ /* 0x000fe400078ec0ff */
[----:B------:R-:W-:-:S02]  /*41ec0*/  LOP3.LUT R41, R45, 0xffff, RZ, 0xc0, !PT ;  /* 0x0000ffff2d297812 */ /* 0x000fc400078ec0ff */
[----:B------:R-:W2:Y:S01]  /*41ed0*/  LDL.LU R45, [R1+0x1854] ;  /* 0x00185400012d7983 */ /* 0x000ea20000300800 */
[----:B------:R-:W-:Y:S02]  /*41ee0*/  SHF.R.U32.HI R43, RZ, 0x8, R40 ;  /* 0x00000008ff2b7819 */ /* 0x000fe40000011628 */
[--C-:B------:R-:W-:Y:S01]  /*41ef0*/  PRMT R55, R40, 0x3340, R39.reuse ;  /* 0x0000334028377816 */ /* 0x100fe20000000027 */
[----:B0-----:R-:W3:Y:S01]  /*41f00*/  LDL.LU R50, [R1+0xdc] ;  /* 0x0000dc0001327983 */ /* 0x001ee20000300800 */
[----:B------:R-:W-:-:S03]  /*41f10*/  SHF.R.U32.HI R40, RZ, 0x8, R39 ;  /* 0x00000008ff287819 */ /* 0x000fc60000011627 */
[----:B------:R-:W4:Y:S01]  /*41f20*/  LDL.LU R51, [R1+0x5c] ;  /* 0x00005c0001337983 */ /* 0x000f220000300800 */
[----:B------:R-:W-:-:S03]  /*41f30*/  SHF.R.U32.HI R39, RZ, 0x8, R35 ;  /* 0x00000008ff277819 */ /* 0x000fc60000011623 */
[----:B------:R-:W2:Y:S01]  /*41f40*/  LDL.LU R60, [R1+0x18] ;  /* 0x00001800013c7983 */ /* 0x000ea20000300800 */
[----:B------:R-:W-:-:S03]  /*41f50*/  LOP3.LUT R40, R40, 0xffff, RZ, 0xc0, !PT ;  /* 0x0000ffff28287812 */ /* 0x000fc600078ec0ff */
[----:B------:R0:W-:Y:S01]  /*41f60*/  STL [R1+0x1554], R56 ;  /* 0x0015543801007387 */ /* 0x0001e20000100800 */
[----:B------:R-:W-:Y:S02]  /*41f70*/  SHF.R.U32.HI R35, RZ, 0x8, R31 ;  /* 0x00000008ff237819 */ /* 0x000fe4000001161f */
[----:B------:R-:W-:Y:S02]  /*41f80*/  LOP3.LUT R43, R43, 0xffff, RZ, 0xc0, !PT ;  /* 0x0000ffff2b2b7812 */ /* 0x000fe400078ec0ff */
[----:B------:R-:W-:Y:S02]  /*41f90*/  SHF.R.U32.HI R31, RZ, 0x8, R36 ;  /* 0x00000008ff1f7819 */ /* 0x000fe40000011624 */
[----:B------:R-:W-:Y:S02]  /*41fa0*/  SHF.R.U32.HI R36, RZ, 0x8, R38 ;  /* 0x00000008ff247819 */ /* 0x000fe40000011626 */
[----:B0-----:R-:W-:Y:S02]  /*41fb0*/  PRMT R56, R38, 0x3340, R41 ;  /* 0x0000334026387816 */ /* 0x001fe40000000029 */
[----:B------:R-:W2:Y:S01]  /*41fc0*/  LDL.LU R38, [R1+0x104] ;  /* 0x0001040001267983 */ /* 0x000ea20000300800 */
[----:B------:R-:W-:-:S03]  /*41fd0*/  PRMT R54, R43, 0x3340, R40 ;  /* 0x000033402b367816 */ /* 0x000fc60000000028 */
[----:B------:R0:W-:Y:S04]  /*41fe0*/  STL [R1+0x1550], R56 ;  /* 0x0015503801007387 */ /* 0x0001e80000100800 */
[----:B------:R-:W2:Y:S01]  /*41ff0*/  LDL.LU R40, [R1+0x100] ;  /* 0x0001000001287983 */ /* 0x000ea20000300800 */
[----:B------:R-:W-:Y:S02]  /*42000*/  SHF.R.U32.HI R42, RZ, 0x8, R42 ;  /* 0x00000008ff2a7819 */ /* 0x000fe4000001162a */
[----:B------:R-:W-:Y:S02]  /*42010*/  SHF.R.U32.HI R41, RZ, 0x8, R41 ;  /* 0x00000008ff297819 */ /* 0x000fe40000011629 */
[----:B------:R-:W-:Y:S02]  /*42020*/  LOP3.LUT R31, R31, 0xffff, RZ, 0xc0, !PT ;  /* 0x0000ffff1f1f7812 */ /* 0x000fe400078ec0ff */
[----:B------:R-:W-:-:S02]  /*42030*/  LOP3.LUT R42, R42, 0xffff, RZ, 0xc0, !PT ;  /* 0x0000ffff2a2a7812 */ /* 0x000fc400078ec0ff */
[----:B------:R-:W-:Y:S02]  /*42040*/  LOP3.LUT R39, R39, 0xffff, RZ, 0xc0, !PT ;  /* 0x0000ffff27277812 */ /* 0x000fe400078ec0ff */
[----:B------:R-:W-:Y:S02]  /*42050*/  LOP3.LUT R35, R35, 0xffff, RZ, 0xc0, !PT ;  /* 0x0000ffff23237812 */ /* 0x000fe400078ec0ff */
[----:B------:R-:W-:Y:S02]  /*42060*/  LOP3.LUT R36, R36, 0xffff, RZ, 0xc0, !PT ;  /* 0x0000ffff24247812 */ /* 0x000fe400078ec0ff */
[----:B------:R-:W-:Y:S02]  /*42070*/  LOP3.LUT R41, R41, 0xffff, RZ, 0xc0, !PT ;  /* 0x0000ffff29297812 */ /* 0x000fe400078ec0ff */
[----:B------:R-:W-:Y:S02]  /*42080*/  PRMT R31, R31, 0x3340, R42 ;  /* 0x000033401f1f7816 */ /* 0x000fe4000000002a */
[----:B0-----:R-:W-:-:S02]  /*42090*/  PRMT R56, R39, 0x3340, R35 ;  /* 0x0000334027387816 */ /* 0x001fc40000000023 */
[----:B------:R-:W-:Y:S01]  /*420a0*/  PRMT R35, R36, 0x3340, R41 ;  /* 0x0000334024237816 */ /* 0x000fe20000000029 */
[----:B------:R-:W-:Y:S04]  /*420b0*/  STL.64 [R1+0x1720], R54 ;  /* 0x0017203601007387 */ /* 0x000fe80000100a00 */
[----:B------:R-:W-:Y:S01]  /*420c0*/  STL [R1+0x1480], R31 ;  /* 0x0014801f01007387 */ /* 0x000fe20000100800 */
[----:B------:R-:W-:-:S03]  /*420d0*/  LOP3.LUT R42, R48, 0xffff, RZ, 0xc0, !PT ;  /* 0x0000ffff302a7812 */ /* 0x000fc600078ec0ff */
[----:B------:R3:W-:Y:S02]  /*420e0*/  STL [R1+0x1474], R35 ;  /* 0x0014742301007387 */ /* 0x0007e40000100800 */
[----:B---3--:R-:W-:Y:S02]  /*420f0*/  LOP3.LUT R35, R50, 0xffff, RZ, 0xc0, !PT ;  /* 0x0000ffff32237812 */ /* 0x008fe400078ec0ff */
[----:B----4-:R-:W-:Y:S02]  /*42100*/  LOP3.LUT R36, R51, 0xffff, RZ, 0xc0, !PT ;  /* 0x0000ffff33247812 */ /* 0x010fe400078ec0ff */
[----:B--2---:R-:W-:Y:S02]  /*42110*/  LOP3.LUT R31, R40, 0xffff, RZ, 0xc0, !PT ;  /* 0x0000ffff281f7812 */ /* 0x004fe400078ec0ff */
[----:B------:R-:W-:Y:S02]  /*42120*/  LOP3.LUT R40, R2, 0xffff, RZ, 0xc0, !PT ;  /* 0x0000ffff02287812 */ /* 0x000fe400078ec0ff */
[----:B------:R-:W2:Y:S04]  /*42130*/  LDL.LU R2, [R1+0x1850] ;  /* 0x0018500001027983 */ /* 0x000ea80000300800 */
[----:B------:R-:W3:Y:S04]  /*42140*/  LDL.LU R48, [R1+0x184c] ;  /* 0x00184c0001307983 */ /* 0x000ee80000300800 */
[----:B------:R-:W4:Y:S04]  /*42150*/  LDL.LU R55, [R1+0x124] ;  /* 0x0001240001377983 */ /* 0x000f280000300800 */
[----:B------:R-:W3:Y:S04]  /*42160*/  LDL.LU R43, [R1+0x120] ;  /* 0x00012000012b7983 */ /* 0x000ee80000300800 */
[----:B------:R-:W3:Y:S04]  /*42170*/  LDL.LU R50, [R1+0x78] ;  /* 0x0000780001327983 */ /* 0x000ee80000300800 */
[----:B------:R-:W3:Y:S01]  /*42180*/  LDL.LU R51, [R1+0x70] ;  /* 0x0000700001337983 */ /* 0x000ee20000300800 */
[----:B------:R-:W-:-:S04]  /*42190*/  LOP3.LUT R37, R37, 0xffff, RZ, 0xc0, !PT ;  /* 0x0000ffff25257812 */ /* 0x000fc800078ec0ff */
[----:B------:R-:W-:Y:S02]  /*421a0*/  PRMT R54, R36, 0x3340, R37 ;  /* 0x0000334024367816 */ /* 0x000fe40000000025 */
[----:B------:R-:W-:-:S03]  /*421b0*/  LOP3.LUT R38, R38, 0xffff, RZ, 0xc0, !PT ;  /* 0x0000ffff26267812 */ /* 0x000fc600078ec0ff */
[----:B------:R0:W-:Y:S01]  /*421c0*/  STL [R1+0x154c], R54 ;  /* 0x00154c3601007387 */ /* 0x0001e20000100800 */
[----:B------:R-:W-:Y:S02]  /*421d0*/  LOP3.LUT R39, R60, 0xffff, RZ, 0xc0, !PT ;  /* 0x0000ffff3c277812 */ /* 0x000fe400078ec0ff */
[----:B------:R-:W-:Y:S02]  /*421e0*/  SHF.R.U32.HI R41, RZ, 0x8, R36 ;  /* 0x00000008ff297819 */ /* 0x000fe40000011624 */
[----:B------:R-:W-:Y:S02]  /*421f0*/  SHF.R.U32.HI R36, RZ, 0x8, R35 ;  /* 0x00000008ff247819 */ /* 0x000fe40000011623 */
[--C-:B0-----:R-:W-:Y:S02]  /*42200*/  PRMT R54, R35, 0x3340, R42.reuse ;  /* 0x0000334023367816 */ /* 0x101fe4000000002a */
[----:B------:R-:W-:Y:S02]  /*42210*/  SHF.R.U32.HI R42, RZ, 0x8, R42 ;  /* 0x00000008ff2a7819 */ /* 0x000fe4000001162a */
[----:B------:R-:W-:Y:S01]  /*42220*/  SHF.R.U32.HI R37, RZ, 0x8, R37 ;  /* 0x00000008ff257819 */ /* 0x000fe20000011625 */
[----:B------:R0:W-:Y:S01]  /*42230*/  STL [R1+0x147c], R54 ;  /* 0x00147c3601007387 */ /* 0x0001e20000100800 */
[----:B------:R-:W-:-:S02]  /*42240*/  SHF.R.U32.HI R35, RZ, 0x8, R38 ;  /* 0x00000008ff237819 */ /* 0x000fc40000011626 */
[----:B------:R-:W-:Y:S02]  /*42250*/  LOP3.LUT R36, R36, 0xffff, RZ, 0xc0, !PT ;  /* 0x0000ffff24247812 */ /* 0x000fe400078ec0ff */
[----:B------:R-:W-:Y:S02]  /*42260*/  LOP3.LUT R42, R42, 0xffff, RZ, 0xc0, !PT ;  /* 0x0000ffff2a2a7812 */ /* 0x000fe400078ec0ff */
[----:B0-----:R-:W-:Y:S02]  /*42270*/  PRMT R54, R38, 0x3340, R39 ;  /* 0x0000334026367816 */ /* 0x001fe40000000027 */
[----:B------:R-:W-:Y:S02]  /*42280*/  SHF.R.U32.HI R38, RZ, 0x8, R31 ;  /* 0x00000008ff267819 */ /* 0x000fe4000001161f */
[----:B------:R-:W-:Y:S02]  /*42290*/  PRMT R31, R31, 0x3340, R40 ;  /* 0x000033401f1f7816 */ /* 0x000fe40000000028 */
[----:B------:R-:W-:-:S02]  /*422a0*/  LOP3.LUT R41, R41, 0xffff, RZ, 0xc0, !PT ;  /* 0x0000ffff29297812 */ /* 0x000fc400078ec0ff */
[----:B------:R-:W-:Y:S01]  /*422b0*/  LOP3.LUT R37, R37, 0xffff, RZ, 0xc0, !PT ;  /* 0x0000ffff25257812 */ /* 0x000fe200078ec0ff */
[----:B------:R-:W-:Y:S01]  /*422c0*/  STL [R1+0x1548], R54 ;  /* 0x0015483601007387 */ /* 0x000fe20000100800 */
[----:B------:R-:W-:Y:S01]  /*422d0*/  SHF.R.U32.HI R39, RZ, 0x8, R39 ;  /* 0x00000008ff277819 */ /* 0x000fe20000011627 */
[----:B------:R-:W-:Y:S01]  /*422e0*/  IMAD.MOV.U32 R60, RZ, RZ, R52 ;  /* 0x000000ffff3c7224 */ /* 0x000fe200078e0034 */
[----:B------:R-:W-:Y:S01]  /*422f0*/  SHF.R.U32.HI R40, RZ, 0x8, R40 ;  /* 0x00000008ff287819 */ /* 0x000fe20000011628 */
[----:B------:R0:W-:Y:S01]  /*42300*/  STL [R1+0x1544], R31 ;  /* 0x0015441f01007387 */ /* 0x0001e20000100800 */
[----:B------:R-:W-:Y:S02]  /*42310*/  PRMT R52, R36, 0x3340, R42 ;  /* 0x0000334024347816 */ /* 0x000fe4000000002a */
[----:B------:R-:W-:Y:S02]  /*42320*/  LOP3.LUT R35, R35, 0xffff, RZ, 0xc0, !PT ;  /* 0x0000ffff23237812 */ /* 0x000fe400078ec0ff */
[----:B------:R-:W-:-:S02]  /*42330*/  LOP3.LUT R39, R39, 0xffff, RZ, 0xc0, !PT ;  /* 0x0000ffff27277812 */ /* 0x000fc400078ec0ff */
[----:B------:R-:W-:Y:S02]  /*42340*/  LOP3.LUT R38, R38, 0xffff, RZ, 0xc0, !PT ;  /* 0x0000ffff26267812 */ /* 0x000fe400078ec0ff */
[----:B0-----:R-:W-:Y:S02]  /*42350*/  PRMT R31, R41, 0x3340, R37 ;  /* 0x00003340291f7816 */ /* 0x001fe40000000025 */
[----:B------:R-:W-:Y:S01]  /*42360*/  LOP3.LUT R40, R40, 0xffff, RZ, 0xc0, !PT ;  /* 0x0000ffff28287812 */ /* 0x000fe200078ec0ff */
[----:B------:R-:W-:Y:S01]  /*42370*/  STL.64 [R1+0x1728], R52 ;  /* 0x0017283401007387 */ /* 0x000fe20000100a00 */
[----:B------:R-:W-:-:S03]  /*42380*/  PRMT R36, R35, 0x3340, R39 ;  /* 0x0000334023247816 */ /* 0x000fc60000000027 */
[----:B------:R0:W-:Y:S01]  /*42390*/  STL [R1+0x1470], R31 ;  /* 0x0014701f01007387 */ /* 0x0001e20000100800 */
[----:B------:R-:W-:-:S03]  /*423a0*/  LOP3.LUT R39, R45, 0xffff, RZ, 0xc0, !PT ;  /* 0x0000ffff2d277812 */ /* 0x000fc600078ec0ff */
[----:B------:R3:W-:Y:S01]  /*423b0*/  STL [R1+0x1468], R36 ;  /* 0x0014682401007387 */ /* 0x0007e20000100800 */
[----:B0-----:R-:W-:-:S05]  /*423c0*/  PRMT R31, R38, 0x3340, R40 ;  /* 0x00003340261f7816 */ /* 0x001fca0000000028 */
[----:B------:R0:W-:Y:S01]  /*423d0*/  STL [R1+0x1460], R31 ;  /* 0x0014601f01007387 */ /* 0x0001e20000100800 */
[----:B--2---:R-:W-:-:S03]  /*423e0*/  LOP3.LUT R38, R2, 0xffff, RZ, 0xc0, !PT ;  /* 0x0000ffff02267812 */ /* 0x004fc600078ec0ff */
[----:B------:R-:W2:Y:S04]  /*423f0*/  LDL.LU R2, [R1+0x1848] ;  /* 0x0018480001027983 */ /* 0x000ea80000300800 */
[----:B------:R-:W2:Y:S01]  /*42400*/  LDL.LU R45, [R1+0x1844] ;  /* 0x00184400012d7983 */ /* 0x000ea20000300800 */
[----:B----4-:R-:W-:-:S03]  /*42410*/  LOP3.LUT R35, R55, 0xffff, RZ, 0xc0, !PT ;  /* 0x0000ffff37237812 */ /* 0x010fc600078ec0ff */
[----:B------:R-:W4:Y:S01]  /*42420*/  LDL.LU R55, [R1+0x144] ;  /* 0x0001440001377983 */ /* 0x000f220000300800 */
[----:B---3--:R-:W-:-:S03]  /*42430*/  LOP3.LUT R36, R43, 0xffff, RZ, 0xc0, !PT ;  /* 0x0000ffff2b247812 */ /* 0x008fc600078ec0ff */
[----:B------:R-:W3:Y:S01]  /*42440*/  LDL.LU R43, [R1+0x140] ;  /* 0x00014000012b7983 */ /* 0x000ee20000300800 */
[----:B0-----:R-:W-:-:S03]  /*42450*/  LOP3.LUT R31, R50, 0xffff, RZ, 0xc0, !PT ;  /* 0x0000ffff321f7812 */ /* 0x001fc600078ec0ff */
[----:B------:R-:W3:Y:S01]  /*42460*/  LDL.LU R50, [R1+0x90] ;  /* 0x0000900001327983 */ /* 0x000ee20000300800 */
[----:B------:R-:W-:-:S03]  /*42470*/  LOP3.LUT R37, R51, 0xffff, RZ, 0xc0, !PT ;  /* 0x0000ffff33257812 */ /* 0x000fc600078ec0ff */
[----:B------:R-:W3:Y:S01]  /*42480*/  LDL.LU R51, [R1+0x84] ;  /* 0x0000840001337983 */ /* 0x000ee20000300800 */
[----:B------:R-:W-:Y:S02]  /*42490*/  PRMT R41, R36, 0x3340, R39 ;  /* 0x0000334024297816 */ /* 0x000fe40000000027 */
[----:B------:R-:W-:-:S03]  /*424a0*/  LOP3.LUT R27, R27, 0xffff, RZ, 0xc0, !PT ;  /* 0x0000ffff1b1b7812 */ /* 0x000fc600078ec0ff */
[----:B------:R0:W-:Y:S01]  /*424b0*/  STL [R1+0x1538], R41 ;  /* 0x0015382901007387 */ /* 0x0001e20000100800 */
[----:B------:R-:W-:Y:S02]  /*424c0*/  SHF.R.U32.HI R40, RZ, 0x8, R36 ;  /* 0x00000008ff287819 */ /* 0x000fe40000011624 */
[----:B------:R-:W-:Y:S02]  /*424d0*/  LOP3.LUT R29, R29, 0xffff, RZ, 0xc0, !PT ;  /* 0x0000ffff1d1d7812 */ /* 0x000fe400078ec0ff */
[----:B------:R-:W-:Y:S02]  /*424e0*/  SHF.R.U32.HI R36, RZ, 0x8, R31 ;  /* 0x00000008ff247819 */ /* 0x000fe4000001161f */
[--C-:B0-----:R-:W-:Y:S02]  /*424f0*/  PRMT R41, R31, 0x3340, R27.reuse ;  /* 0x000033401f297816 */ /* 0x101fe4000000001b */
[----:B------:R-:W-:Y:S02]  /*42500*/  SHF.R.U32.HI R31, RZ, 0x8, R27 ;  /* 0x00000008ff1f7819 */ /* 0x000fe4000001161b */
[----:B------:R-:W-:Y:S01]  /*42510*/  SHF.R.U32.HI R27, RZ, 0x8, R35 ;  /* 0x00000008ff1b7819 */ /* 0x000fe20000011623 */
[----:B------:R0:W-:Y:S01]  /*42520*/  STL [R1+0x1540], R41 ;  /* 0x0015402901007387 */ /* 0x0001e20000100800 */
[----:B------:R-:W-:-:S02]  /*42530*/  SHF.R.U32.HI R39, RZ, 0x8, R39 ;  /* 0x00000008ff277819 */ /* 0x000fc40000011627 */
[----:B------:R-:W-:Y:S02]  /*42540*/  LOP3.LUT R36, R36, 0xffff, RZ, 0xc0, !PT ;  /* 0x0000ffff24247812 */ /* 0x000fe400078ec0ff */
[--C-:B0-----:R-:W-:Y:S02]  /*42550*/  PRMT R41, R35, 0x3340, R38.reuse ;  /* 0x0000334023297816 */ /* 0x101fe40000000026 */
[----:B------:R-:W-:Y:S02]  /*42560*/  SHF.R.U32.HI R35, RZ, 0x8, R37 ;  /* 0x00000008ff237819 */ /* 0x000fe40000011625 */
[--C-:B------:R-:W-:Y:S02]  /*42570*/  PRMT R37, R37, 0x3340, R29.reuse ;  /* 0x0000334025257816 */ /* 0x100fe4000000001d */
[----:B------:R-:W-:Y:S02]  /*42580*/  SHF.R.U32.HI R29, RZ, 0x8, R29 ;  /* 0x00000008ff1d7819 */ /* 0x000fe4000001161d */
[----:B------:R-:W-:-:S02]  /*42590*/  SHF.R.U32.HI R38, RZ, 0x8, R38 ;  /* 0x00000008ff267819 */ /* 0x000fc40000011626 */
[----:B------:R-:W-:Y:S02]  /*425a0*/  LOP3.LUT R31, R31, 0xffff, RZ, 0xc0, !PT ;  /* 0x0000ffff1f1f7812 */ /* 0x000fe400078ec0ff */
[----:B------:R-:W-:Y:S02]  /*425b0*/  LOP3.LUT R35, R35, 0xffff, RZ, 0xc0, !PT ;  /* 0x0000ffff23237812 */ /* 0x000fe400078ec0ff */
[----:B------:R-:W-:Y:S02]  /*425c0*/  LOP3.LUT R29, R29, 0xffff, RZ, 0xc0, !PT ;  /* 0x0000ffff1d1d7812 */ /* 0x000fe400078ec0ff */
[----:B------:R-:W-:Y:S02]  /*425d0*/  LOP3.LUT R27, R27, 0xffff, RZ, 0xc0, !PT ;  /* 0x0000ffff1b1b7812 */ /* 0x000fe400078ec0ff */
[----:B------:R-:W-:Y:S02]  /*425e0*/  LOP3.LUT R38, R38, 0xffff, RZ, 0xc0, !PT ;  /* 0x0000ffff26267812 */ /* 0x000fe400078ec0ff */
[----:B------:R-:W-:-:S02]  /*425f0*/  LOP3.LUT R40, R40, 0xffff, RZ, 0xc0, !PT ;  /* 0x0000ffff28287812 */ /* 0x000fc400078ec0ff */
[----:B------:R-:W-:Y:S02]  /*42600*/  LOP3.LUT R39, R39, 0xffff, RZ, 0xc0, !PT ;  /* 0x0000ffff27277812 */ /* 0x000fe400078ec0ff */
[----:B------:R-:W-:Y:S02]  /*42610*/  PRMT R36, R36, 0x3340, R31 ;  /* 0x0000334024247816 */ /* 0x000fe4000000001f */
[----:B------:R-:W-:Y:S01]  /*42620*/  PRMT R29, R35, 0x3340, R29 ;  /* 0x00003340231d7816 */ /* 0x000fe2000000001d */
[----:B------:R-:W-:Y:S01]  /*42630*/  STL [R1+0x1534], R41 ;  /* 0x0015342901007387 */ /* 0x000fe20000100800 */
[----:B------:R-:W-:Y:S02]  /*42640*/  PRMT R31, R27, 0x3340, R38 ;  /* 0x000033401b1f7816 */ /* 0x000fe40000000026 */
[----:B------:R-:W-:Y:S01]  /*42650*/  PRMT R27, R40, 0x3340, R39 ;  /* 0x00003340281b7816 */ /* 0x000fe20000000027 */
[----:B------:R0:W-:Y:S04]  /*42660*/  STL [R1+0x153c], R37 ;  /* 0x00153c2501007387 */ /* 0x0001e80000100800 */
[----:B------:R2:W-:Y:S04]  /*42670*/  STL [R1+0x1444], R36 ;  /* 0x0014442401007387 */ /* 0x0005e80000100800 */
[----:B------:R4:W-:Y:S04]  /*42680*/  STL [R1+0x1440], R29 ;  /* 0x0014401d01007387 */ /* 0x0009e80000100800 */
[----:B------:R1:W-:Y:S01]  /*42690*/  STL [R1+0x143c], R31 ;  /* 0x00143c1f01007387 */ /* 0x0003e20000100800 */
[----:B0-----:R-:W-:-:S03]  /*426a0*/  LOP3.LUT R37, R48, 0xffff, RZ, 0xc0, !PT ;  /* 0x0000ffff30257812 */ /* 0x001fc600078ec0ff */
        /* <DEDUP_REMOVED lines=8> */
[----:B-1----:R-:W-:-:S03]  /*42730*/  LOP3.LUT R31, R50, 0xffff, RZ, 0xc0, !PT ;  /* 0x0000ffff321f7812 */ /* 0x002fc600078ec0ff */
[----:B------:R-:W3:Y:S01]  /*42740*/  LDL.LU R50, [R1+0xb4] ;  /* 0x0000b40001327983 */ /* 0x000ee20000300800 */
[----:B0-----:R-:W-:-:S03]  /*42750*/  LOP3.LUT R27, R51, 0xffff, RZ, 0xc0, !PT ;  /* 0x0000ffff331b7812 */ /* 0x001fc600078ec0ff */
[----:B------:R-:W3:Y:S01]  /*42760*/  LDL.LU R51, [R1+0xac] ;  /* 0x0000ac0001337983 */ /* 0x000ee20000300800 */
[----:B------:R-:W-:Y:S02]  /*42770*/  PRMT R39, R29, 0x3340, R36 ;  /* 0x000033401d277816 */ /* 0x000fe40000000024 */
[----:B------:R-:W-:-:S03]  /*42780*/  LOP3.LUT R23, R23, 0xffff, RZ, 0xc0, !PT ;  /* 0x0000ffff17177812 */ /* 0x000fc600078ec0ff */
[----:B------:R0:W-:Y:S01]  /*42790*/  STL [R1+0x152c], R39 ;  /* 0x00152c2701007387 */ /* 0x0001e20000100800 */
[----:B------:R-:W-:Y:S02]  /*427a0*/  SHF.R.U32.HI R38, RZ, 0x8, R29 ;  /* 0x00000008ff267819 */ /* 0x000fe4000001161d */
[----:B------:R-:W-:Y:S02]  /*427b0*/  SHF.R.U32.HI R29, RZ, 0x8, R35 ;  /* 0x00000008ff1d7819 */ /* 0x000fe40000011623 */
[----:B0-----:R-:W-:Y:S02]  /*427c0*/  PRMT R39, R35, 0x3340, R37 ;  /* 0x0000334023277816 */ /* 0x001fe40000000025 */
[----:B------:R-:W-:-:S03]  /*427d0*/  SHF.R.U32.HI R35, RZ, 0x8, R27 ;  /* 0x00000008ff237819 */ /* 0x000fc6000001161b */
[----:B------:R0:W-:Y:S01]  /*427e0*/  STL [R1+0x1528], R39 ;  /* 0x0015282701007387 */ /* 0x0001e20000100800 */
[----:B------:R-:W-:Y:S02]  /*427f0*/  LOP3.LUT R19, R19, 0xffff, RZ, 0xc0, !PT ;  /* 0x0000ffff13137812 */ /* 0x000fe400078ec0ff */
[----:B------:R-:W-:Y:S02]  /*42800*/  SHF.R.U32.HI R36, RZ, 0x8, R36 ;  /* 0x00000008ff247819 */ /* 0x000fe40000011624 */
[----:B------:R-:W-:Y:S02]  /*42810*/  LOP3.LUT R35, R35, 0xffff, RZ, 0xc0, !PT ;  /* 0x0000ffff23237812 */ /* 0x000fe400078ec0ff */
[--C-:B0-----:R-:W-:Y:S02]  /*42820*/  PRMT R39, R27, 0x3340, R23.reuse ;  /* 0x000033401b277816 */ /* 0x101fe40000000017 */
[----:B------:R-:W-:Y:S02]  /*42830*/  SHF.R.U32.HI R23, RZ, 0x8, R23 ;  /* 0x00000008ff177819 */ /* 0x000fe40000011617 */
[----:B------:R-:W-:-:S02]  /*42840*/  SHF.R.U32.HI R27, RZ, 0x8, R31 ;  /* 0x00000008ff1b7819 */ /* 0x000fc4000001161f */
[----:B------:R-:W-:Y:S02]  /*42850*/  LOP3.LUT R23, R23, 0xffff, RZ, 0xc0, !PT ;  /* 0x0000ffff17177812 */ /* 0x000fe400078ec0ff */
[----:B------:R-:W-:Y:S02]  /*42860*/  SHF.R.U32.HI R37, RZ, 0x8, R37 ;  /* 0x00000008ff257819 */ /* 0x000fe40000011625 */
[--C-:B------:R-:W-:Y:S02]  /*42870*/  PRMT R31, R31, 0x3340, R19.reuse ;  /* 0x000033401f1f7816 */ /* 0x100fe40000000013 */
[----:B------:R-:W-:Y:S02]  /*42880*/  SHF.R.U32.HI R19, RZ, 0x8, R19 ;  /* 0x00000008ff137819 */ /* 0x000fe40000011613 */
[----:B------:R-:W-:Y:S02]  /*42890*/  LOP3.LUT R38, R38, 0xffff, RZ, 0xc0, !PT ;  /* 0x0000ffff26267812 */ /* 0x000fe400078ec0ff */
[----:B------:R-:W-:-:S02]  /*428a0*/  LOP3.LUT R36, R36, 0xffff, RZ, 0xc0, !PT ;  /* 0x0000ffff24247812 */ /* 0x000fc400078ec0ff */
[----:B------:R-:W-:Y:S02]  /*428b0*/  PRMT R23, R35, 0x3340, R23 ;  /* 0x0000334023177816 */ /* 0x000fe40000000017 */
[----:B------:R-:W-:Y:S02]  /*428c0*/  LOP3.LUT R29, R29, 0xffff, RZ, 0xc0, !PT ;  /* 0x0000ffff1d1d7812 */ /* 0x000fe400078ec0ff */
[----:B------:R-:W-:Y:S01]  /*428d0*/  LOP3.LUT R37, R37, 0xffff, RZ, 0xc0, !PT ;  /* 0x0000ffff25257812 */ /* 0x000fe200078ec0ff */
[----:B------:R-:W-:Y:S01]  /*428e0*/  STL [R1+0x1530], R39 ;  /* 0x0015302701007387 */ /* 0x000fe20000100800 */
[----:B------:R-:W-:Y:S02]  /*428f0*/  LOP3.LUT R27, R27, 0xffff, RZ, 0xc0, !PT ;  /* 0x0000ffff1b1b7812 */ /* 0x000fe400078ec0ff */
[----:B------:R-:W-:Y:S01]  /*42900*/  LOP3.LUT R19, R19, 0xffff, RZ, 0xc0, !PT ;  /* 0x0000ffff13137812 */ /* 0x000fe200078ec0ff */
[----:B------:R0:W-:Y:S01]  /*42910*/  STL [R1+0x1524], R31 ;  /* 0x0015241f01007387 */ /* 0x0001e20000100800 */
[----:B------:R-:W-:-:S03]  /*42920*/  PRMT R35, R38, 0x3340, R36 ;  /* 0x0000334026237816 */ /* 0x000fc60000000024 */
[----:B------:R1:W-:Y:S01]  /*42930*/  STL [R1+0x1434], R23 ;  /* 0x0014341701007387 */ /* 0x0003e20000100800 */
[----:B0-----:R-:W-:-:S03]  /*42940*/  PRMT R31, R29, 0x3340, R37 ;  /* 0x000033401d1f7816 */ /* 0x001fc60000000025 */
[----:B------:R0:W-:Y:S01]  /*42950*/  STL [R1+0x1430], R35 ;  /* 0x0014302301007387 */ /* 0x0001e20000100800 */
[----:B-1----:R-:W-:-:S03]  /*42960*/  PRMT R23, R27, 0x3340, R19 ;  /* 0x000033401b177816 */ /* 0x002fc60000000013 */
[----:B------:R2:W-:Y:S04]  /*42970*/  STL [R1+0x142c], R31 ;  /* 0x00142c1f01007387 */ /* 0x0005e80000100800 */
[----:B------:R1:W-:Y:S01]  /*42980*/  STL [R1+0x1428], R23 ;  /* 0x0014281701007387 */ /* 0x0003e20000100800 */
[----:B0-----:R-:W-:Y:S02]  /*42990*/  LOP3.LUT R35, R45, 0xffff, RZ, 0xc0, !PT ;  /* 0x0000ffff2d237812 */ /* 0x001fe400078ec0ff */
[----:B--2---:R-:W-:Y:S02]  /*429a0*/  LOP3.LUT R31, R2, 0xffff, RZ, 0xc0, !PT ;  /* 0x0000ffff021f7812 */ /* 0x004fe400078ec0ff */
        /* <DEDUP_REMOVED lines=8> */
[----:B------:R-:W-:-:S03]  /*42a30*/  LOP3.LUT R27, R51, 0xffff, RZ, 0xc0, !PT ;  /* 0x0000ffff331b7812 */ /* 0x000fc600078ec0ff */
[----:B------:R-:W3:Y:S01]  /*42a40*/  LDL.LU R51, [R1+0xd0] ;  /* 0x0000d00001337983 */ /* 0x000ee20000300800 */
[----:B------:R-:W-:Y:S02]  /*42a50*/  PRMT R37, R19, 0x3340, R35 ;  /* 0x0000334013257816 */ /* 0x000fe40000000023 */
[----:B------:R-:W-:-:S03]  /*42a60*/  LOP3.LUT R15, R15, 0xffff, RZ, 0xc0, !PT ;  /* 0x0000ffff0f0f7812 */ /* 0x000fc600078ec0ff */
[----:B------:R0:W-:Y:S01]  /*42a70*/  STL [R1+0x151c], R37 ;  /* 0x00151c2501007387 */ /* 0x0001e20000100800 */
[----:B------:R-:W-:Y:S02]  /*42a80*/  LOP3.LUT R21, R21, 0xffff, RZ, 0xc0, !PT ;  /* 0x0000ffff15157812 */ /* 0x000fe400078ec0ff */
[----:B------:R-:W-:Y:S02]  /*42a90*/  SHF.R.U32.HI R36, RZ, 0x8, R19 ;  /* 0x00000008ff247819 */ /* 0x000fe40000011613 */
[----:B------:R-:W-:Y:S02]  /*42aa0*/  SHF.R.U32.HI R19, RZ, 0x8, R23 ;  /* 0x00000008ff137819 */ /* 0x000fe40000011617 */
[----:B0-----:R-:W-:Y:S02]  /*42ab0*/  PRMT R37, R23, 0x3340, R15 ;  /* 0x0000334017257816 */ /* 0x001fe4000000000f */
[----:B------:R-:W-:-:S03]  /*42ac0*/  SHF.R.U32.HI R23, RZ, 0x8, R27 ;  /* 0x00000008ff177819 */ /* 0x000fc6000001161b */
[----:B------:R0:W-:Y:S01]  /*42ad0*/  STL [R1+0x1518], R37 ;  /* 0x0015182501007387 */ /* 0x0001e20000100800 */
[----:B------:R-:W-:Y:S02]  /*42ae0*/  SHF.R.U32.HI R35, RZ, 0x8, R35 ;  /* 0x00000008ff237819 */ /* 0x000fe40000011623 */
[----:B------:R-:W-:Y:S02]  /*42af0*/  SHF.R.U32.HI R15, RZ, 0x8, R15 ;  /* 0x00000008ff0f7819 */ /* 0x000fe4000001160f */
[----:B0-----:R-:W-:Y:S02]  /*42b00*/  PRMT R37, R27, 0x3340, R21 ;  /* 0x000033401b257816 */ /* 0x001fe40000000015 */
[----:B------:R-:W-:Y:S02]  /*42b10*/  SHF.R.U32.HI R27, RZ, 0x8, R29 ;  /* 0x00000008ff1b7819 */ /* 0x000fe4000001161d */
[----:B------:R-:W-:Y:S02]  /*42b20*/  SHF.R.U32.HI R21, RZ, 0x8, R21 ;  /* 0x00000008ff157819 */ /* 0x000fe40000011615 */
[----:B------:R-:W-:-:S02]  /*42b30*/  PRMT R29, R29, 0x3340, R31 ;  /* 0x000033401d1d7816 */ /* 0x000fc4000000001f */
[----:B------:R-:W-:Y:S02]  /*42b40*/  SHF.R.U32.HI R31, RZ, 0x8, R31 ;  /* 0x00000008ff1f7819 */ /* 0x000fe4000001161f */
[----:B------:R-:W-:Y:S02]  /*42b50*/  LOP3.LUT R23, R23, 0xffff, RZ, 0xc0, !PT ;  /* 0x0000ffff17177812 */ /* 0x000fe400078ec0ff */
[----:B------:R-:W-:Y:S01]  /*42b60*/  LOP3.LUT R21, R21, 0xffff, RZ, 0xc0, !PT ;  /* 0x0000ffff15157812 */ /* 0x000fe200078ec0ff */
[----:B------:R-:W-:Y:S01]  /*42b70*/  STL [R1+0x1520], R37 ;  /* 0x0015202501007387 */ /* 0x000fe20000100800 */
[----:B------:R-:W-:Y:S02]  /*42b80*/  LOP3.LUT R27, R27, 0xffff, RZ, 0xc0, !PT ;  /* 0x0000ffff1b1b7812 */ /* 0x000fe400078ec0ff */
[----:B------:R-:W-:Y:S01]  /*42b90*/  LOP3.LUT R31, R31, 0xffff, RZ, 0xc0, !PT ;  /* 0x0000ffff1f1f7812 */ /* 0x000fe200078ec0ff */
[----:B------:R0:W-:Y:S01]  /*42ba0*/  STL [R1+0x1514], R29 ;  /* 0x0015141d01007387 */ /* 0x0001e20000100800 */
[----:B------:R-:W-:-:S02]  /*42bb0*/  LOP3.LUT R36, R36, 0xffff, RZ, 0xc0, !PT ;  /* 0x0000ffff24247812 */ /* 0x000fc400078ec0ff */
[----:B------:R-:W-:Y:S02]  /*42bc0*/  LOP3.LUT R35, R35, 0xffff, RZ, 0xc0, !PT ;  /* 0x0000ffff23237812 */ /* 0x000fe400078ec0ff */
[----:B------:R-:W-:Y:S02]  /*42bd0*/  LOP3.LUT R19, R19, 0xffff, RZ, 0xc0, !PT ;  /* 0x0000ffff13137812 */ /* 0x000fe400078ec0ff */
[----:B------:R-:W-:Y:S02]  /*42be0*/  LOP3.LUT R15, R15, 0xffff, RZ, 0xc0, !PT ;  /* 0x0000ffff0f0f7812 */ /* 0x000fe400078ec0ff */
[----:B0-----:R-:W-:Y:S02]  /*42bf0*/  PRMT R29, R23, 0x3340, R21 ;  /* 0x00003340171d7816 */ /* 0x001fe40000000015 */
[----:B------:R-:W-:Y:S02]  /*42c00*/  PRMT R23, R27, 0x3340, R31 ;  /* 0x000033401b177816 */ /* 0x000fe4000000001f */
[----:B------:R-:W-:-:S02]  /*42c10*/  PRMT R21, R36, 0x3340, R35 ;  /* 0x0000334024157816 */ /* 0x000fc40000000023 */
[----:B------:R-:W-:Y:S01]  /*42c20*/  PRMT R19, R19, 0x3340, R15 ;  /* 0x0000334013137816 */ /* 0x000fe2000000000f */
[----:B------:R0:W-:Y:S04]  /*42c30*/  STL [R1+0x1404], R29 ;  /* 0x0014041d01007387 */ /* 0x0001e80000100800 */
[----:B------:R4:W-:Y:S04]  /*42c40*/  STL [R1+0x1400], R23 ;  /* 0x0014001701007387 */ /* 0x0009e80000100800 */
[----:B------:R-:W-:Y:S01]  /*42c50*/  STL [R1+0x13fc], R21 ;  /* 0x0013fc1501007387 */ /* 0x000fe20000100800 */
        /* <DEDUP_REMOVED lines=12> */
[----:B------:R-:W3:Y:S04]  /*42d20*/  LDL.LU R50, [R1+0x10c] ;  /* 0x00010c0001327983 */ /* 0x000ee80000300800 */
        /* <DEDUP_REMOVED lines=27> */
[----:B------:R-:W-:Y:S02]  /*42ee0*/  PRMT R27, R31, 0x3340, R27 ;  /* 0x000033401f1b7816 */ /* 0x000fe4000000001b */
[----:B------:R-:W-:Y:S02]  /*42ef0*/  PRMT R11, R15, 0x3340, R11 ;  /* 0x000033400f0b7816 */ /* 0x000fe4000000000b */
[----:B0-----:R-:W-:Y:S02]  /*42f00*/  PRMT R21, R23, 0x3340, R29 ;  /* 0x0000334017157816 */ /* 0x001fe4000000001d */
[----:B------:R-:W-:Y:S01]  /*42f10*/  PRMT R13, R19, 0x3340, R13 ;  /* 0x00003340130d7816 */ /* 0x000fe2000000000d */
[----:B------:R2:W-:Y:S01]  /*42f20*/  STL [R1+0x13f4], R27 ;  /* 0x0013f41b01007387 */ /* 0x0005e20000100800 */
[----:B------:R-:W-:-:S03]  /*42f30*/  LOP3.LUT R23, R45, 0xffff, RZ, 0xc0, !PT ;  /* 0x0000ffff2d177812 */ /* 0x000fc600078ec0ff */
[----:B------:R-:W-:Y:S04]  /*42f40*/  STL [R1+0x13f0], R21 ;  /* 0x0013f01501007387 */ /* 0x000fe80000100800 */
[----:B------:R3:W-:Y:S04]  /*42f50*/  STL [R1+0x13ec], R11 ;  /* 0x0013ec0b01007387 */ /* 0x0007e80000100800 */
[----:B------:R0:W-:Y:S04]  /*42f60*/  STL [R1+0x13e8], R13 ;  /* 0x0013e80d01007387 */ /* 0x0001e80000100800 */
[----:B------:R-:W3:Y:S01]  /*42f70*/  LDL.LU R45, [R1+0x1828] ;  /* 0x00182800012d7983 */ /* 0x000ee20000300800 */
[----:B--2---:R-:W-:-:S03]  /*42f80*/  LOP3.LUT R27, R2, 0xffff, RZ, 0xc0, !PT ;  /* 0x0000ffff021b7812 */ /* 0x004fc600078ec0ff */
[----:B------:R-:W2:Y:S01]  /*42f90*/  LDL.LU R2, [R1+0x1824] ;  /* 0x0018240001027983 */ /* 0x000ea20000300800 */
[----:B----4-:R-:W-:-:S03]  /*42fa0*/  LOP3.LUT R15, R54, 0xffff, RZ, 0xc0, !PT ;  /* 0x0000ffff360f7812 */ /* 0x010fc600078ec0ff */
[----:B------:R-:W4:Y:S01]  /*42fb0*/  LDL.LU R54, [R1+0x1e4] ;  /* 0x0001e40001367983 */ /* 0x000f220000300800 */
[----:B---3--:R-:W-:-:S03]  /*42fc0*/  LOP3.LUT R11, R55, 0xffff, RZ, 0xc0, !PT ;  /* 0x0000ffff370b7812 */ /* 0x008fc600078ec0ff */
[----:B------:R-:W3:Y:S01]  /*42fd0*/  LDL.LU R55, [R1+0x1dc] ;  /* 0x0001dc0001377983 */ /* 0x000ee20000300800 */
[----:B0-----:R-:W-:-:S03]  /*42fe0*/  LOP3.LUT R13, R43, 0xffff, RZ, 0xc0, !PT ;  /* 0x0000ffff2b0d7812 */ /* 0x001fc600078ec0ff */
[----:B------:R-:W2:Y:S01]  /*42ff0*/  LDL.LU R43, [R1+0x12c] ;  /* 0x00012c00012b7983 */ /* 0x000ea20000300800 */
[----:B------:R-:W-:-:S03]  /*43000*/  LOP3.LUT R19, R50, 0xffff, RZ, 0xc0, !PT ;  /* 0x0000ffff32137812 */ /* 0x000fc600078ec0ff */
[----:B------:R-:W2:Y:S01]  /*43010*/  LDL.LU R50, [R1+0x128] ;  /* 0x0001280001327983 */ /* 0x000ea20000300800 */
[----:B------:R-:W-:-:S03]  /*43020*/  LOP3.LUT R21, R51, 0xffff, RZ, 0xc0, !PT ;  /* 0x0000ffff33157812 */ /* 0x000fc600078ec0ff */
[----:B------:R-:W2:Y:S01]  /*43030*/  LDL.LU R51, [R1+0x64] ;  /* 0x0000640001337983 */ /* 0x000ea20000300800 */
        /* <DEDUP_REMOVED lines=8> */
[----:B------:R-:W-:Y:S02]  /*430c0*/  SHF.R.U32.HI R23, RZ, 0x8, R23 ;  /* 0x00000008ff177819 */ /* 0x000fe40000011617 */
[----:B------:R-:W-:Y:S02]  /*430d0*/  SHF.R.U32.HI R7, RZ, 0x8, R7 ;  /* 0x00000008ff077819 */ /* 0x000fe40000011607 */
[----:B------:R-:W-:Y:S02]  /*430e0*/  LOP3.LUT R19, R19, 0xffff, RZ, 0xc0, !PT ;  /* 0x0000ffff13137812 */ /* 0x000fe400078ec0ff */
[--C-:B0-----:R-:W-:Y:S02]  /*430f0*/  PRMT R31, R11, 0x3340, R27.reuse ;  /* 0x000033400b1f7816 */ /* 0x101fe4000000001b */
[----:B------:R-:W-:Y:S02]  /*43100*/  SHF.R.U32.HI R27, RZ, 0x8, R27 ;  /* 0x00000008ff1b7819 */ /* 0x000fe4000001161b */
[----:B------:R-:W-:-:S02]  /*43110*/  SHF.R.U32.HI R11, RZ, 0x8, R15 ;  /* 0x00000008ff0b7819 */ /* 0x000fc4000001160f */
[--C-:B------:R-:W-:Y:S02]  /*43120*/  PRMT R15, R15, 0x3340, R21.reuse ;  /* 0x000033400f0f7816 */ /* 0x100fe40000000015 */
[----:B------:R-:W-:Y:S02]  /*43130*/  SHF.R.U32.HI R21, RZ, 0x8, R21 ;  /* 0x00000008ff157819 */ /* 0x000fe40000011615 */
[----:B------:R-:W-:Y:S02]  /*43140*/  LOP3.LUT R27, R27, 0xffff, RZ, 0xc0, !PT ;  /* 0x0000ffff1b1b7812 */ /* 0x000fe400078ec0ff */
[----:B------:R-:W-:Y:S02]  /*43150*/  LOP3.LUT R29, R29, 0xffff, RZ, 0xc0, !PT ;  /* 0x0000ffff1d1d7812 */ /* 0x000fe400078ec0ff */
[----:B------:R-:W-:Y:S02]  /*43160*/  LOP3.LUT R23, R23, 0xffff, RZ, 0xc0, !PT ;  /* 0x0000ffff17177812 */ /* 0x000fe400078ec0ff */
[----:B------:R-:W-:-:S02]  /*43170*/  LOP3.LUT R13, R13, 0xffff, RZ, 0xc0, !PT ;  /* 0x0000ffff0d0d7812 */ /* 0x000fc400078ec0ff */
[----:B------:R-:W-:Y:S01]  /*43180*/  LOP3.LUT R7, R7, 0xffff, RZ, 0xc0, !PT ;  /* 0x0000ffff07077812 */ /* 0x000fe200078ec0ff */
[----:B------:R-:W-:Y:S01]  /*43190*/  STL [R1+0x14f8], R31 ;  /* 0x0014f81f01007387 */ /* 0x000fe20000100800 */
[----:B------:R-:W-:Y:S02]  /*431a0*/  LOP3.LUT R11, R11, 0xffff, RZ, 0xc0, !PT ;  /* 0x0000ffff0b0b7812 */ /* 0x000fe400078ec0ff */
[----:B------:R-:W-:Y:S01]  /*431b0*/  LOP3.LUT R21, R21, 0xffff, RZ, 0xc0, !PT ;  /* 0x0000ffff15157812 */ /* 0x000fe200078ec0ff */
[----:B------:R0:W-:Y:S01]  /*431c0*/  STL [R1+0x14f4], R15 ;  /* 0x0014f40f01007387 */ /* 0x0001e20000100800 */
[----:B------:R-:W-:Y:S02]  /*431d0*/  PRMT R27, R19, 0x3340, R27 ;  /* 0x00003340131b7816 */ /* 0x000fe4000000001b */
[----:B------:R-:W-:-:S03]  /*431e0*/  PRMT R19, R29, 0x3340, R23 ;  /* 0x000033401d137816 */ /* 0x000fc60000000017 */
[----:B------:R-:W-:Y:S01]  /*431f0*/  STL [R1+0x13c8], R27 ;  /* 0x0013c81b01007387 */ /* 0x000fe20000100800 */
[----:B0-----:R-:W-:Y:S02]  /*43200*/  PRMT R15, R13, 0x3340, R7 ;  /* 0x000033400d0f7816 */ /* 0x001fe40000000007 */
[----:B------:R-:W-:Y:S01]  /*43210*/  PRMT R7, R11, 0x3340, R21 ;  /* 0x000033400b077816 */ /* 0x000fe20000000015 */
[----:B------:R-:W-:Y:S01]  /*43220*/  STL [R1+0x13c4], R19 ;  /* 0x0013c41301007387 */ /* 0x000fe20000100800 */
[----:B------:R-:W-:-:S03]  /*43230*/  LOP3.LUT R21, R48, 0xffff, RZ, 0xc0, !PT ;  /* 0x0000ffff30157812 */ /* 0x000fc600078ec0ff */
[----:B------:R-:W-:Y:S04]  /*43240*/  STL [R1+0x13c0], R15 ;  /* 0x0013c00f01007387 */ /* 0x000fe80000100800 */
[----:B------:R2:W-:Y:S04]  /*43250*/  STL [R1+0x13bc], R7 ;  /* 0x0013bc0701007387 */ /* 0x0005e80000100800 */
[----:B------:R-:W2:Y:S01]  /*43260*/  LDL.LU R48, [R1+0x1820] ;  /* 0x0018200001307983 */ /* 0x000ea20000300800 */
[----:B------:R-:W-:Y:S02]  /*43270*/  LOP3.LUT R4, R4, 0xffff, RZ, 0xc0, !PT ;  /* 0x0000ffff04047812 */ /* 0x000fe400078ec0ff */
[----:B------:R-:W-:-:S02]  /*43280*/  LOP3.LUT R5, R5, 0xffff, RZ, 0xc0, !PT ;  /* 0x0000ffff05057812 */ /* 0x000fc400078ec0ff */
[----:B----4-:R-:W-:Y:S02]  /*43290*/  LOP3.LUT R13, R54, 0xffff, RZ, 0xc0, !PT ;  /* 0x0000ffff360d7812 */ /* 0x010fe400078ec0ff */
[----:B------:R-:W4:Y:S01]  /*432a0*/  LDL.LU R54, [R1+0x220] ;  /* 0x0002200001367983 */ /* 0x000f220000300800 */
[----:B---3--:R-:W-:-:S03]  /*432b0*/  LOP3.LUT R11, R55, 0xffff, RZ, 0xc0, !PT ;  /* 0x0000ffff370b7812 */ /* 0x008fc600078ec0ff */
[----:B------:R-:W3:Y:S01]  /*432c0*/  LDL.LU R55, [R1+0x20c] ;  /* 0x00020c0001377983 */ /* 0x000ee20000300800 */
[----:B--2---:R-:W-:-:S03]  /*432d0*/  LOP3.LUT R7, R43, 0xffff, RZ, 0xc0, !PT ;  /* 0x0000ffff2b077812 */ /* 0x004fc600078ec0ff */
[----:B------:R-:W2:Y:S01]  /*432e0*/  LDL.LU R43, [R1+0x200] ;  /* 0x00020000012b7983 */ /* 0x000ea20000300800 */
[----:B------:R-:W-:-:S03]  /*432f0*/  LOP3.LUT R15, R50, 0xffff, RZ, 0xc0, !PT ;  /* 0x0000ffff320f7812 */ /* 0x000fc600078ec0ff */
[----:B------:R-:W2:Y:S01]  /*43300*/  LDL.LU R50, [R1+0x160] ;  /* 0x0001600001327983 */ /* 0x000ea20000300800 */
[----:B------:R-:W-:-:S03]  /*43310*/  LOP3.LUT R19, R51, 0xffff, RZ, 0xc0, !PT ;  /* 0x0000ffff33137812 */ /* 0x000fc600078ec0ff */
[----:B------:R-:W2:Y:S01]  /*43320*/  LDL.LU R51, [R1+0x6c] ;  /* 0x00006c0001337983 */ /* 0x000ea20000300800 */
[----:B------:R-:W-:-:S05]  /*43330*/  PRMT R27, R13, 0x3340, R19 ;  /* 0x000033400d1b7816 */ /* 0x000fca0000000013 */
[----:B------:R0:W-:Y:S01]  /*43340*/  STL [R1+0x14e4], R27 ;  /* 0x0014e41b01007387 */ /* 0x0001e20000100800 */
[----:B------:R-:W-:Y:S02]  /*43350*/  SHF.R.U32.HI R23, RZ, 0x8, R13 ;  /* 0x00000008ff177819 */ /* 0x000fe4000001160d */
[----:B------:R-:W-:Y:S02]  /*43360*/  SHF.R.U32.HI R13, RZ, 0x8, R7 ;  /* 0x00000008ff0d7819 */ /* 0x000fe40000011607 */
[--C-:B0-----:R-:W-:Y:S02]  /*43370*/  PRMT R27, R7, 0x3340, R4.reuse ;  /* 0x00003340071b7816 */ /* 0x101fe40000000004 */
        /* <DEDUP_REMOVED lines=9> */
[----:B------:R-:W-:Y:S02]  /*43410*/  LOP3.LUT R21, R21, 0xffff, RZ, 0xc0, !PT ;  /* 0x0000ffff15157812 */ /* 0x000fe400078ec0ff */
[----:B------:R-:W-:Y:S02]  /*43420*/  SHF.R.U32.HI R5, RZ, 0x8, R5 ;  /* 0x00000008ff057819 */ /* 0x000fe40000011605 */
[----:B------:R-:W-:Y:S02]  /*43430*/  LOP3.LUT R13, R13, 0xffff, RZ, 0xc0, !PT ;  /* 0x0000ffff0d0d7812 */ /* 0x000fe400078ec0ff */
[----:B------:R-:W-:Y:S02]  /*43440*/  LOP3.LUT R7, R7, 0xffff, RZ, 0xc0, !PT ;  /* 0x0000ffff07077812 */ /* 0x000fe400078ec0ff */
[----:B------:R-:W-:-:S02]  /*43450*/  PRMT R4, R4, 0x3340, R21 ;  /* 0x0000334004047816 */ /* 0x000fc40000000015 */
[----:B------:R-:W-:Y:S02]  /*43460*/  LOP3.LUT R11, R11, 0xffff, RZ, 0xc0, !PT ;  /* 0x0000ffff0b0b7812 */ /* 0x000fe400078ec0ff */
[----:B------:R-:W-:Y:S01]  /*43470*/  LOP3.LUT R5, R5, 0xffff, RZ, 0xc0, !PT ;  /* 0x0000ffff05057812 */ /* 0x000fe200078ec0ff */
[----:B------:R-:W-:Y:S01]  /*43480*/  STL [R1+0x14ec], R27 ;  /* 0x0014ec1b01007387 */ /* 0x000fe20000100800 */
[----:B------:R-:W-:Y:S02]  /*43490*/  LOP3.LUT R23, R23, 0xffff, RZ, 0xc0, !PT ;  /* 0x0000ffff17177812 */ /* 0x000fe400078ec0ff */
[----:B------:R-:W-:Y:S01]  /*434a0*/  LOP3.LUT R19, R19, 0xffff, RZ, 0xc0, !PT ;  /* 0x0000ffff13137812 */ /* 0x000fe200078ec0ff */
[----:B------:R-:W-:Y:S01]  /*434b0*/  STL [R1+0x14e8], R15 ;  /* 0x0014e80f01007387 */ /* 0x000fe20000100800 */
[----:B------:R-:W-:Y:S02]  /*434c0*/  PRMT R13, R13, 0x3340, R7 ;  /* 0x000033400d0d7816 */ /* 0x000fe40000000007 */
[----:B------:R-:W-:Y:S01]  /*434d0*/  PRMT R7, R11, 0x3340, R5 ;  /* 0x000033400b077816 */ /* 0x000fe20000000005 */
[----:B------:R0:W-:Y:S04]  /*434e0*/  STL [R1+0x13b0], R4 ;  /* 0x0013b00401007387 */ /* 0x0001e80000100800 */
[----:B------:R-:W-:Y:S01]  /*434f0*/  STL [R1+0x13ac], R13 ;  /* 0x0013ac0d01007387 */ /* 0x000fe20000100800 */
[----:B0-----:R-:W-:-:S03]  /*43500*/  PRMT R4, R23, 0x3340, R19 ;  /* 0x0000334017047816 */ /* 0x001fc60000000013 */
[----:B------:R3:W-:Y:S01]  /*43510*/  STL [R1+0x13a8], R7 ;  /* 0x0013a80701007387 */ /* 0x0007e20000100800 */
[----:B------:R-:W-:-:S03]  /*43520*/  LOP3.LUT R15, R2, 0xffff, RZ, 0xc0, !PT ;  /* 0x0000ffff020f7812 */ /* 0x000fc600078ec0ff */
[----:B------:R2:W-:Y:S04]  /*43530*/  STL [R1+0x1398], R4 ;  /* 0x0013980401007387 */ /* 0x0005e80000100800 */
[----:B------:R-:W2:Y:S01]  /*43540*/  LDL.LU R2, [R1+0x181c] ;  /* 0x00181c0001027983 */ /* 0x000ea20000300800 */
[----:B------:R-:W-:-:S03]  /*43550*/  LOP3.LUT R19, R45, 0xffff, RZ, 0xc0, !PT ;  /* 0x0000ffff2d137812 */ /* 0x000fc600078ec0ff */
[----:B------:R-:W2:Y:S01]  /*43560*/  LDL.LU R45, [R1+0x1818] ;  /* 0x00181800012d7983 */ /* 0x000ea20000300800 */
[----:B------:R-:W-:Y:S02]  /*43570*/  LOP3.LUT R6, R6, 0xffff, RZ, 0xc0, !PT ;  /* 0x0000ffff06067812 */ /* 0x000fe400078ec0ff */
        /* <DEDUP_REMOVED lines=34> */
[----:B------:R-:W-:Y:S02]  /*437a0*/  PRMT R6, R4, 0x3340, R6 ;  /* 0x0000334004067816 */ /* 0x000fe40000000006 */
[----:B0-----:R-:W-:Y:S02]  /*437b0*/  PRMT R11, R7, 0x3340, R19 ;  /* 0x00003340070b7816 */ /* 0x001fe40000000013 */
[----:B------:R-:W-:-:S02]  /*437c0*/  PRMT R7, R21, 0x3340, R13 ;  /* 0x0000334015077816 */ /* 0x000fc4000000000d */
[----:B------:R-:W-:Y:S01]  /*437d0*/  PRMT R4, R5, 0x3340, R15 ;  /* 0x0000334005047816 */ /* 0x000fe2000000000f */
[----:B------:R-:W-:Y:S04]  /*437e0*/  STL [R1+0x1388], R11 ;  /* 0x0013880b01007387 */ /* 0x000fe80000100800 */
[----:B------:R4:W-:Y:S04]  /*437f0*/  STL [R1+0x1384], R6 ;  /* 0x0013840601007387 */ /* 0x0009e80000100800 */
[----:B------:R3:W-:Y:S04]  /*43800*/  STL [R1+0x137c], R7 ;  /* 0x00137c0701007387 */ /* 0x0007e80000100800 */
[----:B------:R0:W-:Y:S01]  /*43810*/  STL [R1+0x1378], R4 ;  /* 0x0013780401007387 */ /* 0x0001e20000100800 */
[----:B------:R-:W-:-:S03]  /*43820*/  LOP3.LUT R13, R2, 0xffff, RZ, 0xc0, !PT ;  /* 0x0000ffff020d7812 */ /* 0x000fc600078ec0ff */
[----:B------:R-:W2:Y:S01]  /*43830*/  LDL.LU R2, [R1+0x1814] ;  /* 0x0018140001027983 */ /* 0x000ea20000300800 */
[----:B------:R-:W-:Y:S02]  /*43840*/  LOP3.LUT R9, R9, 0xffff, RZ, 0xc0, !PT ;  /* 0x0000ffff09097812 */ /* 0x000fe400078ec0ff */
[----:B------:R-:W-:Y:S02]  /*43850*/  LOP3.LUT R8, R8, 0xffff, RZ, 0xc0, !PT ;  /* 0x0000ffff08087812 */ /* 0x000fe400078ec0ff */
[----:B----4-:R-:W-:Y:S02]  /*43860*/  LOP3.LUT R6, R54, 0xffff, RZ, 0xc0, !PT ;  /* 0x0000ffff36067812 */ /* 0x010fe400078ec0ff */
[----:B---3--:R-:W-:Y:S02]  /*43870*/  LOP3.LUT R7, R55, 0xffff, RZ, 0xc0, !PT ;  /* 0x0000ffff37077812 */ /* 0x008fe400078ec0ff */
[----:B------:R-:W-:Y:S02]  /*43880*/  SHF.R.U32.HI R15, RZ, 0x8, R6 ;  /* 0x00000008ff0f7819 */ /* 0x000fe40000011606 */
[----:B--2---:R-:W-:-:S02]  /*43890*/  LOP3.LUT R5, R43, 0xffff, RZ, 0xc0, !PT ;  /* 0x0000ffff2b057812 */ /* 0x004fc400078ec0ff */
[----:B------:R-:W-:Y:S01]  /*438a0*/  PRMT R19, R7, 0x3340, R13 ;  /* 0x0000334007137816 */ /* 0x000fe2000000000d */
[----:B------:R-:W2:Y:S01]  /*438b0*/  LDL.LU R43, [R1+0x954] ;  /* 0x00095400012b7983 */ /* 0x000ea20000300800 */
[----:B------:R-:W-:-:S04]  /*438c0*/  LOP3.LUT R11, R51, 0xffff, RZ, 0xc0, !PT ;  /* 0x0000ffff330b7812 */ /* 0x000fc800078ec0ff */
[----:B------:R-:W-:Y:S02]  /*438d0*/  PRMT R40, R6, 0x3340, R11 ;  /* 0x0000334006287816 */ /* 0x000fe4000000000b */
[----:B------:R-:W-:Y:S02]  /*438e0*/  SHF.R.U32.HI R6, RZ, 0x8, R7 ;  /* 0x00000008ff067819 */ /* 0x000fe40000011607 */
[----:B------:R-:W-:Y:S02]  /*438f0*/  SHF.R.U32.HI R7, RZ, 0x8, R5 ;  /* 0x00000008ff077819 */ /* 0x000fe40000011605 */
[--C-:B------:R-:W-:Y:S02]  /*43900*/  PRMT R5, R5, 0x3340, R9.reuse ;  /* 0x0000334005057816 */ /* 0x100fe40000000009 */
[----:B0-----:R-:W-:Y:S02]  /*43910*/  LOP3.LUT R4, R50, 0xffff, RZ, 0xc0, !PT ;  /* 0x0000ffff32047812 */ /* 0x001fe400078ec0ff */
[----:B------:R-:W3:Y:S04]  /*43920*/  LDL.LU R50, [R1+0x208] ;  /* 0x0002080001327983 */ /* 0x000ee80000300800 */
[----:B------:R-:W4:Y:S01]  /*43930*/  LDL.LU R51, [R1+0x204] ;  /* 0x0002040001337983 */ /* 0x000f220000300800 */
[----:B------:R-:W-:-:S03]  /*43940*/  SHF.R.U32.HI R9, RZ, 0x8, R9 ;  /* 0x00000008ff097819 */ /* 0x000fc60000011609 */
[----:B------:R-:W-:Y:S04]  /*43950*/  STL [R1+0x14c8], R19 ;  /* 0x0014c81301007387 */ /* 0x000fe80000100800 */
[----:B------:R0:W-:Y:S01]  /*43960*/  STL [R1+0x14d0], R5 ;  /* 0x0014d00501007387 */ /* 0x0001e20000100800 */
[----:B------:R-:W-:Y:S02]  /*43970*/  SHF.R.U32.HI R13, RZ, 0x8, R13 ;  /* 0x00000008ff0d7819 */ /* 0x000fe4000001160d */
[----:B------:R-:W-:Y:S02]  /*43980*/  LOP3.LUT R7, R7, 0xffff, RZ, 0xc0, !PT ;  /* 0x0000ffff07077812 */ /* 0x000fe400078ec0ff */
[----:B------:R-:W-:Y:S02]  /*43990*/  LOP3.LUT R9, R9, 0xffff, RZ, 0xc0, !PT ;  /* 0x0000ffff09097812 */ /* 0x000fe400078ec0ff */
[----:B0-----:R-:W-:-:S02]  /*439a0*/  SHF.R.U32.HI R5, RZ, 0x8, R4 ;  /* 0x00000008ff057819 */ /* 0x001fc40000011604 */
[--C-:B------:R-:W-:Y:S02]  /*439b0*/  PRMT R4, R4, 0x3340, R8.reuse ;  /* 0x0000334004047816 */ /* 0x100fe40000000008 */
[----:B------:R-:W-:Y:S02]  /*439c0*/  SHF.R.U32.HI R8, RZ, 0x8, R8 ;  /* 0x00000008ff087819 */ /* 0x000fe40000011608 */
[----:B------:R-:W-:Y:S02]  /*439d0*/  LOP3.LUT R5, R5, 0xffff, RZ, 0xc0, !PT ;  /* 0x0000ffff05057812 */ /* 0x000fe400078ec0ff */
[----:B------:R-:W-:Y:S02]  /*439e0*/  LOP3.LUT R8, R8, 0xffff, RZ, 0xc0, !PT ;  /* 0x0000ffff08087812 */ /* 0x000fe400078ec0ff */
[----:B------:R-:W-:Y:S02]  /*439f0*/  LOP3.LUT R6, R6, 0xffff, RZ, 0xc0, !PT ;  /* 0x0000ffff06067812 */ /* 0x000fe400078ec0ff */
[----:B------:R-:W-:Y:S01]  /*43a00*/  LOP3.LUT R13, R13, 0xffff, RZ, 0xc0, !PT ;  /* 0x0000ffff0d0d7812 */ /* 0x000fe200078ec0ff */
[----:B------:R0:W-:Y:S01]  /*43a10*/  STL [R1+0x14cc], R4 ;  /* 0x0014cc0401007387 */ /* 0x0001e20000100800 */
[----:B------:R-:W-:-:S02]  /*43a20*/  PRMT R7, R7, 0x3340, R9 ;  /* 0x0000334007077816 */ /* 0x000fc40000000009 */
[----:B------:R-:W-:-:S03]  /*43a30*/  PRMT R5, R5, 0x3340, R8 ;  /* 0x0000334005057816 */ /* 0x000fc60000000008 */
[----:B------:R1:W-:Y:S01]  /*43a40*/  STL [R1+0x1354], R7 ;  /* 0x0013540701007387 */ /* 0x0003e20000100800 */
[----:B0-----:R-:W-:-:S03]  /*43a50*/  PRMT R4, R6, 0x3340, R13 ;  /* 0x0000334006047816 */ /* 0x001fc6000000000d */
[----:B------:R-:W-:Y:S04]  /*43a60*/  STL [R1+0x1350], R5 ;  /* 0x0013500501007387 */ /* 0x000fe80000100800 */
[----:B------:R0:W-:Y:S01]  /*43a70*/  STL [R1+0x134c], R4 ;  /* 0x00134c0401007387 */ /* 0x0001e20000100800 */
[----:B-1----:R-:W-:-:S03]  /*43a80*/  LOP3.LUT R7, R2, 0xffff, RZ, 0xc0, !PT ;  /* 0x0000ffff02077812 */ /* 0x002fc600078ec0ff */
[----:B------:R-:W3:Y:S01]  /*43a90*/  LDL.LU R2, [R1+0x1810] ;  /* 0x0018100001027983 */ /* 0x000ee20000300800 */
[----:B------:R-:W-:Y:S02]  /*43aa0*/  SHF.R.U32.HI R11, RZ, 0x8, R11 ;  /* 0x00000008ff0b7819 */ /* 0x000fe4000001160b */
[----:B------:R-:W-:Y:S02]  /*43ab0*/  LOP3.LUT R15, R15, 0xffff, RZ, 0xc0, !PT ;  /* 0x0000ffff0f0f7812 */ /* 0x000fe400078ec0ff */
[----:B------:R-:W-:Y:S02]  /*43ac0*/  LOP3.LUT R11, R11, 0xffff, RZ, 0xc0, !PT ;  /* 0x0000ffff0b0b7812 */ /* 0x000fe400078ec0ff */
[----:B0-----:R-:W-:Y:S02]  /*43ad0*/  LOP3.LUT R4, R45, 0xffff, RZ, 0xc0, !PT ;  /* 0x0000ffff2d047812 */ /* 0x001fe400078ec0ff */
[----:B------:R-:W-:Y:S01]  /*43ae0*/  PRMT R35, R15, 0x3340, R11 ;  /* 0x000033400f237816 */ /* 0x000fe2000000000b */
[----:B------:R-:W4:Y:S01]  /*43af0*/  LDL.LU R45, [R1+0x180c] ;  /* 0x00180c00012d7983 */ /* 0x000f220000300800 */
[----:B------:R-:W-:-:S02]  /*43b00*/  LOP3.LUT R11, R3, 0xffff, RZ, 0xc0, !PT ;  /* 0x0000ffff030b7812 */ /* 0x000fc400078ec0ff */
[----:B------:R-:W-:Y:S02]  /*43b10*/  LOP3.LUT R9, R48, 0xffff, RZ, 0xc0, !PT ;  /* 0x0000ffff30097812 */ /* 0x000fe400078ec0ff */
[----:B------:R-:W4:Y:S01]  /*43b20*/  LDL.LU R48, [R1+0x1808] ;  /* 0x0018080001307983 */ /* 0x000f220000300800 */
[----:B--2---:R-:W-:-:S04]  /*43b30*/  LOP3.LUT R8, R43, 0xffff, RZ, 0xc0, !PT ;  /* 0x0000ffff2b087812 */ /* 0x004fc800078ec0ff */
[----:B------:R-:W-:-:S05]  /*43b40*/  PRMT R3, R8, 0x3340, R4 ;  /* 0x0000334008037816 */ /* 0x000fca0000000004 */
[----:B---3--:R0:W-:Y:S02]  /*43b50*/  STL.64 [R1+0x1730], R2 ;  /* 0x0017300201007387 */ /* 0x0081e40000100a00 */
[----:B0-----:R-:W-:-:S05]  /*43b60*/  PRMT R2, R7, 0x3340, R9 ;  /* 0x0000334007027816 */ /* 0x001fca0000000009 */
[----:B------:R0:W-:Y:S04]  /*43b70*/  STL [R1+0x14c4], R2 ;  /* 0x0014c40201007387 */ /* 0x0001e80000100800 */
[----:B------:R-:W2:Y:S04]  /*43b80*/  LDL.LU R38, [R1+0x28c] ;  /* 0x00028c0001267983 */ /* 0x000ea80000300800 */
[----:B------:R-:W3:Y:S04]  /*43b90*/  LDL.LU R39, [R1+0x288] ;  /* 0x0002880001277983 */ /* 0x000ee80000300800 */
[----:B------:R-:W3:Y:S04]  /*43ba0*/  LDL.LU R52, [R1+0x1d4] ;  /* 0x0001d40001347983 */ /* 0x000ee80000300800 */
[----:B------:R-:W3:Y:S04]  /*43bb0*/  LDL.LU R53, [R1+0x1bc] ;  /* 0x0001bc0001357983 */ /* 0x000ee80000300800 */
[----:B------:R-:W3:Y:S04]  /*43bc0*/  LDL.LU R42, [R1+0x88] ;  /* 0x00008800012a7983 */ /* 0x000ee80000300800 */
[----:B------:R-:W3:Y:S01]  /*43bd0*/  LDL.LU R41, [R1+0x80] ;  /* 0x0000800001297983 */ /* 0x000ee20000300800 */
[----:B------:R-:W-:Y:S01]  /*43be0*/  LOP3.LUT R6, R50, 0xffff, RZ, 0xc0, !PT ;  /* 0x0000ffff32067812 */ /* 0x000fe200078ec0ff */
[----:B------:R-:W-:Y:S01]  /*43bf0*/  IMAD.MOV.U32 R54, RZ, RZ, R60 ;  /* 0x000000ffff367224 */ /* 0x000fe200078e003c */
[----:B----4-:R-:W-:Y:S01]  /*43c00*/  LOP3.LUT R5, R51, 0xffff, RZ, 0xc0, !PT ;  /* 0x0000ffff33057812 */ /* 0x010fe200078ec0ff */
[----:B------:R-:W-:Y:S01]  /*43c10*/  IMAD.MOV.U32 R60, RZ, RZ, R57 ;  /* 0x000000ffff3c7224 */ /* 0x000fe200078e0039 */
[----:B------:R-:W-:Y:S01]  /*43c20*/  LOP3.LUT R59, R59, 0xffff, RZ, 0xc0, !PT ;  /* 0x0000ffff3b3b7812 */ /* 0x000fe200078ec0ff */
[----:B------:R-:W-:Y:S01]  /*43c30*/  IMAD.MOV.U32 R57, RZ, RZ, R45 ;  /* 0x000000ffff397224 */ /* 0x000fe200078e002d */
[----:B------:R-:W-:Y:S01]  /*43c40*/  SHF.R.U32.HI R13, RZ, 0x8, R8 ;  /* 0x00000008ff0d7819 */ /* 0x000fe20000011608 */
[----:B------:R-:W-:Y:S01]  /*43c50*/  IMAD.MOV.U32 R51, RZ, RZ, R47 ;  /* 0x000000ffff337224 */ /* 0x000fe200078e002f */
[----:B------:R-:W-:-:S02]  /*43c60*/  SHF.R.U32.HI R8, RZ, 0x8, R4 ;  /* 0x00000008ff087819 */ /* 0x000fc40000011604 */
[----:B------:R-:W-:Y:S02]  /*43c70*/  SHF.R.U32.HI R4, RZ, 0x8, R7 ;  /* 0x00000008ff047819 */ /* 0x000fe40000011607 */
[--C-:B------:R-:W-:Y:S02]  /*43c80*/  PRMT R45, R6, 0x3340, R11.reuse ;  /* 0x00003340062d7816 */ /* 0x100fe4000000000b */
[----:B------:R-:W-:Y:S02]  /*43c90*/  SHF.R.U32.HI R7, RZ, 0x8, R6 ;  /* 0x00000008ff077819 */ /* 0x000fe40000011606 */
[----:B------:R-:W-:Y:S02]  /*43ca0*/  SHF.R.U32.HI R11, RZ, 0x8, R11 ;  /* 0x00000008ff0b7819 */ /* 0x000fe4000001160b */
[----:B------:R-:W-:Y:S02]  /*43cb0*/  PRMT R47, R5, 0x3340, R59 ;  /* 0x00003340052f7816 */ /* 0x000fe4000000003b */
[----:B------:R-:W-:-:S02]  /*43cc0*/  SHF.R.U32.HI R6, RZ, 0x8, R5 ;  /* 0x00000008ff067819 */ /* 0x000fc40000011605 */
[----:B------:R-:W-:Y:S02]  /*43cd0*/  SHF.R.U32.HI R59, RZ, 0x8, R59 ;  /* 0x00000008ff3b7819 */ /* 0x000fe4000001163b */
[----:B------:R-:W-:Y:S02]  /*43ce0*/  SHF.R.U32.HI R9, RZ, 0x8, R9 ;  /* 0x00000008ff097819 */ /* 0x000fe40000011609 */
[----:B------:R-:W-:Y:S02]  /*43cf0*/  LOP3.LUT R13, R13, 0xffff, RZ, 0xc0, !PT ;  /* 0x0000ffff0d0d7812 */ /* 0x000fe400078ec0ff */
[----:B------:R-:W-:Y:S02]  /*43d00*/  LOP3.LUT R8, R8, 0xffff, RZ, 0xc0, !PT ;  /* 0x0000ffff08087812 */ /* 0x000fe400078ec0ff */
[----:B------:R-:W-:Y:S02]  /*43d10*/  LOP3.LUT R7, R7, 0xffff, RZ, 0xc0, !PT ;  /* 0x0000ffff07077812 */ /* 0x000fe400078ec0ff */
[----:B------:R-:W-:Y:S01]  /*43d20*/  LOP3.LUT R11, R11, 0xffff, RZ, 0xc0, !PT ;  /* 0x0000ffff0b0b7812 */ /* 0x000fe200078ec0ff */
[----:B------:R-:W-:Y:S01]  /*43d30*/  IMAD.MOV.U32 R50, RZ, RZ, R49 ;  /* 0x000000ffff327224 */ /* 0x000fe200078e0031 */
[----:B------:R-:W-:-:S02]  /*43d40*/  LOP3.LUT R6, R6, 0xffff, RZ, 0xc0, !PT ;  /* 0x0000ffff06067812 */ /* 0x000fc400078ec0ff */
[----:B------:R-:W-:Y:S01]  /*43d50*/  LOP3.LUT R59, R59, 0xffff, RZ, 0xc0, !PT ;  /* 0x0000ffff3b3b7812 */ /* 0x000fe200078ec0ff */
[----:B------:R-:W-:Y:S01]  /*43d60*/  IMAD.MOV.U32 R55, RZ, RZ, R44 ;  /* 0x000000ffff377224 */ /* 0x000fe200078e002c */
[----:B------:R-:W-:Y:S02]  /*43d70*/  LOP3.LUT R4, R4, 0xffff, RZ, 0xc0, !PT ;  /* 0x0000ffff04047812 */ /* 0x000fe400078ec0ff */
[----:B------:R-:W-:Y:S01]  /*43d80*/  LOP3.LUT R9, R9, 0xffff, RZ, 0xc0, !PT ;  /* 0x0000ffff09097812 */ /* 0x000fe200078ec0ff */
[----:B------:R-:W-:Y:S01]  /*43d90*/  IMAD.MOV.U32 R43, RZ, RZ, R46 ;  /* 0x000000ffff2b7224 */ /* 0x000fe200078e002e */
[----:B------:R-:W-:Y:S02]  /*43da0*/  PRMT R49, R13, 0x3340, R8 ;  /* 0x000033400d317816 */ /* 0x000fe40000000008 */
[----:B------:R-:W-:Y:S02]  /*43db0*/  PRMT R44, R7, 0x3340, R11 ;  /* 0x00003340072c7816 */ /* 0x000fe4000000000b */
[----:B------:R-:W-:-:S02]  /*43dc0*/  PRMT R46, R6, 0x3340, R59 ;  /* 0x00003340062e7816 */ /* 0x000fc4000000003b */
[----:B0-----:R-:W-:Y:S01]  /*43dd0*/  PRMT R2, R4, 0x3340, R9 ;  /* 0x0000334004027816 */ /* 0x001fe20000000009 */
[----:B------:R-:W-:Y:S04]  /*43de0*/  STL.64 [R1+0x1738], R48 ;  /* 0x0017383001007387 */ /* 0x000fe80000100a00 */
[----:B------:R-:W-:Y:S04]  /*43df0*/  STL.64 [R1+0x1740], R44 ;  /* 0x0017402c01007387 */ /* 0x000fe80000100a00 */
[----:B------:R-:W-:Y:S01]  /*43e00*/  STL.64 [R1+0x1748], R46 ;  /* 0x0017482e01007387 */ /* 0x000fe20000100a00 */
[----:B------:R-:W-:-:S03]  /*43e10*/  LOP3.LUT R10, R10, 0xffff, RZ, 0xc0, !PT ;  /* 0x0000ffff0a0a7812 */ /* 0x000fc600078ec0ff */
[----:B------:R0:W-:Y:S01]  /*43e20*/  STL [R1+0x1340], R2 ;  /* 0x0013400201007387 */ /* 0x0001e20000100800 */
[----:B--2---:R-:W-:Y:S02]  /*43e30*/  LOP3.LUT R7, R38, 0xffff, RZ, 0xc0, !PT ;  /* 0x0000ffff26077812 */ /* 0x004fe400078ec0ff */
[----:B---3--:R-:W-:Y:S02]  /*43e40*/  LOP3.LUT R8, R42, 0xffff, RZ, 0xc0, !PT ;  /* 0x0000ffff2a087812 */ /* 0x008fe400078ec0ff */
[----:B------:R-:W-:Y:S02]  /*43e50*/  LOP3.LUT R4, R53, 0xffff, RZ, 0xc0, !PT ;  /* 0x0000ffff35047812 */ /* 0x000fe400078ec0ff */
[----:B0-----:R-:W-:-:S05]  /*43e60*/  PRMT R2, R7, 0x3340, R8 ;  /* 0x0000334007027816 */ /* 0x001fca0000000008 */
[----:B------:R0:W-:Y:S01]  /*43e70*/  STL [R1+0x14bc], R2 ;  /* 0x0014bc0201007387 */ /* 0x0001e20000100800 */
[----:B------:R-:W-:-:S03]  /*43e80*/  LOP3.LUT R5, R39, 0xffff, RZ, 0xc0, !PT ;  /* 0x0000ffff27057812 */ /* 0x000fc600078ec0ff */
[----:B------:R-:W2:Y:S01]  /*43e90*/  LDL.LU R38, [R1+0x95c] ;  /* 0x00095c0001267983 */ /* 0x000ea20000300800 */
[----:B0-----:R-:W-:Y:S02]  /*43ea0*/  PRMT R2, R4, 0x3340, R10 ;  /* 0x0000334004027816 */ /* 0x001fe4000000000a */
[----:B------:R-:W-:-:S03]  /*43eb0*/  LOP3.LUT R6, R52, 0xffff, RZ, 0xc0, !PT ;  /* 0x0000ffff34067812 */ /* 0x000fc600078ec0ff */
[----:B------:R0:W-:Y:S04]  /*43ec0*/  STL [R1+0x14c0], R2 ;  /* 0x0014c00201007387 */ /* 0x0001e80000100800 */
[----:B------:R-:W3:Y:S04]  /*43ed0*/  LDL.LU R39, [R1+0x958] ;  /* 0x0009580001277983 */ /* 0x000ee80000300800 */
[----:B------:R-:W4:Y:S04]  /*43ee0*/  LDL.LU R52, [R1+0x260] ;  /* 0x0002600001347983 */ /* 0x000f280000300800 */
[----:B------:R-:W4:Y:S04]  /*43ef0*/  LDL.LU R53, [R1+0x24c] ;  /* 0x00024c0001357983 */ /* 0x000f280000300800 */
[----:B------:R-:W4:Y:S01]  /*43f00*/  LDL.LU R42, [R1+0x1a0] ;  /* 0x0001a000012a7983 */ /* 0x000f220000300800 */
[----:B------:R-:W-:-:S03]  /*43f10*/  LOP3.LUT R9, R41, 0xffff, RZ, 0xc0, !PT ;  /* 0x0000ffff29097812 */ /* 0x000fc600078ec0ff */
[----:B------:R-:W4:Y:S01]  /*43f20*/  LDL.LU R41, [R1+0x198] ;  /* 0x0001980001297983 */ /* 0x000f220000300800 */
[----:B0-----:R-:W-:Y:S02]  /*43f30*/  PRMT R2, R5, 0x3340, R9 ;  /* 0x0000334005027816 */ /* 0x001fe40000000009 */
[----:B------:R-:W-:Y:S02]  /*43f40*/  LOP3.LUT R14, R14, 0xffff, RZ, 0xc0, !PT ;  /* 0x0000ffff0e0e7812 */ /* 0x000fe400078ec0ff */
[----:B------:R-:W-:Y:S01]  /*43f50*/  SHF.R.U32.HI R11, RZ, 0x8, R7 ;  /* 0x00000008ff0b7819 */ /* 0x000fe20000011607 */
[----:B------:R0:W-:Y:S01]  /*43f60*/  STL [R1+0x14b8], R2 ;  /* 0x0014b80201007387 */ /* 0x0001e20000100800 */
[----:B------:R-:W-:Y:S02]  /*43f70*/  SHF.R.U32.HI R7, RZ, 0x8, R4 ;  /* 0x00000008ff077819 */ /* 0x000fe40000011604 */
[----:B------:R-:W-:Y:S02]  /*43f80*/  SHF.R.U32.HI R10, RZ, 0x8, R10 ;  /* 0x00000008ff0a7819 */ /* 0x000fe4000001160a */
[----:B------:R-:W-:-:S02]  /*43f90*/  SHF.R.U32.HI R8, RZ, 0x8, R8 ;  /* 0x00000008ff087819 */ /* 0x000fc40000011608 */
[----:B------:R-:W-:Y:S02]  /*43fa0*/  LOP3.LUT R7, R7, 0xffff, RZ, 0xc0, !PT ;  /* 0x0000ffff07077812 */ /* 0x000fe400078ec0ff */
[----:B0-----:R-:W-:Y:S02]  /*43fb0*/  PRMT R2, R6, 0x3340, R14 ;  /* 0x0000334006027816 */ /* 0x001fe4000000000e */
[----:B------:R-:W-:Y:S02]  /*43fc0*/  LOP3.LUT R10, R10, 0xffff, RZ, 0xc0, !PT ;  /* 0x0000ffff0a0a7812 */ /* 0x000fe400078ec0ff */
[----:B------:R-:W-:Y:S02]  /*43fd0*/  SHF.R.U32.HI R4, RZ, 0x8, R5 ;  /* 0x00000008ff047819 */ /* 0x000fe40000011605 */
[----:B------:R-:W-:Y:S01]  /*43fe0*/  SHF.R.U32.HI R9, RZ, 0x8, R9 ;  /* 0x00000008ff097819 */ /* 0x000fe20000011609 */
[----:B------:R0:W-:Y:S01]  /*43ff0*/  STL [R1+0x14b4], R2 ;  /* 0x0014b40201007387 */ /* 0x0001e20000100800 */
[----:B------:R-:W-:-:S02]  /*44000*/  SHF.R.U32.HI R5, RZ, 0x8, R6 ;  /* 0x00000008ff057819 */ /* 0x000fc40000011606 */
[----:B------:R-:W-:Y:S02]  /*44010*/  SHF.R.U32.HI R14, RZ, 0x8, R14 ;  /* 0x00000008ff0e7819 */ /* 0x000fe4000001160e */
[----:B------:R-:W-:Y:S02]  /*44020*/  LOP3.LUT R11, R11, 0xffff, RZ, 0xc0, !PT ;  /* 0x0000ffff0b0b7812 */ /* 0x000fe400078ec0ff */
[----:B------:R-:W-:Y:S02]  /*44030*/  LOP3.LUT R8, R8, 0xffff, RZ, 0xc0, !PT ;  /* 0x0000ffff08087812 */ /* 0x000fe400078ec0ff */
[----:B------:R-:W-:Y:S02]  /*44040*/  LOP3.LUT R4, R4, 0xffff, RZ, 0xc0, !PT ;  /* 0x0000ffff04047812 */ /* 0x000fe400078ec0ff */
[----:B0-----:R-:W-:Y:S02]  /*44050*/  PRMT R2, R7, 0x3340, R10 ;  /* 0x0000334007027816 */ /* 0x001fe4000000000a */
[----:B------:R-:W-:-:S02]  /*44060*/  LOP3.LUT R9, R9, 0xffff, RZ, 0xc0, !PT ;  /* 0x0000ffff09097812 */ /* 0x000fc400078ec0ff */
[----:B------:R-:W-:Y:S02]  /*44070*/  LOP3.LUT R5, R5, 0xffff, RZ, 0xc0, !PT ;  /* 0x0000ffff05057812 */ /* 0x000fe400078ec0ff */
[----:B------:R-:W-:Y:S01]  /*44080*/  LOP3.LUT R14, R14, 0xffff, RZ, 0xc0, !PT ;  /* 0x0000ffff0e0e7812 */ /* 0x000fe200078ec0ff */
[----:B------:R0:W-:Y:S01]  /*44090*/  STL [R1+0x1328], R2 ;  /* 0x0013280201007387 */ /* 0x0001e20000100800 */
[----:B------:R-:W-:Y:S02]  /*440a0*/  PRMT R6, R11, 0x3340, R8 ;  /* 0x000033400b067816 */ /* 0x000fe40000000008 */
[----:B------:R-:W-:-:S03]  /*440b0*/  PRMT R3, R4, 0x3340, R9 ;  /* 0x0000334004037816 */ /* 0x000fc60000000009 */
[----:B------:R3:W-:Y:S01]  /*440c0*/  STL [R1+0x1324], R6 ;  /* 0x0013240601007387 */ /* 0x0007e20000100800 */
[----:B0-----:R-:W-:-:S03]  /*440d0*/  PRMT R2, R5, 0x3340, R14 ;  /* 0x0000334005027816 */ /* 0x001fc6000000000e */
[----:B------:R-:W-:Y:S04]  /*440e0*/  STL [R1+0x1320], R3 ;  /* 0x0013200301007387 */ /* 0x000fe80000100800 */
[----:B------:R0:W-:Y:S01]  /*440f0*/  STL [R1+0x131c], R2 ;  /* 0x00131c0201007387 */ /* 0x0001e20000100800 */
[----:B--2---:R-:W-:Y:S02]  /*44100*/  LOP3.LUT R7, R38, 0xffff, RZ, 0xc0, !PT ;  /* 0x0000ffff26077812 */ /* 0x004fe400078ec0ff */
[----:B---3--:R-:W-:Y:S02]  /*44110*/  LOP3.LUT R6, R39, 0xffff, RZ, 0xc0, !PT ;  /* 0x0000ffff27067812 */ /* 0x008fe400078ec0ff */
[----:B----4-:R-:W-:-:S04]  /*44120*/  LOP3.LUT R8, R42, 0xffff, RZ, 0xc0, !PT ;  /* 0x0000ffff2a087812 */ /* 0x010fc800078ec0ff */
[----:B0-----:R-:W-:Y:S02]  /*44130*/  PRMT R2, R7, 0x3340, R8 ;  /* 0x0000334007027816 */ /* 0x001fe40000000008 */
[----:B------:R-:W-:-:S03]  /*44140*/  LOP3.LUT R9, R41, 0xffff, RZ, 0xc0, !PT ;  /* 0x0000ffff29097812 */ /* 0x000fc600078ec0ff */
[----:B------:R0:W-:Y:S01]  /*44150*/  STL [R1+0x1454], R2 ;  /* 0x0014540201007387 */ /* 0x0001e20000100800 */
[----:B------:R-:W-:-:S03]  /*44160*/  LOP3.LUT R4, R52, 0xffff, RZ, 0xc0, !PT ;  /* 0x0000ffff34047812 */ /* 0x000fc600078ec0ff */
[----:B------:R-:W2:Y:S01]  /*44170*/  LDL.LU R38, [R1+0x2ec] ;  /* 0x0002ec0001267983 */ /* 0x000ea20000300800 */
[----:B------:R-:W-:-:S03]  /*44180*/  LOP3.LUT R5, R53, 0xffff, RZ, 0xc0, !PT ;  /* 0x0000ffff35057812 */ /* 0x000fc600078ec0ff */
[----:B------:R-:W3:Y:S01]  /*44190*/  LDL.LU R39, [R1+0x2e4] ;  /* 0x0002e40001277983 */ /* 0x000ee20000300800 */
[----:B0-----:R-:W-:-:S05]  /*441a0*/  PRMT R2, R6, 0x3340, R9 ;  /* 0x0000334006027816 */ /* 0x001fca0000000009 */
[----:B------:R0:W-:Y:S04]  /*441b0*/  STL [R1+0x1450], R2 ;  /* 0x0014500201007387 */ /* 0x0001e80000100800 */
[----:B------:R-:W4:Y:S04]  /*441c0*/  LDL.LU R52, [R1+0x228] ;  /* 0x0002280001347983 */ /* 0x000f280000300800 */
[----:B------:R-:W4:Y:S04]  /*441d0*/  LDL.LU R53, [R1+0x224] ;  /* 0x0002240001357983 */ /* 0x000f280000300800 */
[----:B------:R-:W4:Y:S04]  /*441e0*/  LDL.LU R42, [R1+0xa4] ;  /* 0x0000a400012a7983 */ /* 0x000f280000300800 */
[----:B------:R-:W4:Y:S01]  /*441f0*/  LDL.LU R41, [R1+0x8c] ;  /* 0x00008c0001297983 */ /* 0x000f220000300800 */
[----:B------:R-:W-:-:S02]  /*44200*/  LOP3.LUT R58, R58, 0xffff, RZ, 0xc0, !PT ;  /* 0x0000ffff3a3a7812 */ /* 0x000fc400078ec0ff */
[----:B------:R-:W-:Y:S02]  /*44210*/  LOP3.LUT R34, R34, 0xffff, RZ, 0xc0, !PT ;  /* 0x0000ffff22227812 */ /* 0x000fe400078ec0ff */
[----:B0-----:R-:W-:Y:S02]  /*44220*/  PRMT R2, R4, 0x3340, R58 ;  /* 0x0000334004027816 */ /* 0x001fe4000000003a */
[----:B------:R-:W-:Y:S02]  /*44230*/  SHF.R.U32.HI R10, RZ, 0x8, R7 ;  /* 0x00000008ff0a7819 */ /* 0x000fe40000011607 */
[----:B------:R-:W-:Y:S01]  /*44240*/  SHF.R.U32.HI R8, RZ, 0x8, R8 ;  /* 0x00000008ff087819 */ /* 0x000fe20000011608 */
[----:B------:R0:W-:Y:S01]  /*44250*/  STL [R1+0x144c], R2 ;  /* 0x00144c0201007387 */ /* 0x0001e20000100800 */
[----:B------:R-:W-:Y:S02]  /*44260*/  SHF.R.U32.HI R7, RZ, 0x8, R6 ;  /* 0x00000008ff077819 */ /* 0x000fe40000011606 */
[----:B------:R-:W-:-:S02]  /*44270*/  SHF.R.U32.HI R9, RZ, 0x8, R9 ;  /* 0x00000008ff097819 */ /* 0x000fc40000011609 */
[----:B------:R-:W-:Y:S02]  /*44280*/  LOP3.LUT R10, R10, 0xffff, RZ, 0xc0, !PT ;  /* 0x0000ffff0a0a7812 */ /* 0x000fe400078ec0ff */
[----:B------:R-:W-:Y:S02]  /*44290*/  LOP3.LUT R8, R8, 0xffff, RZ, 0xc0, !PT ;  /* 0x0000ffff08087812 */ /* 0x000fe400078ec0ff */
[----:B0-----:R-:W-:Y:S02]  /*442a0*/  PRMT R2, R5, 0x3340, R34 ;  /* 0x0000334005027816 */ /* 0x001fe40000000022 */
        /* <DEDUP_REMOVED lines=15> */
[----:B------:R-:W-:Y:S01]  /*443a0*/  STL [R1+0x1284], R5 ;  /* 0x0012840501007387 */ /* 0x000fe20000100800 */
        /* <DEDUP_REMOVED lines=27> */
[----:B------:R-:W-:Y:S02]  /*44560*/  SHF.R.U32.HI R8, RZ, 0x8, R8 ;  /* 0x00000008ff087819 */ /* 0x000fe40000011608 */
[----:B------:R-:W-:Y:S02]  /*44570*/  LOP3.LUT R4, R4, 0xffff, RZ, 0xc0, !PT ;  /* 0x0000ffff04047812 */ /* 0x000fe400078ec0ff */
[----:B0-----:R-:W-:Y:S02]  /*44580*/  PRMT R2, R5, 0x3340, R16 ;  /* 0x0000334005027816 */ /* 0x001fe40000000010 */
[----:B------:R-:W-:Y:S02]  /*44590*/  LOP3.LUT R12, R12, 0xffff, RZ, 0xc0, !PT ;  /* 0x0000ffff0c0c7812 */ /* 0x000fe400078ec0ff */
        /* <DEDUP_REMOVED lines=56> */
[----:B------:R-:W-:Y:S02]  /*44920*/  LOP3.LUT R28, R28, 0xffff, RZ, 0xc0, !PT ;  /* 0x0000ffff1c1c7812 */ /* 0x000fe400078ec0ff */
[----:B------:R-:W-:Y:S01]  /*44930*/  PRMT R5, R7, 0x3340, R9 ;  /* 0x0000334007057816 */ /* 0x000fe20000000009 */
[----:B------:R0:W-:Y:S01]  /*44940*/  STL [R1+0x1278], R2 ;  /* 0x0012780201007387 */ /* 0x0001e20000100800 */
        /* <DEDUP_REMOVED lines=11> */
[----:B------:R-:W-:Y:S02]  /*44a00*/  LOP3.LUT R6, R52, 0xffff, RZ, 0xc0, !PT ;  /* 0x0000ffff34067812 */ /* 0x000fe400078ec0ff */
[----:B0-----:R-:W-:Y:S02]  /*44a10*/  PRMT R2, R4, 0x3340, R9 ;  /* 0x0000334004027816 */ /* 0x001fe40000000009 */
[----:B------:R-:W-:-:S03]  /*44a20*/  LOP3.LUT R7, R53, 0xffff, RZ, 0xc0, !PT ;  /* 0x0000ffff35077812 */ /* 0x000fc600078ec0ff */
[----:B------:R0:W-:Y:S04]  /*44a30*/  STL [R1+0x1464], R2 ;  /* 0x0014640201007387 */ /* 0x0001e80000100800 */
[----:B------:R-:W2:Y:S04]  /*44a40*/  LDL.LU R38, [R1+0x970] ;  /* 0x0009700001267983 */ /* 0x000ea80000300800 */
        /* <DEDUP_REMOVED lines=9> */
[----:B------:R-:W-:Y:S02]  /*44ae0*/  SHF.R.U32.HI R8, RZ, 0x8, R8 ;  /* 0x00000008ff087819 */ /* 0x000fe40000011608 */
        /* <DEDUP_REMOVED lines=12> */
[----:B------:R-:W-:Y:S01]  /*44bb0*/  SHF.R.U32.HI R6, RZ, 0x8, R7 ;  /* 0x00000008ff067819 */ /* 0x000fe20000011607 */
[----:B------:R0:W-:Y:S01]  /*44bc0*/  STL [R1+0x1458], R2 ;  /* 0x0014580201007387 */ /* 0x0001e20000100800 */
[----:B------:R-:W-:Y:S02]  /*44bd0*/  SHF.R.U32.HI R17, RZ, 0x8, R17 ;  /* 0x00000008ff117819 */ /* 0x000fe40000011611 */
[----:B------:R-:W-:Y:S02]  /*44be0*/  PRMT R7, R10, 0x3340, R8 ;  /* 0x000033400a077816 */ /* 0x000fe40000000008 */
[----:B------:R-:W-:-:S02]  /*44bf0*/  PRMT R3, R5, 0x3340, R9 ;  /* 0x0000334005037816 */ /* 0x000fc40000000009 */
[----:B------:R-:W-:Y:S02]  /*44c00*/  LOP3.LUT R6, R6, 0xffff, RZ, 0xc0, !PT ;  /* 0x0000ffff06067812 */ /* 0x000fe400078ec0ff */
[----:B0-----:R-:W-:Y:S01]  /*44c10*/  PRMT R2, R4, 0x3340, R18 ;  /* 0x0000334004027816 */ /* 0x001fe20000000012 */
[----:B------:R-:W-:Y:S01]  /*44c20*/  STL [R1+0x1298], R7 ;  /* 0x0012980701007387 */ /* 0x000fe20000100800 */
[----:B------:R-:W-:-:S03]  /*44c30*/  LOP3.LUT R17, R17, 0xffff, RZ, 0xc0, !PT ;  /* 0x0000ffff11117812 */ /* 0x000fc600078ec0ff */
[----:B------:R-:W-:Y:S04]  /*44c40*/  STL [R1+0x1294], R3 ;  /* 0x0012940301007387 */ /* 0x000fe80000100800 */
[----:B------:R0:W-:Y:S02]  /*44c50*/  STL [R1+0x1290], R2 ;  /* 0x0012900201007387 */ /* 0x0001e40000100800 */
[----:B0-----:R-:W-:-:S05]  /*44c60*/  PRMT R2, R6, 0x3340, R17 ;  /* 0x0000334006027816 */ /* 0x001fca0000000011 */
        /* <DEDUP_REMOVED lines=48> */
[----:B------:R-:W-:Y:S02]  /*44f70*/  LOP3.LUT R20, R20, 0xffff, RZ, 0xc0, !PT ;  /* 0x0000ffff14147812 */ /* 0x000fe400078ec0ff */
[----:B--2---:R-:W-:Y:S02]  /*44f80*/  LOP3.LUT R5, R37, 0xffff, RZ, 0xc0, !PT ;  /* 0x0000ffff25057812 */ /* 0x004fe400078ec0ff */
[----:B---3--:R-:W-:Y:S02]  /*44f90*/  LOP3.LUT R4, R38, 0xffff, RZ, 0xc0, !PT ;  /* 0x0000ffff26047812 */ /* 0x008fe400078ec0ff */
[----:B----4-:R-:W-:-:S04]  /*44fa0*/  LOP3.LUT R8, R53, 0xffff, RZ, 0xc0, !PT ;  /* 0x0000ffff35087812 */ /* 0x010fc800078ec0ff */
[----:B0-----:R-:W-:Y:S02]  /*44fb0*/  PRMT R2, R5, 0x3340, R8 ;  /* 0x0000334005027816 */ /* 0x001fe40000000008 */
[----:B------:R-:W-:-:S03]  /*44fc0*/  LOP3.LUT R9, R42, 0xffff, RZ, 0xc0, !PT ;  /* 0x0000ffff2a097812 */ /* 0x000fc600078ec0ff */
[----:B------:R0:W-:Y:S01]  /*44fd0*/  STL [R1+0x1408], R2 ;  /* 0x0014080201007387 */ /* 0x0001e20000100800 */
[----:B------:R-:W-:Y:S02]  /*44fe0*/  LOP3.LUT R6, R39, 0xffff, RZ, 0xc0, !PT ;  /* 0x0000ffff27067812 */ /* 0x000fe400078ec0ff */
[----:B------:R-:W-:Y:S02]  /*44ff0*/  LOP3.LUT R10, R41, 0xffff, RZ, 0xc0, !PT ;  /* 0x0000ffff290a7812 */ /* 0x000fe400078ec0ff */
[----:B0-----:R-:W-:Y:S02]  /*45000*/  PRMT R2, R4, 0x3340, R9 ;  /* 0x0000334004027816 */ /* 0x001fe40000000009 */
[----:B------:R-:W-:-:S03]  /*45010*/  LOP3.LUT R7, R52, 0xffff, RZ, 0xc0, !PT ;  /* 0x0000ffff34077812 */ /* 0x000fc600078ec0ff */
[----:B------:R0:W-:Y:S02]  /*45020*/  STL [R1+0x1418], R2 ;  /* 0x0014180201007387 */ /* 0x0001e40000100800 */
[----:B0-----:R-:W-:-:S05]  /*45030*/  PRMT R2, R6, 0x3340, R10 ;  /* 0x0000334006027816 */ /* 0x001fca000000000a */
[----:B------:R0:W-:Y:S04]  /*45040*/  STL [R1+0x1410], R2 ;  /* 0x0014100201007387 */ /* 0x0001e80000100800 */
[----:B------:R-:W2:Y:S01]  /*45050*/  LDL.LU R52, [R1+0x978] ;  /* 0x0009780001347983 */ /* 0x000ea20000300800 */
[----:B0-----:R-:W-:-:S05]  /*45060*/  PRMT R2, R7, 0x3340, R20 ;  /* 0x0000334007027816 */ /* 0x001fca0000000014 */
[----:B------:R0:W-:Y:S04]  /*45070*/  STL [R1+0x140c], R2 ;  /* 0x00140c0201007387 */ /* 0x0001e80000100800 */
[----:B------:R-:W3:Y:S04]  /*45080*/  LDL.LU R53, [R1+0x974] ;  /* 0x0009740001357983 */ /* 0x000ee80000300800 */
[----:B------:R-:W4:Y:S04]  /*45090*/  LDL.LU R42, [R1+0x16c] ;  /* 0x00016c00012a7983 */ /* 0x000f280000300800 */
[----:B------:R-:W2:Y:S01]  /*450a0*/  LDL.LU R41, [R1+0x164] ;  /* 0x0001640001297983 */ /* 0x000ea20000300800 */
[----:B------:R-:W-:-:S02]  /*450b0*/  SHF.R.U32.HI R11, RZ, 0x8, R5 ;  /* 0x00000008ff0b7819 */ /* 0x000fc40000011605 */
[----:B------:R-:W-:Y:S02]  /*450c0*/  SHF.R.U32.HI R5, RZ, 0x8, R4 ;  /* 0x00000008ff057819 */ /* 0x000fe40000011604 */
[----:B------:R-:W-:Y:S02]  /*450d0*/  SHF.R.U32.HI R9, RZ, 0x8, R9 ;  /* 0x00000008ff097819 */ /* 0x000fe40000011609 */
[----:B------:R-:W-:Y:S02]  /*450e0*/  SHF.R.U32.HI R4, RZ, 0x8, R6 ;  /* 0x00000008ff047819 */ /* 0x000fe40000011606 */
[----:B------:R-:W-:Y:S02]  /*450f0*/  SHF.R.U32.HI R10, RZ, 0x8, R10 ;  /* 0x00000008ff0a7819 */ /* 0x000fe4000001160a */
        /* <DEDUP_REMOVED lines=8> */
[----:B------:R-:W-:Y:S02]  /*45180*/  SHF.R.U32.HI R8, RZ, 0x8, R8 ;  /* 0x00000008ff087819 */ /* 0x000fe40000011608 */
[----:B------:R-:W-:Y:S02]  /*45190*/  PRMT R5, R5, 0x3340, R9 ;  /* 0x0000334005057816 */ /* 0x000fe40000000009 */
[----:B------:R-:W-:Y:S02]  /*451a0*/  PRMT R3, R4, 0x3340, R10 ;  /* 0x0000334004037816 */ /* 0x000fe4000000000a */
[----:B0-----:R-:W-:Y:S01]  /*451b0*/  PRMT R2, R6, 0x3340, R20 ;  /* 0x0000334006027816 */ /* 0x001fe20000000014 */
[----:B------:R-:W-:Y:S01]  /*451c0*/  STL [R1+0x1274], R5 ;  /* 0x0012740501007387 */ /* 0x000fe20000100800 */
[----:B------:R-:W-:Y:S02]  /*451d0*/  LOP3.LUT R11, R11, 0xffff, RZ, 0xc0, !PT ;  /* 0x0000ffff0b0b7812 */ /* 0x000fe400078ec0ff */
[----:B------:R-:W-:Y:S01]  /*451e0*/  LOP3.LUT R8, R8, 0xffff, RZ, 0xc0, !PT ;  /* 0x0000ffff08087812 */ /* 0x000fe200078ec0ff */
[----:B------:R-:W-:Y:S04]  /*451f0*/  STL [R1+0x126c], R3 ;  /* 0x00126c0301007387 */ /* 0x000fe80000100800 */
[----:B------:R0:W-:Y:S02]  /*45200*/  STL [R1+0x1264], R2 ;  /* 0x0012640201007387 */ /* 0x0001e40000100800 */
[----:B0-----:R-:W-:-:S05]  /*45210*/  PRMT R2, R11, 0x3340, R8 ;  /* 0x000033400b027816 */ /* 0x001fca0000000008 */
[----:B------:R0:W-:Y:S04]  /*45220*/  STL [R1+0x125c], R2 ;  /* 0x00125c0201007387 */ /* 0x0001e80000100800 */
[----:B------:R-:W-:Y:S01]  /*45230*/  STL [R1+0x17d8], R0 ;  /* 0x0017d80001007387 */ /* 0x000fe20000100800 */
[----:B0-----:R-:W-:Y:S01]  /*45240*/  IMAD R2, R0, UR4, RZ ;  /* 0x0000000400027c24 */ /* 0x001fe2000f8e02ff */
[----:B------:R-:W-:-:S04]  /*45250*/  ULDC UR4, c[0x0][0x248] ;  /* 0x0000920000047ab9 */ /* 0x000fc80000000800 */
[----:B------:R0:W-:Y:S02]  /*45260*/  STL [R1+0x290], R2 ;  /* 0x0002900201007387 */ /* 0x0001e40000100800 */
[----:B0-----:R-:W-:Y:S01]  /*45270*/  VIADD R2, R2, UR5 ;  /* 0x0000000502027c36 */ /* 0x001fe20008000000 */
[----:B------:R-:W-:-:S03]  /*45280*/  ULDC UR5, c[0x0][0x248] ;  /* 0x0000920000057ab9 */ /* 0x000fc60000000800 */
[----:B------:R-:W-:Y:S01]  /*45290*/  VIADD R0, R2, UR4 ;  /* 0x0000000402007c36 */ /* 0x000fe20008000000 */
[----:B------:R-:W-:Y:S01]  /*452a0*/  STL [R1+0x26c], R2 ;  /* 0x00026c0201007387 */ /* 0x000fe20000100800 */
[----:B------:R-:W-:-:S03]  /*452b0*/  ULDC UR4, c[0x0][0x248] ;  /* 0x0000920000047ab9 */ /* 0x000fc60000000800 */
[----:B------:R0:W-:Y:S01]  /*452c0*/  STL [R1+0xe8], R0 ;  /* 0x0000e80001007387 */ /* 0x0001e20000100800 */
[----:B----4-:R-:W-:-:S03]  /*452d0*/  LOP3.LUT R6, R42, 0xffff, RZ, 0xc0, !PT ;  /* 0x0000ffff2a067812 */ /* 0x010fc600078ec0ff */
[----:B------:R-:W4:Y:S01]  /*452e0*/  LDL.LU R42, [R1+0x300] ;  /* 0x00030000012a7983 */ /* 0x000f220000300800 */
[----:B--2---:R-:W-:-:S03]  /*452f0*/  LOP3.LUT R7, R41, 0xffff, RZ, 0xc0, !PT ;  /* 0x0000ffff29077812 */ /* 0x004fc600078ec0ff */
[----:B------:R-:W2:Y:S01]  /*45300*/  LDL.LU R41, [R1+0x2e8] ;  /* 0x0002e80001297983 */ /* 0x000ea20000300800 */
[----:B------:R-:W-:Y:S01]  /*45310*/  LOP3.LUT R5, R52, 0xffff, RZ, 0xc0, !PT ;  /* 0x0000ffff34057812 */ /* 0x000fe200078ec0ff */
[----:B0-----:R-:W-:Y:S01]  /*45320*/  VIADD R0, R0, UR6 ;  /* 0x0000000600007c36 */ /* 0x001fe20008000000 */
[----:B---3--:R-:W-:Y:S01]  /*45330*/  LOP3.LUT R4, R53, 0xffff, RZ, 0xc0, !PT ;  /* 0x0000ffff35047812 */ /* 0x008fe200078ec0ff */
[----:B------:R-:W-:Y:S01]  /*45340*/  ULDC UR6, c[0x0][0x248] ;  /* 0x0000920000067ab9 */ /* 0x000fe20000000800 */
[----:B------:R-:W-:-:S05]  /*45350*/  PRMT R2, R5, 0x3340, R6 ;  /* 0x0000334005027816 */ /* 0x000fca0000000006 */
[----:B------:R-:W-:Y:S01]  /*45360*/  STL [R1+0x13b8], R2 ;  /* 0x0013b80201007387 */ /* 0x000fe20000100800 */
[----:B------:R-:W-:-:S03]  /*45370*/  SHF.R.U32.HI R8, RZ, 0x8, R5 ;  /* 0x00000008ff087819 */ /* 0x000fc60000011605 */
[----:B------:R0:W-:Y:S01]  /*45380*/  STL [R1+0xb4], R0 ;  /* 0x0000b40001007387 */ /* 0x0001e20000100800 */
[----:B------:R-:W-:Y:S02]  /*45390*/  SHF.R.U32.HI R5, RZ, 0x8, R6 ;  /* 0x00000008ff057819 */ /* 0x000fe40000011606 */
[----:B------:R-:W-:Y:S01]  /*453a0*/  SHF.R.U32.HI R6, RZ, 0x8, R4 ;  /* 0x00000008ff067819 */ /* 0x000fe20000011604 */
[----:B0-----:R-:W-:Y:S01]  /*453b0*/  VIADD R0, R0, UR7 ;  /* 0x0000000700007c36 */ /* 0x001fe20008000000 */
[----:B------:R-:W-:Y:S01]  /*453c0*/  PRMT R2, R4, 0x3340, R7 ;  /* 0x0000334004027816 */ /* 0x000fe20000000007 */
[----:B------:R-:W-:Y:S01]  /*453d0*/  ULDC UR7, c[0x0][0x248] ;  /* 0x0000920000077ab9 */ /* 0x000fe20000000800 */
[----:B------:R-:W-:Y:S02]  /*453e0*/  LOP3.LUT R4, R8, 0xffff, RZ, 0xc0, !PT ;  /* 0x0000ffff08047812 */ /* 0x000fe400078ec0ff */
[----:B------:R0:W-:Y:S01]  /*453f0*/  STL [R1+0x94], R0 ;  /* 0x0000940001007387 */ /* 0x0001e20000100800 */
[----:B------:R-:W-:-:S02]  /*45400*/  LOP3.LUT R5, R5, 0xffff, RZ, 0xc0, !PT ;  /* 0x0000ffff05057812 */ /* 0x000fc400078ec0ff */
[----:B------:R-:W-:Y:S01]  /*45410*/  SHF.R.U32.HI R7, RZ, 0x8, R7 ;  /* 0x00000008ff077819 */ /* 0x000fe20000011607 */
[----:B------:R1:W-:Y:S01]  /*45420*/  STL [R1+0x13b4], R2 ;  /* 0x0013b40201007387 */ /* 0x0003e20000100800 */
[----:B------:R-:W-:Y:S01]  /*45430*/  PRMT R3, R4, 0x3340, R5 ;  /* 0x0000334004037816 */ /* 0x000fe20000000005 */
[----:B0-----:R-:W-:Y:S01]  /*45440*/  VIADD R0, R0, UR8 ;  /* 0x0000000800007c36 */ /* 0x001fe20008000000 */
[----:B------:R-:W-:Y:S01]  /*45450*/  LOP3.LUT R6, R6, 0xffff, RZ, 0xc0, !PT ;  /* 0x0000ffff06067812 */ /* 0x000fe200078ec0ff */
[----:B------:R-:W-:Y:S01]  /*45460*/  ULDC UR8, c[0x0][0x248] ;  /* 0x0000920000087ab9 */ /* 0x000fe20000000800 */
[----:B------:R-:W-:Y:S02]  /*45470*/  LOP3.LUT R7, R7, 0xffff, RZ, 0xc0, !PT ;  /* 0x0000ffff07077812 */ /* 0x000fe400078ec0ff */
[----:B------:R0:W-:Y:S02]  /*45480*/  STL [R1+0x90], R0 ;  /* 0x0000900001007387 */ /* 0x0001e40000100800 */
[----:B-1----:R-:W-:-:S02]  /*45490*/  PRMT R2, R6, 0x3340, R7 ;  /* 0x0000334006027816 */ /* 0x002fc40000000007 */
[----:B------:R-:W-:Y:S01]  /*454a0*/  STL [R1+0x1228], R3 ;  /* 0x0012280301007387 */ /* 0x000fe20000100800 */
[----:B0-----:R-:W-:Y:S01]  /*454b0*/  VIADD R0, R0, UR5 ;  /* 0x0000000500007c36 */ /* 0x001fe20008000000 */
[----:B------:R-:W-:-:S04]  /*454c0*/  ULDC UR5, c[0x0][0x248] ;  /* 0x0000920000057ab9 */ /* 0x000fc80000000800 */
[----:B------:R0:W-:Y:S04]  /*454d0*/  STL [R1+0x8c], R0 ;  /* 0x00008c0001007387 */ /* 0x0001e80000100800 */
[----:B------:R-:W-:Y:S01]  /*454e0*/  STL [R1+0x1224], R2 ;  /* 0x0012240201007387 */ /* 0x000fe20000100800 */
[----:B0-----:R-:W-:Y:S01]  /*454f0*/  VIADD R0, R0, UR4 ;  /* 0x0000000400007c36 */ /* 0x001fe20008000000 */
[----:B------:R-:W-:-:S04]  /*45500*/  ULDC UR4, c[0x0][0x248] ;  /* 0x0000920000047ab9 */ /* 0x000fc80000000800 */
[----:B------:R0:W-:Y:S02]  /*45510*/  STL [R1+0x88], R0 ;  /* 0x0000880001007387 */ /* 0x0001e40000100800 */
[----:B0-----:R-:W-:Y:S01]  /*45520*/  VIADD R0, R0, UR4 ;  /* 0x0000000400007c36 */ /* 0x001fe20008000000 */
[----:B------:R-:W-:Y:S01]  /*45530*/  LOP3.LUT R33, R33, 0xffff, RZ, 0xc0, !PT ;  /* 0x0000ffff21217812 */ /* 0x000fe200078ec0ff */
[----:B------:R-:W-:-:S03]  /*45540*/  ULDC UR4, c[0x0][0x248] ;  /* 0x0000920000047ab9 */ /* 0x000fc60000000800 */
[----:B------:R0:W-:Y:S02]  /*45550*/  STL [R1+0x84], R0 ;  /* 0x0000840001007387 */ /* 0x0001e40000100800 */
[----:B0-----:R-:W-:Y:S01]  /*45560*/  VIADD R0, R0, UR5 ;  /* 0x0000000500007c36 */ /* 0x001fe20008000000 */
[----:B------:R-:W-:Y:S01]  /*45570*/  LOP3.LUT R30, R30, 0xffff, RZ, 0xc0, !PT ;  /* 0x0000ffff1e1e7812 */ /* 0x000fe200078ec0ff */
[----:B------:R-:W-:-:S03]  /*45580*/  ULDC UR5, c[0x0][0x248] ;  /* 0x0000920000057ab9 */ /* 0x000fc60000000800 */
[----:B------:R0:W-:Y:S02]  /*45590*/  STL [R1+0x80], R0 ;  /* 0x0000800001007387 */ /* 0x0001e40000100800 */
[----:B0-----:R-:W-:Y:S01]  /*455a0*/  VIADD R0, R0, UR6 ;  /* 0x0000000600007c36 */ /* 0x001fe20008000000 */
[----:B----4-:R-:W-:-:S04]  /*455b0*/  LOP3.LUT R5, R42, 0xffff, RZ, 0xc0, !PT ;  /* 0x0000ffff2a057812 */ /* 0x010fc800078ec0ff */
[----:B------:R0:W-:Y:S01]  /*455c0*/  STL [R1+0x7c], R0 ;  /* 0x00007c0001007387 */ /* 0x0001e20000100800 */
[----:B--2---:R-:W-:Y:S01]  /*455d0*/  LOP3.LUT R4, R41, 0xffff, RZ, 0xc0, !PT ;  /* 0x0000ffff29047812 */ /* 0x004fe200078ec0ff */
[----:B------:R-:W-:Y:S01]  /*455e0*/  ULDC UR6, c[0x0][0x248] ;  /* 0x0000920000067ab9 */ /* 0x000fe20000000800 */
[----:B------:R-:W-:Y:S01]  /*455f0*/  PRMT R2, R5, 0x3340, R33 ;  /* 0x0000334005027816 */ /* 0x000fe20000000021 */
[----:B0-----:R-:W-:-:S04]  /*45600*/  VIADD R0, R0, UR4 ;  /* 0x0000000400007c36 */ /* 0x001fc80008000000 */
[----:B------:R-:W-:Y:S01]  /*45610*/  STL [R1+0x13a4], R2 ;  /* 0x0013a40201007387 */ /* 0x000fe20000100800 */
[----:B------:R-:W-:Y:S01]  /*45620*/  SHF.R.U32.HI R8, RZ, 0x8, R5 ;  /* 0x00000008ff087819 */ /* 0x000fe20000011605 */
[----:B------:R-:W-:Y:S02]  /*45630*/  ULDC UR4, c[0x0][0x248] ;  /* 0x0000920000047ab9 */ /* 0x000fe40000000800 */
[----:B------:R0:W-:Y:S04]  /*45640*/  STL [R1+0x78], R0 ;  /* 0x0000780001007387 */ /* 0x0001e80000100800 */
[----:B------:R-:W2:Y:S04]  /*45650*/  LDL.LU R53, [R1+0x97c] ;  /* 0x00097c0001357983 */ /* 0x000ea80000300800 */
[----:B------:R-:W3:Y:S01]  /*45660*/  LDL.LU R42, [R1+0x2a4] ;  /* 0x0002a400012a7983 */ /* 0x000ee20000300800 */
[----:B0-----:R-:W-:Y:S01]  /*45670*/  VIADD R0, R0, UR7 ;  /* 0x0000000700007c36 */ /* 0x001fe20008000000 */
[----:B------:R-:W-:Y:S01]  /*45680*/  SHF.R.U32.HI R5, RZ, 0x8, R33 ;  /* 0x00000008ff057819 */ /* 0x000fe20000011621 */
[----:B------:R-:W-:-:S03]  /*45690*/  ULDC UR7, c[0x0][0x248] ;  /* 0x0000920000077ab9 */ /* 0x000fc60000000800 */
[----:B------:R0:W-:Y:S04]  /*456a0*/  STL [R1+0x74], R0 ;  /* 0x0000740001007387 */ /* 0x0001e80000100800 */
[----:B------:R-:W4:Y:S01]  /*456b0*/  LDL.LU R41, [R1+0x108] ;  /* 0x0001080001297983 */ /* 0x000f220000300800 */
[----:B------:R-:W-:Y:S02]  /*456c0*/  PRMT R2, R4, 0x3340, R30 ;  /* 0x0000334004027816 */ /* 0x000fe4000000001e */
[----:B------:R-:W-:Y:S02]  /*456d0*/  SHF.R.U32.HI R6, RZ, 0x8, R4 ;  /* 0x00000008ff067819 */ /* 0x000fe40000011604 */
[----:B------:R-:W-:Y:S01]  /*456e0*/  LOP3.LUT R4, R8, 0xffff, RZ, 0xc0, !PT ;  /* 0x0000ffff08047812 */ /* 0x000fe200078ec0ff */
[----:B0-----:R-:W-:Y:S01]  /*456f0*/  VIADD R0, R0, UR8 ;  /* 0x0000000800007c36 */ /* 0x001fe20008000000 */
[----:B------:R-:W-:Y:S01]  /*45700*/  LOP3.LUT R5, R5, 0xffff, RZ, 0xc0, !PT ;  /* 0x0000ffff05057812 */ /* 0x000fe200078ec0ff */
[----:B------:R-:W-:Y:S01]  /*45710*/  STL [R1+0x13a0], R2 ;  /* 0x0013a00201007387 */ /* 0x000fe20000100800 */
[----:B------:R-:W-:Y:S01]  /*45720*/  SHF.R.U32.HI R7, RZ, 0x8, R30 ;  /* 0x00000008ff077819 */ /* 0x000fe2000001161e */
[----:B------:R-:W-:Y:S01]  /*45730*/  ULDC UR8, c[0x0][0x248] ;  /* 0x0000920000087ab9 */ /* 0x000fe20000000800 */
[----:B------:R-:W-:Y:S01]  /*45740*/  PRMT R3, R4, 0x3340, R5 ;  /* 0x0000334004037816 */ /* 0x000fe20000000005 */
[----:B------:R0:W-:Y:S01]  /*45750*/  STL [R1+0x70], R0 ;  /* 0x0000700001007387 */ /* 0x0001e20000100800 */
[----:B------:R-:W-:-:S02]  /*45760*/  LOP3.LUT R6, R6, 0xffff, RZ, 0xc0, !PT ;  /* 0x0000ffff06067812 */ /* 0x000fc400078ec0ff */
[----:B------:R-:W-:Y:S01]  /*45770*/  LOP3.LUT R7, R7, 0xffff, RZ, 0xc0, !PT ;  /* 0x0000ffff07077812 */ /* 0x000fe200078ec0ff */
[----:B------:R-:W-:Y:S01]  /*45780*/  STL [R1+0x1220], R3 ;  /* 0x0012200301007387 */ /* 0x000fe20000100800 */
[----:B0-----:R-:W-:Y:S02]  /*45790*/  VIADD R0, R0, UR5 ;  /* 0x0000000500007c36 */ /* 0x001fe40008000000 */
[----:B------:R-:W-:Y:S01]  /*457a0*/  PRMT R2, R6, 0x3340, R7 ;  /* 0x0000334006027816 */ /* 0x000fe20000000007 */
[----:B------:R-:W-:Y:S02]  /*457b0*/  ULDC UR5, c[0x0][0x248] ;  /* 0x0000920000057ab9 */ /* 0x000fe40000000800 */
[----:B------:R0:W-:Y:S04]  /*457c0*/  STL [R1+0x6c], R0 ;  /* 0x00006c0001007387 */ /* 0x0001e80000100800 */
[----:B------:R-:W-:Y:S01]  /*457d0*/  STL [R1+0x121c], R2 ;  /* 0x00121c0201007387 */ /* 0x000fe20000100800 */
[----:B0-----:R-:W-:Y:S01]  /*457e0*/  VIADD R0, R0, UR4 ;  /* 0x0000000400007c36 */ /* 0x001fe20008000000 */
[----:B------:R-:W-:-:S04]  /*457f0*/  ULDC UR4, c[0x0][0x248] ;  /* 0x0000920000047ab9 */ /* 0x000fc80000000800 */
[----:B------:R0:W-:Y:S02]  /*45800*/  STL [R1+0x68], R0 ;  /* 0x0000680001007387 */ /* 0x0001e40000100800 */
        /* <DEDUP_REMOVED lines=8> */
[----:B--2---:R-:W-:-:S04]  /*45890*/  LOP3.LUT R5, R53, 0xffff, RZ, 0xc0, !PT ;  /* 0x0000ffff35057812 */ /* 0x004fc800078ec0ff */
[----:B------:R0:W-:Y:S01]  /*458a0*/  STL [R1+0x5c], R0 ;  /* 0x00005c0001007387 */ /* 0x0001e20000100800 */
[----:B---3--:R-:W-:Y:S01]  /*458b0*/  LOP3.LUT R4, R42, 0xffff, RZ, 0xc0, !PT ;  /* 0x0000ffff2a047812 */ /* 0x008fe200078ec0ff */
[----:B------:R-:W-:Y:S01]  /*458c0*/  ULDC UR6, c[0x0][0x248] ;  /* 0x0000920000067ab9 */ /* 0x000fe20000000800 */
[----:B----4-:R-:W-:Y:S01]  /*458d0*/  LOP3.LUT R6, R41, 0xffff, RZ, 0xc0, !PT ;  /* 0x0000ffff29067812 */ /* 0x010fe200078ec0ff */
[----:B0-----:R-:W-:Y:S01]  /*458e0*/  VIADD R0, R0, UR4 ;  /* 0x0000000400007c36 */ /* 0x001fe20008000000 */
[----:B------:R-:W-:Y:S01]  /*458f0*/  SHF.R.U32.HI R8, RZ, 0x8, R5 ;  /* 0x00000008ff087819 */ /* 0x000fe20000011605 */
[----:B------:R-:W-:Y:S01]  /*45900*/  IMAD.MOV.U32 R41, RZ, RZ, R43 ;  /* 0x000000ffff297224 */ /* 0x000fe200078e002b */
[----:B------:R-:W-:Y:S01]  /*45910*/  PRMT R2, R5, 0x3340, R6 ;  /* 0x0000334005027816 */ /* 0x000fe20000000006 */
[----:B------:R-:W-:-:S04]  /*45920*/  ULDC UR4, c[0x0][0x248] ;  /* 0x0000920000047ab9 */ /* 0x000fc80000000800 */
[----:B------:R0:W-:Y:S04]  /*45930*/  STL [R1+0x13d4], R2 ;  /* 0x0013d40201007387 */ /* 0x0001e80000100800 */
[----:B------:R1:W-:Y:S04]  /*45940*/  STL [R1+0x58], R0 ;  /* 0x0000580001007387 */ /* 0x0003e80000100800 */
[----:B------:R-:W2:Y:S01]  /*45950*/  LDL.LU R53, [R1+0x980] ;  /* 0x0009800001357983 */ /* 0x000ea20000300800 */
[----:B0-----:R-:W-:-:S03]  /*45960*/  PRMT R2, R4, 0x3340, R22 ;  /* 0x0000334004027816 */ /* 0x001fc60000000016 */
[----:B------:R-:W3:Y:S01]  /*45970*/  LDL.LU R42, [R1+0x2c0] ;  /* 0x0002c000012a7983 */ /* 0x000ee20000300800 */
[----:B-1----:R-:W-:Y:S01]  /*45980*/  VIADD R0, R0, UR7 ;  /* 0x0000000700007c36 */ /* 0x002fe20008000000 */
[----:B------:R-:W-:Y:S01]  /*45990*/  SHF.R.U32.HI R5, RZ, 0x8, R6 ;  /* 0x00000008ff057819 */ /* 0x000fe20000011606 */
[----:B------:R-:W-:-:S03]  /*459a0*/  ULDC UR7, c[0x0][0x248] ;  /* 0x0000920000077ab9 */ /* 0x000fc60000000800 */
[----:B------:R0:W-:Y:S04]  /*459b0*/  STL [R1+0x54], R0 ;  /* 0x0000540001007387 */ /* 0x0001e80000100800 */
[----:B------:R-:W-:Y:S04]  /*459c0*/  STL [R1+0x13d0], R2 ;  /* 0x0013d00201007387 */ /* 0x000fe80000100800 */
[----:B------:R-:W4:Y:S01]  /*459d0*/  LDL.LU R43, [R1+0x1b8] ;  /* 0x0001b800012b7983 */ /* 0x000f220000300800 */
[----:B------:R-:W-:Y:S01]  /*459e0*/  SHF.R.U32.HI R6, RZ, 0x8, R4 ;  /* 0x00000008ff067819 */ /* 0x000fe20000011604 */
[----:B0-----:R-:W-:Y:S01]  /*459f0*/  VIADD R0, R0, UR8 ;  /* 0x0000000800007c36 */ /* 0x001fe20008000000 */
[----:B------:R-:W-:Y:S01]  /*45a00*/  LOP3.LUT R4, R8, 0xffff, RZ, 0xc0, !PT ;  /* 0x0000ffff08047812 */ /* 0x000fe200078ec0ff */
[----:B------:R-:W-:Y:S01]  /*45a10*/  ULDC UR8, c[0x0][0x248] ;  /* 0x0000920000087ab9 */ /* 0x000fe20000000800 */
[----:B------:R-:W-:-:S02]  /*45a20*/  LOP3.LUT R5, R5, 0xffff, RZ, 0xc0, !PT ;  /* 0x0000ffff05057812 */ /* 0x000fc400078ec0ff */
[----:B------:R-:W-:Y:S01]  /*45a30*/  SHF.R.U32.HI R7, RZ, 0x8, R22 ;  /* 0x00000008ff077819 */ /* 0x000fe20000011616 */
[----:B------:R0:W-:Y:S01]  /*45a40*/  STL [R1+0x50], R0 ;  /* 0x0000500001007387 */ /* 0x0001e20000100800 */
[----:B------:R-:W-:Y:S02]  /*45a50*/  PRMT R3, R4, 0x3340, R5 ;  /* 0x0000334004037816 */ /* 0x000fe40000000005 */
[----:B------:R-:W-:Y:S02]  /*45a60*/  LOP3.LUT R6, R6, 0xffff, RZ, 0xc0, !PT ;  /* 0x0000ffff06067812 */ /* 0x000fe400078ec0ff */
[----:B------:R-:W-:Y:S01]  /*45a70*/  LOP3.LUT R7, R7, 0xffff, RZ, 0xc0, !PT ;  /* 0x0000ffff07077812 */ /* 0x000fe200078ec0ff */
[----:B------:R-:W-:Y:S01]  /*45a80*/  STL [R1+0x1248], R3 ;  /* 0x0012480301007387 */ /* 0x000fe20000100800 */
[----:B0-----:R-:W-:Y:S02]  /*45a90*/  VIADD R0, R0, UR5 ;  /* 0x0000000500007c36 */ /* 0x001fe40008000000 */
[----:B------:R-:W-:Y:S01]  /*45aa0*/  PRMT R2, R6, 0x3340, R7 ;  /* 0x0000334006027816 */ /* 0x000fe20000000007 */
[----:B------:R-:W-:-:S02]  /*45ab0*/  ULDC UR5, c[0x0][0x248] ;  /* 0x0000920000057ab9 */ /* 0x000fc40000000800 */
        /* <DEDUP_REMOVED lines=10> */
[----:B------:R-:W-:-:S04]  /*45b60*/  ULDC UR5, c[0x0][0x248] ;  /* 0x0000920000057ab9 */ /* 0x000fc80000000800 */
[----:B------:R0:W-:Y:S02]  /*45b70*/  STL [R1+0x40], R0 ;  /* 0x0000400001007387 */ /* 0x0001e40000100800 */
[----:B0-----:R-:W-:Y:S01]  /*45b80*/  VIADD R0, R0, UR6 ;  /* 0x0000000600007c36 */ /* 0x001fe20008000000 */
[----:B------:R-:W-:-:S04]  /*45b90*/  ULDC UR6, c[0x0][0x248] ;  /* 0x0000920000067ab9 */ /* 0x000fc80000000800 */
[----:B------:R0:W-:Y:S02]  /*45ba0*/  STL [R1+0x38], R0 ;  /* 0x0000380001007387 */ /* 0x0001e40000100800 */
[----:B0-----:R-:W-:Y:S01]  /*45bb0*/  VIADD R0, R0, UR4 ;  /* 0x0000000400007c36 */ /* 0x001fe20008000000 */
[----:B------:R-:W-:Y:S01]  /*45bc0*/  ULDC UR4, c[0x0][0x248] ;  /* 0x0000920000047ab9 */ /* 0x000fe20000000800 */
[----:B---3--:R-:W-:Y:S02]  /*45bd0*/  LOP3.LUT R5, R42, 0xffff, RZ, 0xc0, !PT ;  /* 0x0000ffff2a057812 */ /* 0x008fe400078ec0ff */
[----:B--2---:R-:W-:Y:S02]  /*45be0*/  LOP3.LUT R4, R53, 0xffff, RZ, 0xc0, !PT ;  /* 0x0000ffff35047812 */ /* 0x004fe400078ec0ff */
[----:B------:R-:W-:-:S05]  /*45bf0*/  PRMT R2, R5, 0x3340, R24 ;  /* 0x0000334005027816 */ /* 0x000fca0000000018 */
[----:B------:R0:W-:Y:S01]  /*45c00*/  STL [R1+0x13cc], R2 ;  /* 0x0013cc0201007387 */ /* 0x0001e20000100800 */
[----:B----4-:R-:W-:-:S03]  /*45c10*/  LOP3.LUT R7, R43, 0xffff, RZ, 0xc0, !PT ;  /* 0x0000ffff2b077812 */ /* 0x010fc600078ec0ff */
[----:B------:R1:W-:Y:S01]  /*45c20*/  STL [R1+0x34], R0 ;  /* 0x0000340001007387 */ /* 0x0003e20000100800 */
[----:B0-----:R-:W-:-:S03]  /*45c30*/  PRMT R2, R4, 0x3340, R7 ;  /* 0x0000334004027816 */ /* 0x001fc60000000007 */
[----:B------:R-:W2:Y:S04]  /*45c40*/  LDL.LU R52, [R1+0x988] ;  /* 0x0009880001347983 */ /* 0x000ea80000300800 */
[----:B------:R-:W3:Y:S01]  /*45c50*/  LDL.LU R53, [R1+0x32c] ;  /* 0x00032c0001357983 */ /* 0x000ee20000300800 */
[----:B-1----:R-:W-:Y:S01]  /*45c60*/  VIADD R0, R0, UR7 ;  /* 0x0000000700007c36 */ /* 0x002fe20008000000 */
[----:B------:R-:W-:Y:S02]  /*45c70*/  SHF.R.U32.HI R8, RZ, 0x8, R5 ;  /* 0x00000008ff087819 */ /* 0x000fe40000011605 */
[----:B------:R-:W-:Y:S01]  /*45c80*/  STL [R1+0x1380], R2 ;  /* 0x0013800201007387 */ /* 0x000fe20000100800 */
[----:B------:R-:W-:Y:S01]  /*45c90*/  SHF.R.U32.HI R6, RZ, 0x8, R4 ;  /* 0x00000008ff067819 */ /* 0x000fe20000011604 */
[----:B------:R-:W-:-:S02]  /*45ca0*/  ULDC UR7, c[0x0][0x248] ;  /* 0x0000920000077ab9 */ /* 0x000fc40000000800 */
[----:B------:R0:W-:Y:S04]  /*45cb0*/  STL [R1+0x30], R0 ;  /* 0x0000300001007387 */ /* 0x0001e80000100800 */
[----:B------:R-:W4:Y:S04]  /*45cc0*/  LDL.LU R42, [R1+0x1d8] ;  /* 0x0001d800012a7983 */ /* 0x000f280000300800 */
[----:B------:R-:W4:Y:S01]  /*45cd0*/  LDL.LU R43, [R1+0x98] ;  /* 0x00009800012b7983 */ /* 0x000f220000300800 */
[----:B------:R-:W-:Y:S01]  /*45ce0*/  SHF.R.U32.HI R5, RZ, 0x8, R24 ;  /* 0x00000008ff057819 */ /* 0x000fe20000011618 */
[----:B0-----:R-:W-:Y:S01]  /*45cf0*/  VIADD R0, R0, UR8 ;  /* 0x0000000800007c36 */ /* 0x001fe20008000000 */
[----:B------:R-:W-:Y:S01]  /*45d00*/  LOP3.LUT R4, R8, 0xffff, RZ, 0xc0, !PT ;  /* 0x0000ffff08047812 */ /* 0x000fe200078ec0ff */
[----:B------:R-:W-:Y:S01]  /*45d10*/  ULDC UR8, c[0x0][0x248] ;  /* 0x0000920000087ab9 */ /* 0x000fe20000000800 */
[----:B------:R-:W-:Y:S01]  /*45d20*/  LOP3.LUT R5, R5, 0xffff, RZ, 0xc0, !PT ;  /* 0x0000ffff05057812 */ /* 0x000fe200078ec0ff */
[----:B------:R-:W0:Y:S01]  /*45d30*/  LDC R24, c[0x0][0x244] ;  /* 0x00009100ff187b82 */ /* 0x000e220000000800 */
[----:B------:R-:W-:Y:S01]  /*45d40*/  SHF.R.U32.HI R7, RZ, 0x8, R7 ;  /* 0x00000008ff077819 */ /* 0x000fe20000011607 */
[----:B------:R1:W-:Y:S01]  /*45d50*/  STL [R1+0x2c], R0 ;  /* 0x00002c0001007387 */ /* 0x0003e20000100800 */
[----:B------:R-:W-:-:S02]  /*45d60*/  PRMT R2, R4, 0x3340, R5 ;  /* 0x0000334004027816 */ /* 0x000fc40000000005 */
[----:B------:R-:W-:Y:S02]  /*45d70*/  LOP3.LUT R6, R6, 0xffff, RZ, 0xc0, !PT ;  /* 0x0000ffff06067812 */ /* 0x000fe400078ec0ff */
[----:B------:R-:W-:Y:S01]  /*45d80*/  LOP3.LUT R7, R7, 0xffff, RZ, 0xc0, !PT ;  /* 0x0000ffff07077812 */ /* 0x000fe200078ec0ff */
[----:B------:R1:W-:Y:S02]  /*45d90*/  STL [R1+0x1238], R2 ;  /* 0x0012380201007387 */ /* 0x0003e40000100800 */
[----:B-1----:R-:W-:Y:S01]  /*45da0*/  VIADD R0, R0, UR5 ;  /* 0x0000000500007c36 */ /* 0x002fe20008000000 */
[----:B------:R-:W-:-:S04]  /*45db0*/  ULDC UR5, c[0x0][0x248] ;  /* 0x0000920000057ab9 */ /* 0x000fc80000000800 */
[----:B------:R1:W-:Y:S01]  /*45dc0*/  STL [R1+0x28], R0 ;  /* 0x0000280001007387 */ /* 0x0003e20000100800 */
[----:B------:R-:W-:-:S05]  /*45dd0*/  PRMT R2, R6, 0x3340, R7 ;  /* 0x0000334006027816 */ /* 0x000fca0000000007 */
[----:B------:R-:W-:Y:S01]  /*45de0*/  STL [R1+0x120c], R2 ;  /* 0x00120c0201007387 */ /* 0x000fe20000100800 */
[----:B-1----:R-:W-:Y:S01]  /*45df0*/  VIADD R0, R0, UR4 ;  /* 0x0000000400007c36 */ /* 0x002fe20008000000 */
[----:B------:R-:W-:-:S04]  /*45e00*/  ULDC UR4, c[0x0][0x248] ;  /* 0x0000920000047ab9 */ /* 0x000fc80000000800 */
[----:B------:R1:W-:Y:S02]  /*45e10*/  STL [R1+0x24], R0 ;  /* 0x0000240001007387 */ /* 0x0003e40000100800 */
        /* <DEDUP_REMOVED lines=10> */
[----:B------:R-:W-:Y:S01]  /*45ec0*/  ULDC UR4, c[0x0][0x248] ;  /* 0x0000920000047ab9 */ /* 0x000fe20000000800 */
[----:B--2---:R-:W-:Y:S02]  /*45ed0*/  LOP3.LUT R5, R52, 0xffff, RZ, 0xc0, !PT ;  /* 0x0000ffff34057812 */ /* 0x004fe400078ec0ff */
[----:B---3--:R-:W-:Y:S02]  /*45ee0*/  LOP3.LUT R4, R53, 0xffff, RZ, 0xc0, !PT ;  /* 0x0000ffff35047812 */ /* 0x008fe400078ec0ff */
[----:B----4-:R-:W-:-:S04]  /*45ef0*/  LOP3.LUT R6, R42, 0xffff, RZ, 0xc0, !PT ;  /* 0x0000ffff2a067812 */ /* 0x010fc800078ec0ff */
[----:B------:R-:W-:Y:S02]  /*45f00*/  PRMT R2, R5, 0x3340, R6 ;  /* 0x0000334005027816 */ /* 0x000fe40000000006 */
[----:B------:R-:W-:-:S03]  /*45f10*/  LOP3.LUT R7, R43, 0xffff, RZ, 0xc0, !PT ;  /* 0x0000ffff2b077812 */ /* 0x000fc600078ec0ff */
[----:B------:R1:W-:Y:S04]  /*45f20*/  STL [R1+0x1374], R2 ;  /* 0x0013740201007387 */ /* 0x0003e80000100800 */
[----:B------:R2:W-:Y:S01]  /*45f30*/  STL [R1+0x14], R0 ;  /* 0x0000140001007387 */ /* 0x0005e20000100800 */
[----:B------:R-:W-:-:S03]  /*45f40*/  IMAD.MOV.U32 R43, RZ, RZ, R60 ;  /* 0x000000ffff2b7224 */ /* 0x000fc600078e003c */
[----:B------:R-:W3:Y:S01]  /*45f50*/  LDL.LU R39, [R1+0x984] ;  /* 0x0009840001277983 */ /* 0x000ee20000300800 */
[----:B-1----:R-:W-:Y:S01]  /*45f60*/  PRMT R2, R4, 0x3340, R7 ;  /* 0x0000334004027816 */ /* 0x002fe20000000007 */
[----:B--2---:R-:W-:-:S04]  /*45f70*/  VIADD R0, R0, UR7 ;  /* 0x0000000700007c36 */ /* 0x004fc80008000000 */
[----:B------:R-:W-:Y:S01]  /*45f80*/  STL [R1+0x1370], R2 ;  /* 0x0013700201007387 */ /* 0x000fe20000100800 */
[----:B------:R-:W-:Y:S01]  /*45f90*/  SHF.R.U32.HI R8, RZ, 0x8, R5 ;  /* 0x00000008ff087819 */ /* 0x000fe20000011605 */
[----:B------:R-:W-:Y:S01]  /*45fa0*/  IMAD.MOV.U32 R42, RZ, RZ, R41 ;  /* 0x000000ffff2a7224 */ /* 0x000fe200078e0029 */
[----:B------:R-:W-:Y:S01]  /*45fb0*/  SHF.R.U32.HI R7, RZ, 0x8, R7 ;  /* 0x00000008ff077819 */ /* 0x000fe20000011607 */
[----:B------:R1:W-:Y:S01]  /*45fc0*/  STL [R1+0x10], R0 ;  /* 0x0000100001007387 */ /* 0x0003e20000100800 */
[----:B------:R-:W-:-:S03]  /*45fd0*/  ULDC UR7, c[0x0][0x248] ;  /* 0x0000920000077ab9 */ /* 0x000fc60000000800 */
[----:B------:R-:W2:Y:S04]  /*45fe0*/  LDL.LU R60, [R1+0x36c] ;  /* 0x00036c00013c7983 */ /* 0x000ea80000300800 */
[----:B------:R-:W4:Y:S04]  /*45ff0*/  LDL.LU R52, [R1+0x9c] ;  /* 0x00009c0001347983 */ /* 0x000f280000300800 */
[----:B------:R-:W4:Y:S01]  /*46000*/  LDL.LU R53, [R1+0x1d0] ;  /* 0x0001d00001357983 */ /* 0x000f220000300800 */
[----:B------:R-:W-:Y:S01]  /*46010*/  SHF.R.U32.HI R5, RZ, 0x8, R6 ;  /* 0x00000008ff057819 */ /* 0x000fe20000011606 */
[----:B-1----:R-:W-:Y:S01]  /*46020*/  VIADD R0, R0, UR8 ;  /* 0x0000000800007c36 */ /* 0x002fe20008000000 */
[----:B------:R-:W-:Y:S01]  /*46030*/  SHF.R.U32.HI R6, RZ, 0x8, R4 ;  /* 0x00000008ff067819 */ /* 0x000fe20000011604 */
[----:B------:R-:W-:Y:S01]  /*46040*/  IMAD.MOV.U32 R41, RZ, RZ, R51 ;  /* 0x000000ffff297224 */ /* 0x000fe200078e0033 */
[----:B------:R-:W-:Y:S01]  /*46050*/  LOP3.LUT R4, R8, 0xffff, RZ, 0xc0, !PT ;  /* 0x0000ffff08047812 */ /* 0x000fe200078ec0ff */
[----:B------:R-:W-:Y:S01]  /*46060*/  ULDC UR8, c[0x0][0x248] ;  /* 0x0000920000087ab9 */ /* 0x000fe20000000800 */
[----:B------:R-:W-:Y:S01]  /*46070*/  LOP3.LUT R5, R5, 0xffff, RZ, 0xc0, !PT ;  /* 0x0000ffff05057812 */ /* 0x000fe200078ec0ff */
[----:B------:R1:W-:Y:S01]  /*46080*/  STL [R1+0xc], R0 ;  /* 0x00000c0001007387 */ /* 0x0003e20000100800 */
[----:B------:R-:W-:-:S02]  /*46090*/  LOP3.LUT R6, R6, 0xffff, RZ, 0xc0, !PT ;  /* 0x0000ffff06067812 */ /* 0x000fc400078ec0ff */
[----:B------:R-:W-:Y:S02]  /*460a0*/  PRMT R3, R4, 0x3340, R5 ;  /* 0x0000334004037816 */ /* 0x000fe40000000005 */
[----:B------:R-:W-:Y:S01]  /*460b0*/  LOP3.LUT R7, R7, 0xffff, RZ, 0xc0, !PT ;  /* 0x0000ffff07077812 */ /* 0x000fe200078ec0ff */
[----:B-1----:R-:W-:Y:S02]  /*460c0*/  VIADD R0, R0, UR5 ;  /* 0x0000000500007c36 */ /* 0x002fe40008000000 */
[----:B------:R-:W-:Y:S01]  /*460d0*/  STL [R1+0x1204], R3 ;  /* 0x0012040301007387 */ /* 0x000fe20000100800 */
[----:B------:R-:W-:Y:S01]  /*460e0*/  PRMT R2, R6, 0x3340, R7 ;  /* 0x0000334006027816 */ /* 0x000fe20000000007 */
[----:B------:R-:W-:Y:S02]  /*460f0*/  ULDC UR5, c[0x0][0x248] ;  /* 0x0000920000057ab9 */ /* 0x000fe40000000800 */
[----:B------:R1:W-:Y:S04]  /*46100*/  STL [R1+0x8], R0 ;  /* 0x0000080001007387 */ /* 0x0003e80000100800 */
[----:B------:R-:W-:Y:S01]  /*46110*/  STL [R1+0x1200], R2 ;  /* 0x0012000201007387 */ /* 0x000fe20000100800 */
[----:B-1----:R-:W-:Y:S01]  /*46120*/  VIADD R0, R0, UR4 ;  /* 0x0000000400007c36 */ /* 0x002fe20008000000 */
[----:B------:R-:W-:-:S04]  /*46130*/  ULDC UR4, c[0x0][0x248] ;  /* 0x0000920000047ab9 */ /* 0x000fc80000000800 */
[----:B------:R1:W-:Y:S01]  /*46140*/  STL [R1+0x4], R0 ;  /* 0x0000040001007387 */ /* 0x0003e20000100800 */
[----:B------:R-:W-:Y:S02]  /*46150*/  IMAD.MOV.U32 R51, RZ, RZ, R61 ;  /* 0x000000ffff337224 */ /* 0x000fe400078e003d */
[----:B-1----:R-:W-:Y:S01]  /*46160*/  VIADD R0, R0, UR4 ;  /* 0x0000000400007c36 */ /* 0x002fe20008000000 */
[----:B------:R-:W-:-:S03]  /*46170*/  ULDC UR4, c[0x0][0x248] ;  /* 0x0000920000047ab9 */ /* 0x000fc60000000800 */
[----:B------:R-:W-:Y:S01]  /*46180*/  VIADD R61, R0, UR5 ;  /* 0x00000005003d7c36 */ /* 0x000fe20008000000 */
[----:B------:R1:W-:Y:S01]  /*46190*/  STL [R1], R0 ;  /* 0x0000000001007387 */ /* 0x0003e20000100800 */
[----:B------:R-:W-:Y:S01]  /*461a0*/  ULDC UR5, c[0x0][0x248] ;  /* 0x0000920000057ab9 */ /* 0x000fe20000000800 */
[----:B---3--:R-:W-:Y:S02]  /*461b0*/  LOP3.LUT R7, R39, 0xffff, RZ, 0xc0, !PT ;  /* 0x0000ffff27077812 */ /* 0x008fe400078ec0ff */
[----:B--2---:R-:W-:Y:S01]  /*461c0*/  LOP3.LUT R5, R60, 0xffff, RZ, 0xc0, !PT ;  /* 0x0000ffff3c057812 */ /* 0x004fe200078ec0ff */
[----:B------:R-:W-:Y:S01]  /*461d0*/  VIADD R60, R61, UR6 ;  /* 0x000000063d3c7c36 */ /* 0x000fe20008000000 */
[----:B----4-:R-:W-:-:S03]  /*461e0*/  LOP3.LUT R4, R52, 0xffff, RZ, 0xc0, !PT ;  /* 0x0000ffff34047812 */ /* 0x010fc600078ec0ff */
[----:B------:R-:W-:Y:S01]  /*461f0*/  VIADD R59, R60, UR4 ;  /* 0x000000043c3b7c36 */ /* 0x000fe20008000000 */
[----:B------:R-:W-:Y:S01]  /*46200*/  STL.64 [R1+0x17f0], R60 ;  /* 0x0017f03c01007387 */ /* 0x000fe20000100a00 */
[----:B------:R-:W-:Y:S01]  /*46210*/  LOP3.LUT R6, R53, 0xffff, RZ, 0xc0, !PT ;  /* 0x0000ffff35067812 */ /* 0x000fe200078ec0ff */
[----:B------:R-:W-:Y:S01]  /*46220*/  ULDC UR4, c[0x0][0x248] ;  /* 0x0000920000047ab9 */ /* 0x000fe20000000800 */
[----:B-1----:R-:W-:Y:S01]  /*46230*/  PRMT R0, R5, 0x3340, R4 ;  /* 0x0000334005007816 */ /* 0x002fe20000000004 */
[----:B------:R-:W-:-:S04]  /*46240*/  ULDC UR6, c[0x0][0x248] ;  /* 0x0000920000067ab9 */ /* 0x000fc80000000800 */
[----:B------:R1:W-:Y:S04]  /*46250*/  STL [R1+0x1358], R0 ;  /* 0x0013580001007387 */ /* 0x0003e80000100800 */
[----:B------:R-:W-:Y:S04]  /*46260*/  STL [R1+0x17e8], R59 ;  /* 0x0017e83b01007387 */ /* 0x000fe80000100800 */
[----:B------:R-:W2:Y:S01]  /*46270*/  LDL.LU R38, [R1+0x98c] ;  /* 0x00098c0001267983 */ /* 0x000ea20000300800 */
[----:B-1----:R-:W-:-:S03]  /*46280*/  PRMT R0, R7, 0x3340, R6 ;  /* 0x0000334007007816 */ /* 0x002fc60000000006 */
[----:B------:R-:W3:Y:S04]  /*46290*/  LDL.LU R39, [R1+0x364] ;  /* 0x0003640001277983 */ /* 0x000ee80000300800 */
[----:B------:R1:W-:Y:S04]  /*462a0*/  STL [R1+0x139c], R0 ;  /* 0x00139c0001007387 */ /* 0x0003e80000100800 */
[----:B------:R-:W4:Y:S04]  /*462b0*/  LDL.LU R52, [R1+0x1e8] ;  /* 0x0001e80001347983 */ /* 0x000f280000300800 */
[----:B------:R-:W4:Y:S01]  /*462c0*/  LDL.LU R53, [R1+0xa8] ;  /* 0x0000a80001357983 */ /* 0x000f220000300800 */
[----:B------:R-:W-:-:S02]  /*462d0*/  SHF.R.U32.HI R10, RZ, 0x8, R5 ;  /* 0x00000008ff0a7819 */ /* 0x000fc40000011605 */
[----:B------:R-:W-:Y:S02]  /*462e0*/  SHF.R.U32.HI R9, RZ, 0x8, R4 ;  /* 0x00000008ff097819 */ /* 0x000fe40000011604 */
[----:B------:R-:W-:Y:S02]  /*462f0*/  LOP3.LUT R10, R10, 0xffff, RZ, 0xc0, !PT ;  /* 0x0000ffff0a0a7812 */ /* 0x000fe400078ec0ff */
[----:B------:R-:W-:Y:S02]  /*46300*/  LOP3.LUT R9, R9, 0xffff, RZ, 0xc0, !PT ;  /* 0x0000ffff09097812 */ /* 0x000fe400078ec0ff */
[----:B------:R-:W-:Y:S01]  /*46310*/  SHF.R.U32.HI R8, RZ, 0x8, R7 ;  /* 0x00000008ff087819 */ /* 0x000fe20000011607 */
[----:B------:R-:W-:Y:S01]  /*46320*/  VIADD R4, R59, UR7 ;  /* 0x000000073b047c36 */ /* 0x000fe20008000000 */
[----:B------:R-:W-:Y:S01]  /*46330*/  SHF.R.U32.HI R7, RZ, 0x8, R6 ;  /* 0x00000008ff077819 */ /* 0x000fe20000011606 */
[----:B------:R-:W-:Y:S01]  /*46340*/  ULDC UR7, c[0x0][0x248] ;  /* 0x0000920000077ab9 */ /* 0x000fe20000000800 */
[----:B-1----:R-:W-:-:S02]  /*46350*/  PRMT R0, R10, 0x3340, R9 ;  /* 0x000033400a007816 */ /* 0x002fc40000000009 */
[----:B------:R-:W-:Y:S02]  /*46360*/  LOP3.LUT R8, R8, 0xffff, RZ, 0xc0, !PT ;  /* 0x0000ffff08087812 */ /* 0x000fe400078ec0ff */
[----:B------:R-:W-:Y:S01]  /*46370*/  LOP3.LUT R7, R7, 0xffff, RZ, 0xc0, !PT ;  /* 0x0000ffff07077812 */ /* 0x000fe200078ec0ff */
[----:B------:R-:W-:Y:S04]  /*46380*/  STL [R1+0x17ec], R4 ;  /* 0x0017ec0401007387 */ /* 0x000fe80000100800 */
[----:B------:R1:W-:Y:S02]  /*46390*/  STL [R1+0x11f4], R0 ;  /* 0x0011f40001007387 */ /* 0x0003e40000100800 */
[----:B-1----:R-:W-:-:S05]  /*463a0*/  PRMT R0, R8, 0x3340, R7 ;  /* 0x0000334008007816 */ /* 0x002fca0000000007 */
[----:B------:R1:W-:Y:S01]  /*463b0*/  STL [R1+0x1218], R0 ;  /* 0x0012180001007387 */ /* 0x0003e20000100800 */
[----:B--2---:R-:W-:Y:S02]  /*463c0*/  LOP3.LUT R8, R38, 0xffff, RZ, 0xc0, !PT ;  /* 0x0000ffff26087812 */ /* 0x004fe400078ec0ff */
[----:B---3--:R-:W-:Y:S02]  /*463d0*/  LOP3.LUT R10, R39, 0xffff, RZ, 0xc0, !PT ;  /* 0x0000ffff270a7812 */ /* 0x008fe400078ec0ff */
[----:B----4-:R-:W-:-:S04]  /*463e0*/  LOP3.LUT R7, R52, 0xffff, RZ, 0xc0, !PT ;  /* 0x0000ffff34077812 */ /* 0x010fc800078ec0ff */
[----:B-1----:R-:W-:Y:S02]  /*463f0*/  PRMT R0, R8, 0x3340, R7 ;  /* 0x0000334008007816 */ /* 0x002fe40000000007 */
[----:B------:R-:W-:-:S03]  /*46400*/  LOP3.LUT R9, R53, 0xffff, RZ, 0xc0, !PT ;  /* 0x0000ffff35097812 */ /* 0x000fc600078ec0ff */
[----:B------:R1:W-:Y:S04]  /*46410*/  STL [R1+0x1390], R0 ;  /* 0x0013900001007387 */ /* 0x0003e80000100800 */
[----:B------:R-:W2:Y:S01]  /*46420*/  LDL.LU R27, [R1+0x994] ;  /* 0x00099400011b7983 */ /* 0x000ea20000300800 */
[----:B-1----:R-:W-:-:S05]  /*46430*/  PRMT R0, R10, 0x3340, R9 ;  /* 0x000033400a007816 */ /* 0x002fca0000000009 */
[----:B------:R1:W-:Y:S04]  /*46440*/  STL [R1+0x138c], R0 ;  /* 0x00138c0001007387 */ /* 0x0003e80000100800 */
[----:B------:R-:W3:Y:S04]  /*46450*/  LDL.LU R37, [R1+0x990] ;  /* 0x0009900001257983 */ /* 0x000ee80000300800 */
[----:B------:R-:W4:Y:S04]  /*46460*/  LDL.LU R52, [R1+0x244] ;  /* 0x0002440001347983 */ /* 0x000f280000300800 */
[----:B------:R-:W3:Y:S01]  /*46470*/  LDL.LU R53, [R1+0x240] ;  /* 0x0002400001357983 */ /* 0x000ee20000300800 */
[----:B------:R-:W-:-:S02]  /*46480*/  SHF.R.U32.HI R11, RZ, 0x8, R8 ;  /* 0x00000008ff0b7819 */ /* 0x000fc40000011608 */
[----:B------:R-:W-:Y:S02]  /*46490*/  SHF.R.U32.HI R8, RZ, 0x8, R7 ;  /* 0x00000008ff087819 */ /* 0x000fe40000011607 */
[----:B------:R-:W-:Y:S02]  /*464a0*/  SHF.R.U32.HI R12, RZ, 0x8, R10 ;  /* 0x00000008ff0c7819 */ /* 0x000fe4000001160a */
[----:B------:R-:W-:Y:S02]  /*464b0*/  SHF.R.U32.HI R7, RZ, 0x8, R9 ;  /* 0x00000008ff077819 */ /* 0x000fe40000011609 */
[----:B------:R-:W-:Y:S02]  /*464c0*/  LOP3.LUT R10, R11, 0xffff, RZ, 0xc0, !PT ;  /* 0x0000ffff0b0a7812 */ /* 0x000fe400078ec0ff */
[----:B------:R-:W-:Y:S02]  /*464d0*/  LOP3.LUT R9, R8, 0xffff, RZ, 0xc0, !PT ;  /* 0x0000ffff08097812 */ /* 0x000fe400078ec0ff */
[----:B------:R-:W-:-:S02]  /*464e0*/  LOP3.LUT R8, R12, 0xffff, RZ, 0xc0, !PT ;  /* 0x0000ffff0c087812 */ /* 0x000fc400078ec0ff */
[----:B------:R-:W-:Y:S02]  /*464f0*/  LOP3.LUT R7, R7, 0xffff, RZ, 0xc0, !PT ;  /* 0x0000ffff07077812 */ /* 0x000fe400078ec0ff */
[----:B------:R-:W-:Y:S02]  /*46500*/  PRMT R2, R10, 0x3340, R9 ;  /* 0x000033400a027816 */ /* 0x000fe40000000009 */
[----:B-1----:R-:W-:-:S03]  /*46510*/  PRMT R0, R8, 0x3340, R7 ;  /* 0x0000334008007816 */ /* 0x002fc60000000007 */
[----:B------:R-:W-:Y:S04]  /*46520*/  STL [R1+0x1214], R2 ;  /* 0x0012140201007387 */ /* 0x000fe80000100800 */
[----:B------:R1:W-:Y:S01]  /*46530*/  STL [R1+0x1210], R0 ;  /* 0x0012100001007387 */ /* 0x0003e20000100800 */
[----:B------:R-:W-:Y:S01]  /*46540*/  VIADD R5, R4, UR8 ;  /* 0x0000000804057c36 */ /* 0x000fe20008000000 */
[----:B------:R-:W-:-:S03]  /*46550*/  ULDC UR8, c[0x0][0x248] ;  /* 0x0000920000087ab9 */ /* 0x000fc60000000800 */
[----:B------:R-:W-:Y:S01]  /*46560*/  VIADD R6, R5, UR5 ;  /* 0x0000000505067c36 */ /* 0x000fe20008000000 */
[----:B------:R-:W-:-:S03]  /*46570*/  ULDC UR5, c[0x0][0x248] ;  /* 0x0000920000057ab9 */ /* 0x000fc60000000800 */
[----:B------:R-:W-:Y:S01]  /*46580*/  VIADD R32, R6, UR4 ;  /* 0x0000000406207c36 */ /* 0x000fe20008000000 */
[----:B------:R-:W-:-:S03]  /*46590*/  ULDC UR4, c[0x0][0x248] ;  /* 0x0000920000047ab9 */ /* 0x000fc60000000800 */
[----:B------:R-:W-:Y:S01]  /*465a0*/  VIADD R25, R32, UR4 ;  /* 0x0000000420197c36 */ /* 0x000fe20008000000 */
[----:B------:R-:W-:Y:S01]  /*465b0*/  ULDC UR4, c[0x0][0x248] ;  /* 0x0000920000047ab9 */ /* 0x000fe20000000800 */
[----:B--2---:R-:W-:Y:S02]  /*465c0*/  LOP3.LUT R8, R27, 0xffff, RZ, 0xc0, !PT ;  /* 0x0000ffff1b087812 */ /* 0x004fe400078ec0ff */
[----:B----4-:R-:W-:Y:S02]  /*465d0*/  LOP3.LUT R7, R52, 0xffff, RZ, 0xc0, !PT ;  /* 0x0000ffff34077812 */ /* 0x010fe400078ec0ff */
[----:B---3--:R-:W-:Y:S02]  /*465e0*/  LOP3.LUT R10, R37, 0xffff, RZ, 0xc0, !PT ;  /* 0x0000ffff250a7812 */ /* 0x008fe400078ec0ff */
[----:B-1----:R-:W-:Y:S02]  /*465f0*/  PRMT R0, R8, 0x3340, R7 ;  /* 0x0000334008007816 */ /* 0x002fe40000000007 */
[----:B------:R-:W-:-:S03]  /*46600*/  LOP3.LUT R9, R53, 0xffff, RZ, 0xc0, !PT ;  /* 0x0000ffff35097812 */ /* 0x000fc600078ec0ff */
[----:B------:R1:W-:Y:S04]  /*46610*/  STL [R1+0x136c], R0 ;  /* 0x00136c0001007387 */ /* 0x0003e80000100800 */
[----:B------:R-:W2:Y:S04]  /*46620*/  LDL.LU R29, [R1+0x99c] ;  /* 0x00099c00011d7983 */ /* 0x000ea80000300800 */
[----:B------:R-:W3:Y:S01]  /*46630*/  LDL.LU R27, [R1+0x998] ;  /* 0x00099800011b7983 */ /* 0x000ee20000300800 */
[----:B-1----:R-:W-:-:S05]  /*46640*/  PRMT R0, R10, 0x3340, R9 ;  /* 0x000033400a007816 */ /* 0x002fca0000000009 */
[----:B------:R1:W-:Y:S04]  /*46650*/  STL [R1+0x1368], R0 ;  /* 0x0013680001007387 */ /* 0x0003e80000100800 */
[----:B------:R-:W4:Y:S04]  /*46660*/  LDL.LU R52, [R1+0x2e0] ;  /* 0x0002e00001347983 */ /* 0x000f280000300800 */
[----:B------:R-:W4:Y:S01]  /*46670*/  LDL.LU R53, [R1+0x2c8] ;  /* 0x0002c80001357983 */ /* 0x000f220000300800 */
[----:B------:R-:W-:Y:S01]  /*46680*/  VIADD R34, R25, UR5 ;  /* 0x0000000519227c36 */ /* 0x000fe20008000000 */
[----:B------:R-:W-:-:S03]  /*46690*/  ULDC UR5, c[0x0][0x248] ;  /* 0x0000920000057ab9 */ /* 0x000fc60000000800 */
[----:B------:R-:W-:Y:S01]  /*466a0*/  VIADD R3, R34, UR6 ;  /* 0x0000000622037c36 */ /* 0x000fe20008000000 */
[----:B------:R-:W-:-:S03]  /*466b0*/  ULDC UR6, c[0x0][0x248] ;  /* 0x0000920000067ab9 */ /* 0x000fc60000000800 */
[----:B------:R-:W-:Y:S01]  /*466c0*/  VIADD R36, R3, UR4 ;  /* 0x0000000403247c36 */ /* 0x000fe20008000000 */
[----:B------:R-:W-:-:S03]  /*466d0*/  ULDC UR4, c[0x0][0x248] ;  /* 0x0000920000047ab9 */ /* 0x000fc60000000800 */
[----:B------:R-:W-:Y:S01]  /*466e0*/  VIADD R61, R36, UR7 ;  /* 0x00000007243d7c36 */ /* 0x000fe20008000000 */
[----:B------:R-:W-:Y:S01]  /*466f0*/  SHF.R.U32.HI R11, RZ, 0x8, R8 ;  /* 0x00000008ff0b7819 */ /* 0x000fe20000011608 */
[----:B------:R-:W-:Y:S02]  /*46700*/  ULDC UR7, c[0x0][0x248] ;  /* 0x0000920000077ab9 */ /* 0x000fe40000000800 */
[----:B------:R-:W-:Y:S01]  /*46710*/  VIADD R39, R61, UR8 ;  /* 0x000000083d277c36 */ /* 0x000fe20008000000 */
[----:B------:R-:W-:Y:S01]  /*46720*/  SHF.R.U32.HI R8, RZ, 0x8, R7 ;  /* 0x00000008ff087819 */ /* 0x000fe20000011607 */
[----:B------:R-:W-:Y:S02]  /*46730*/  ULDC UR8, c[0x0][0x248] ;  /* 0x0000920000087ab9 */ /* 0x000fe40000000800 */
        /* <DEDUP_REMOVED lines=13> */
[----:B------:R-:W-:Y:S01]  /*46810*/  LOP3.LUT R9, R11, 0xffff, RZ, 0xc0, !PT ;  /* 0x0000ffff0b097812 */ /* 0x000fe200078ec0ff */
[----:B------:R-:W-:Y:S01]  /*46820*/  ULDC UR4, c[0x0][0x248] ;  /* 0x0000920000047ab9 */ /* 0x000fe20000000800 */
[----:B------:R-:W-:Y:S01]  /*46830*/  LOP3.LUT R8, R8, 0xffff, RZ, 0xc0, !PT ;  /* 0x0000ffff08087812 */ /* 0x000fe200078ec0ff */
[----:B------:R-:W-:Y:S01]  /*46840*/  VIADD R37, R21, UR7 ;  /* 0x0000000715257c36 */ /* 0x000fe20008000000 */
[----:B------:R-:W-:Y:S01]  /*46850*/  LOP3.LUT R10, R12, 0xffff, RZ, 0xc0, !PT ;  /* 0x0000ffff0c0a7812 */ /* 0x000fe200078ec0ff */
[----:B------:R-:W-:Y:S01]  /*46860*/  ULDC UR7, c[0x0][0x248] ;  /* 0x0000920000077ab9 */ /* 0x000fe20000000800 */
[----:B------:R-:W-:Y:S01]  /*46870*/  LOP3.LUT R7, R7, 0xffff, RZ, 0xc0, !PT ;  /* 0x0000ffff07077812 */ /* 0x000fe200078ec0ff */
[----:B------:R-:W-:Y:S01]  /*46880*/  VIADD R46, R37, UR8 ;  /* 0x00000008252e7c36 */ /* 0x000fe20008000000 */
[----:B------:R-:W-:Y:S01]  /*46890*/  PRMT R4, R9, 0x3340, R8 ;  /* 0x0000334009047816 */ /* 0x000fe20000000008 */
[----:B------:R-:W-:Y:S01]  /*468a0*/  ULDC UR8, c[0x0][0x248] ;  /* 0x0000920000087ab9 */ /* 0x000fe20000000800 */
[----:B-1----:R-:W-:Y:S01]  /*468b0*/  PRMT R0, R10, 0x3340, R7 ;  /* 0x000033400a007816 */ /* 0x002fe20000000007 */
[----:B------:R-:W-:Y:S01]  /*468c0*/  VIADD R60, R46, UR5 ;  /* 0x000000052e3c7c36 */ /* 0x000fe20008000000 */
[----:B------:R-:W-:Y:S01]  /*468d0*/  ULDC UR5, c[0x0][0x248] ;  /* 0x0000920000057ab9 */ /* 0x000fe20000000800 */
[----:B------:R-:W-:Y:S04]  /*468e0*/  STL [R1+0x11fc], R4 ;  /* 0x0011fc0401007387 */ /* 0x000fe80000100800 */
[----:B------:R1:W-:Y:S04]  /*468f0*/  STL [R1+0x11f8], R0 ;  /* 0x0011f80001007387 */ /* 0x0003e80000100800 */
[----:B------:R-:W-:Y:S01]  /*46900*/  STL.64 [R1+0x17f8], R60 ;  /* 0x0017f83c01007387 */ /* 0x000fe20000100a00 */
        /* <DEDUP_REMOVED lines=20> */
[----:B------:R2:W-:Y:S04]  /*46a50*/  STL [R1+0xf0], R0 ;  /* 0x0000f00001007387 */ /* 0x0005e80000100800 */
[----:B------:R-:W3:Y:S01]  /*46a60*/  LDL.LU R29, [R1+0x3c0] ;  /* 0x0003c000011d7983 */ /* 0x000ee20000300800 */
[----:B-1----:R-:W-:Y:S01]  /*46a70*/  PRMT R4, R10, 0x3340, R9 ;  /* 0x000033400a047816 */ /* 0x002fe20000000009 */
[----:B--2---:R-:W-:-:S04]  /*46a80*/  VIADD R0, R0, UR7 ;  /* 0x0000000700007c36 */ /* 0x004fc80008000000 */
[----:B------:R-:W-:Y:S01]  /*46a90*/  STL [R1+0x1338], R4 ;  /* 0x0013380401007387 */ /* 0x000fe20000100800 */
[----:B------:R-:W-:Y:S01]  /*46aa0*/  SHF.R.U32.HI R11, RZ, 0x8, R8 ;  /* 0x00000008ff0b7819 */ /* 0x000fe20000011608 */
[----:B------:R-:W-:Y:S02]  /*46ab0*/  ULDC UR7, c[0x0][0x248] ;  /* 0x0000920000077ab9 */ /* 0x000fe40000000800 */
[----:B------:R1:W-:Y:S04]  /*46ac0*/  STL [R1+0xf4], R0 ;  /* 0x0000f40001007387 */ /* 0x0003e80000100800 */
[----:B------:R-:W2:Y:S04]  /*46ad0*/  LDL.LU R27, [R1+0x3a8] ;  /* 0x0003a800011b7983 */ /* 0x000ea80000300800 */
[----:B------:R-:W4:Y:S04]  /*46ae0*/  LDL.LU R52, [R1+0x148] ;  /* 0x0001480001347983 */ /* 0x000f280000300800 */
[----:B------:R-:W2:Y:S01]  /*46af0*/  LDL.LU R53, [R1+0x138] ;  /* 0x0001380001357983 */ /* 0x000ea20000300800 */
[----:B------:R-:W-:Y:S01]  /*46b00*/  SHF.R.U32.HI R8, RZ, 0x8, R7 ;  /* 0x00000008ff087819 */ /* 0x000fe20000011607 */
[----:B-1----:R-:W-:Y:S01]  /*46b10*/  VIADD R0, R0, UR8 ;  /* 0x0000000800007c36 */ /* 0x002fe20008000000 */
[----:B------:R-:W-:Y:S01]  /*46b20*/  SHF.R.U32.HI R7, RZ, 0x8, R9 ;  /* 0x00000008ff077819 */ /* 0x000fe20000011609 */
[----:B------:R-:W-:Y:S01]  /*46b30*/  ULDC UR8, c[0x0][0x248] ;  /* 0x0000920000087ab9 */ /* 0x000fe20000000800 */
[----:B------:R-:W-:-:S02]  /*46b40*/  LOP3.LUT R9, R11, 0xffff, RZ, 0xc0, !PT ;  /* 0x0000ffff0b097812 */ /* 0x000fc400078ec0ff */
[----:B------:R-:W-:Y:S02]  /*46b50*/  LOP3.LUT R8, R8, 0xffff, RZ, 0xc0, !PT ;  /* 0x0000ffff08087812 */ /* 0x000fe400078ec0ff */
[----:B------:R-:W-:Y:S01]  /*46b60*/  SHF.R.U32.HI R12, RZ, 0x8, R10 ;  /* 0x00000008ff0c7819 */ /* 0x000fe2000001160a */
[----:B------:R1:W-:Y:S01]  /*46b70*/  STL [R1+0xf8], R0 ;  /* 0x0000f80001007387 */ /* 0x0003e20000100800 */
[----:B------:R-:W-:Y:S02]  /*46b80*/  PRMT R8, R9, 0x3340, R8 ;  /* 0x0000334009087816 */ /* 0x000fe40000000008 */
[----:B------:R-:W-:Y:S02]  /*46b90*/  LOP3.LUT R10, R12, 0xffff, RZ, 0xc0, !PT ;  /* 0x0000ffff0c0a7812 */ /* 0x000fe400078ec0ff */
[----:B------:R-:W-:Y:S01]  /*46ba0*/  LOP3.LUT R7, R7, 0xffff, RZ, 0xc0, !PT ;  /* 0x0000ffff07077812 */ /* 0x000fe200078ec0ff */
[----:B------:R-:W-:Y:S01]  /*46bb0*/  STL [R1+0x11dc], R8 ;  /* 0x0011dc0801007387 */ /* 0x000fe20000100800 */
[----:B-1----:R-:W-:-:S02]  /*46bc0*/  VIADD R0, R0, UR5 ;  /* 0x0000000500007c36 */ /* 0x002fc40008000000 */
[----:B------:R-:W-:Y:S01]  /*46bd0*/  PRMT R4, R10, 0x3340, R7 ;  /* 0x000033400a047816 */ /* 0x000fe20000000007 */
[----:B------:R-:W-:Y:S02]  /*46be0*/  ULDC UR5, c[0x0][0x248] ;  /* 0x0000920000057ab9 */ /* 0x000fe40000000800 */
[----:B------:R1:W-:Y:S04]  /*46bf0*/  STL [R1+0xfc], R0 ;  /* 0x0000fc0001007387 */ /* 0x0003e80000100800 */
        /* <DEDUP_REMOVED lines=15> */
[----:B---3--:R-:W-:Y:S02]  /*46cf0*/  LOP3.LUT R8, R29, 0xffff, RZ, 0xc0, !PT ;  /* 0x0000ffff1d087812 */ /* 0x008fe400078ec0ff */
[----:B----4-:R-:W-:Y:S02]  /*46d00*/  LOP3.LUT R7, R52, 0xffff, RZ, 0xc0, !PT ;  /* 0x0000ffff34077812 */ /* 0x010fe400078ec0ff */
[----:B--2---:R-:W-:Y:S02]  /*46d10*/  LOP3.LUT R10, R27, 0xffff, RZ, 0xc0, !PT ;  /* 0x0000ffff1b0a7812 */ /* 0x004fe400078ec0ff */
[----:B------:R-:W-:-:S02]  /*46d20*/  PRMT R4, R8, 0x3340, R7 ;  /* 0x0000334008047816 */ /* 0x000fc40000000007 */
[----:B------:R-:W-:-:S03]  /*46d30*/  LOP3.LUT R9, R53, 0xffff, RZ, 0xc0, !PT ;  /* 0x0000ffff35097812 */ /* 0x000fc600078ec0ff */
[----:B------:R1:W-:Y:S04]  /*46d40*/  STL [R1+0x1334], R4 ;  /* 0x0013340401007387 */ /* 0x0003e80000100800 */
[----:B------:R2:W-:Y:S04]  /*46d50*/  STL [R1+0x110], R0 ;  /* 0x0001100001007387 */ /* 0x0005e80000100800 */
[----:B------:R-:W3:Y:S01]  /*46d60*/  LDL.LU R29, [R1+0x3ac] ;  /* 0x0003ac00011d7983 */ /* 0x000ee20000300800 */
[----:B-1----:R-:W-:-:S03]  /*46d70*/  PRMT R4, R10, 0x3340, R9 ;  /* 0x000033400a047816 */ /* 0x002fc60000000009 */
[----:B------:R-:W4:Y:S01]  /*46d80*/  LDL.LU R27, [R1+0x3a4] ;  /* 0x0003a400011b7983 */ /* 0x000f220000300800 */
[----:B--2---:R-:W-:Y:S01]  /*46d90*/  VIADD R0, R0, UR7 ;  /* 0x0000000700007c36 */ /* 0x004fe20008000000 */
[----:B------:R-:W-:Y:S02]  /*46da0*/  SHF.R.U32.HI R11, RZ, 0x8, R8 ;  /* 0x00000008ff0b7819 */ /* 0x000fe40000011608 */
[----:B------:R-:W-:Y:S01]  /*46db0*/  STL [R1+0x1330], R4 ;  /* 0x0013300401007387 */ /* 0x000fe20000100800 */
[----:B------:R-:W-:Y:S01]  /*46dc0*/  SHF.R.U32.HI R12, RZ, 0x8, R10 ;  /* 0x00000008ff0c7819 */ /* 0x000fe2000001160a */
[----:B------:R-:W-:Y:S02]  /*46dd0*/  ULDC UR7, c[0x0][0x248] ;  /* 0x0000920000077ab9 */ /* 0x000fe40000000800 */
[----:B------:R1:W-:Y:S04]  /*46de0*/  STL [R1+0x114], R0 ;  /* 0x0001140001007387 */ /* 0x0003e80000100800 */
[----:B------:R-:W2:Y:S04]  /*46df0*/  LDL.LU R52, [R1+0x13c] ;  /* 0x00013c0001347983 */ /* 0x000ea80000300800 */
[----:B------:R-:W2:Y:S01]  /*46e00*/  LDL.LU R53, [R1+0x130] ;  /* 0x0001300001357983 */ /* 0x000ea20000300800 */
[----:B------:R-:W-:Y:S01]  /*46e10*/  SHF.R.U32.HI R8, RZ, 0x8, R7 ;  /* 0x00000008ff087819 */ /* 0x000fe20000011607 */
[----:B-1----:R-:W-:Y:S01]  /*46e20*/  VIADD R0, R0, UR8 ;  /* 0x0000000800007c36 */ /* 0x002fe20008000000 */
[----:B------:R-:W-:Y:S01]  /*46e30*/  SHF.R.U32.HI R7, RZ, 0x8, R9 ;  /* 0x00000008ff077819 */ /* 0x000fe20000011609 */
[----:B------:R-:W-:Y:S01]  /*46e40*/  ULDC UR8, c[0x0][0x248] ;  /* 0x0000920000087ab9 */ /* 0x000fe20000000800 */
[----:B------:R-:W-:-:S02]  /*46e50*/  LOP3.LUT R9, R11, 0xffff, RZ, 0xc0, !PT ;  /* 0x0000ffff0b097812 */ /* 0x000fc400078ec0ff */
[----:B------:R-:W-:Y:S01]  /*46e60*/  LOP3.LUT R8, R8, 0xffff, RZ, 0xc0, !PT ;  /* 0x0000ffff08087812 */ /* 0x000fe200078ec0ff */
[----:B------:R1:W-:Y:S01]  /*46e70*/  STL [R1+0x118], R0 ;  /* 0x0001180001007387 */ /* 0x0003e20000100800 */
[----:B------:R-:W-:Y:S02]  /*46e80*/  LOP3.LUT R10, R12, 0xffff, RZ, 0xc0, !PT ;  /* 0x0000ffff0c0a7812 */ /* 0x000fe400078ec0ff */
[----:B------:R-:W-:Y:S02]  /*46e90*/  PRMT R4, R9, 0x3340, R8 ;  /* 0x0000334009047816 */ /* 0x000fe40000000008 */
[----:B------:R-:W-:Y:S01]  /*46ea0*/  LOP3.LUT R7, R7, 0xffff, RZ, 0xc0, !PT ;  /* 0x0000ffff07077812 */ /* 0x000fe200078ec0ff */
[----:B-1----:R-:W-:Y:S02]  /*46eb0*/  VIADD R0, R0, UR5 ;  /* 0x0000000500007c36 */ /* 0x002fe40008000000 */
[----:B------:R1:W-:Y:S01]  /*46ec0*/  STL [R1+0x11d4], R4 ;  /* 0x0011d40401007387 */ /* 0x0003e20000100800 */
[----:B------:R-:W-:-:S03]  /*46ed0*/  ULDC UR5, c[0x0][0x248] ;  /* 0x0000920000057ab9 */ /* 0x000fc60000000800 */
[----:B------:R0:W-:Y:S01]  /*46ee0*/  STL [R1+0x11c], R0 ;  /* 0x00011c0001007387 */ /* 0x0001e20000100800 */
[----:B-1----:R-:W-:Y:S01]  /*46ef0*/  PRMT R4, R10, 0x3340, R7 ;  /* 0x000033400a047816 */ /* 0x002fe20000000007 */
[----:B0-----:R-:W-:-:S04]  /*46f00*/  VIADD R0, R0, UR4 ;  /* 0x0000000400007c36 */ /* 0x001fc80008000000 */
[----:B------:R-:W-:Y:S01]  /*46f10*/  STL [R1+0x11d0], R4 ;  /* 0x0011d00401007387 */ /* 0x000fe20000100800 */
        /* <DEDUP_REMOVED lines=14> */
[----:B----4-:R-:W-:Y:S02]  /*47000*/  LOP3.LUT R10, R27, 0xffff, RZ, 0xc0, !PT ;  /* 0x0000ffff1b0a7812 */ /* 0x010fe400078ec0ff */
[----:B--2---:R-:W-:-:S04]  /*47010*/  LOP3.LUT R7, R52, 0xffff, RZ, 0xc0, !PT ;  /* 0x0000ffff34077812 */ /* 0x004fc800078ec0ff */
[----:B------:R-:W-:Y:S02]  /*47020*/  PRMT R4, R8, 0x3340, R7 ;  /* 0x0000334008047816 */ /* 0x000fe40000000007 */
[----:B------:R-:W-:-:S03]  /*47030*/  LOP3.LUT R9, R53, 0xffff, RZ, 0xc0, !PT ;  /* 0x0000ffff35097812 */ /* 0x000fc600078ec0ff */
[----:B------:R0:W-:Y:S04]  /*47040*/  STL [R1+0x1348], R4 ;  /* 0x0013480401007387 */ /* 0x0001e80000100800 */
[----:B------:R1:W-:Y:S04]  /*47050*/  STL [R1+0x130], R0 ;  /* 0x0001300001007387 */ /* 0x0003e80000100800 */
[----:B------:R-:W2:Y:S01]  /*47060*/  LDL.LU R29, [R1+0x9a4] ;  /* 0x0009a400011d7983 */ /* 0x000ea20000300800 */
[----:B0-----:R-:W-:Y:S01]  /*47070*/  PRMT R4, R10, 0x3340, R9 ;  /* 0x000033400a047816 */ /* 0x001fe20000000009 */
[----:B-1----:R-:W-:-:S04]  /*47080*/  VIADD R0, R0, UR7 ;  /* 0x0000000700007c36 */ /* 0x002fc80008000000 */
[----:B------:R-:W-:Y:S01]  /*47090*/  STL [R1+0x1344], R4 ;  /* 0x0013440401007387 */ /* 0x000fe20000100800 */
[----:B------:R-:W-:Y:S01]  /*470a0*/  SHF.R.U32.HI R11, RZ, 0x8, R8 ;  /* 0x00000008ff0b7819 */ /* 0x000fe20000011608 */
[----:B------:R-:W-:Y:S02]  /*470b0*/  ULDC UR7, c[0x0][0x248] ;  /* 0x0000920000077ab9 */ /* 0x000fe40000000800 */
[----:B------:R0:W-:Y:S04]  /*470c0*/  STL [R1+0x134], R0 ;  /* 0x0001340001007387 */ /* 0x0001e80000100800 */
[----:B------:R-:W3:Y:S04]  /*470d0*/  LDL.LU R27, [R1+0x9a0] ;  /* 0x0009a000011b7983 */ /* 0x000ee80000300800 */
[----:B------:R-:W4:Y:S04]  /*470e0*/  LDL.LU R52, [R1+0x328] ;  /* 0x0003280001347983 */ /* 0x000f280000300800 */
[----:B------:R-:W4:Y:S01]  /*470f0*/  LDL.LU R53, [R1+0x34c] ;  /* 0x00034c0001357983 */ /* 0x000f220000300800 */
[----:B------:R-:W-:Y:S01]  /*47100*/  SHF.R.U32.HI R8, RZ, 0x8, R7 ;  /* 0x00000008ff087819 */ /* 0x000fe20000011607 */
[----:B0-----:R-:W-:Y:S01]  /*47110*/  VIADD R0, R0, UR8 ;  /* 0x0000000800007c36 */ /* 0x001fe20008000000 */
[----:B------:R-:W-:Y:S01]  /*47120*/  SHF.R.U32.HI R12, RZ, 0x8, R10 ;  /* 0x00000008ff0c7819 */ /* 0x000fe2000001160a */
[----:B------:R-:W-:Y:S01]  /*47130*/  ULDC UR8, c[0x0][0x248] ;  /* 0x0000920000087ab9 */ /* 0x000fe20000000800 */
[----:B------:R-:W-:-:S02]  /*47140*/  SHF.R.U32.HI R7, RZ, 0x8, R9 ;  /* 0x00000008ff077819 */ /* 0x000fc40000011609 */
[----:B------:R-:W-:Y:S02]  /*47150*/  LOP3.LUT R10, R11, 0xffff, RZ, 0xc0, !PT ;  /* 0x0000ffff0b0a7812 */ /* 0x000fe400078ec0ff */
[----:B------:R-:W-:Y:S01]  /*47160*/  LOP3.LUT R9, R8, 0xffff, RZ, 0xc0, !PT ;  /* 0x0000ffff08097812 */ /* 0x000fe200078ec0ff */
[----:B------:R0:W-:Y:S01]  /*47170*/  STL [R1+0x138], R0 ;  /* 0x0001380001007387 */ /* 0x0001e20000100800 */
[----:B------:R-:W-:Y:S02]  /*47180*/  LOP3.LUT R8, R12, 0xffff, RZ, 0xc0, !PT ;  /* 0x0000ffff0c087812 */ /* 0x000fe400078ec0ff */
[----:B------:R-:W-:Y:S02]  /*47190*/  PRMT R9, R10, 0x3340, R9 ;  /* 0x000033400a097816 */ /* 0x000fe40000000009 */
[----:B------:R-:W-:Y:S01]  /*471a0*/  LOP3.LUT R7, R7, 0xffff, RZ, 0xc0, !PT ;  /* 0x0000ffff07077812 */ /* 0x000fe200078ec0ff */
[----:B0-----:R-:W-:Y:S02]  /*471b0*/  VIADD R0, R0, UR5 ;  /* 0x0000000500007c36 */ /* 0x001fe40008000000 */
[----:B------:R-:W-:Y:S01]  /*471c0*/  STL [R1+0x11e4], R9 ;  /* 0x0011e40901007387 */ /* 0x000fe20000100800 */
        /* <DEDUP_REMOVED lines=25> */
[----:B------:R-:W2:Y:S01]  /*47360*/  LDL.LU R29, [R1+0x9a8] ;  /* 0x0009a800011d7983 */ /* 0x000ea20000300800 */
[----:B0-----:R-:W-:-:S03]  /*47370*/  PRMT R4, R10, 0x3340, R9 ;  /* 0x000033400a047816 */ /* 0x001fc60000000009 */
[----:B------:R-:W3:Y:S01]  /*47380*/  LDL.LU R27, [R1+0x3c8] ;  /* 0x0003c800011b7983 */ /* 0x000ee20000300800 */
[----:B-1----:R-:W-:Y:S01]  /*47390*/  VIADD R0, R0, UR7 ;  /* 0x0000000700007c36 */ /* 0x002fe20008000000 */
[----:B------:R-:W-:Y:S02]  /*473a0*/  SHF.R.U32.HI R11, RZ, 0x8, R8 ;  /* 0x00000008ff0b7819 */ /* 0x000fe40000011608 */
[----:B------:R-:W-:Y:S01]  /*473b0*/  STL [R1+0x1318], R4 ;  /* 0x0013180401007387 */ /* 0x000fe20000100800 */
[----:B------:R-:W-:Y:S01]  /*473c0*/  SHF.R.U32.HI R7, RZ, 0x8, R7 ;  /* 0x00000008ff077819 */ /* 0x000fe20000011607 */
[----:B------:R-:W-:Y:S02]  /*473d0*/  ULDC UR7, c[0x0][0x248] ;  /* 0x0000920000077ab9 */ /* 0x000fe40000000800 */
[----:B------:R0:W-:Y:S04]  /*473e0*/  STL [R1+0x154], R0 ;  /* 0x0001540001007387 */ /* 0x0001e80000100800 */
[----:B------:R-:W4:Y:S04]  /*473f0*/  LDL.LU R52, [R1+0x380] ;  /* 0x0003800001347983 */ /* 0x000f280000300800 */
[----:B------:R-:W4:Y:S01]  /*47400*/  LDL.LU R53, [R1+0x22c] ;  /* 0x00022c0001357983 */ /* 0x000f220000300800 */
[----:B------:R-:W-:Y:S01]  /*47410*/  SHF.R.U32.HI R8, RZ, 0x8, R10 ;  /* 0x00000008ff087819 */ /* 0x000fe2000001160a */
[----:B0-----:R-:W-:Y:S01]  /*47420*/  VIADD R0, R0, UR8 ;  /* 0x0000000800007c36 */ /* 0x001fe20008000000 */
        /* <DEDUP_REMOVED lines=8> */
[----:B0-----:R-:W-:Y:S02]  /*474b0*/  VIADD R0, R0, UR5 ;  /* 0x0000000500007c36 */ /* 0x001fe40008000000 */
[----:B------:R0:W-:Y:S01]  /*474c0*/  STL [R1+0x11cc], R4 ;  /* 0x0011cc0401007387 */ /* 0x0001e20000100800 */
[----:B------:R-:W-:-:S03]  /*474d0*/  ULDC UR5, c[0x0][0x248] ;  /* 0x0000920000057ab9 */ /* 0x000fc60000000800 */
[----:B------:R1:W-:Y:S01]  /*474e0*/  STL [R1+0x15c], R0 ;  /* 0x00015c0001007387 */ /* 0x0003e20000100800 */
[----:B0-----:R-:W-:Y:S01]  /*474f0*/  PRMT R4, R8, 0x3340, R7 ;  /* 0x0000334008047816 */ /* 0x001fe20000000007 */
[----:B-1----:R-:W-:-:S04]  /*47500*/  VIADD R0, R0, UR4 ;  /* 0x0000000400007c36 */ /* 0x002fc80008000000 */
        /* <DEDUP_REMOVED lines=221> */
[----:B------:R-:W4:Y:S01]  /*482e0*/  LDL.LU R52, [R1+0x324] ;  /* 0x0003240001347983 */ /* 0x000f220000300800 */
[----:B0-----:R-:W-:Y:S01]  /*482f0*/  VIADD R0, R0, UR8 ;  /* 0x0000000800007c36 */ /* 0x001fe20008000000 */
[----:B------:R-:W-:Y:S01]  /*48300*/  SHF.R.U32.HI R8, RZ, 0x8, R7 ;  /* 0x00000008ff087819 */ /* 0x000fe20000011607 */
[----:B------:R-:W-:-:S03]  /*48310*/  ULDC UR8, c[0x0][0x248] ;  /* 0x0000920000087ab9 */ /* 0x000fc60000000800 */
[----:B------:R0:W-:Y:S04]  /*48320*/  STL [R1+0x200], R0 ;  /* 0x0002000001007387 */ /* 0x0001e80000100800 */
[----:B------:R-:W3:Y:S01]  /*48330*/  LDL.LU R53, [R1+0x320] ;  /* 0x0003200001357983 */ /* 0x000ee20000300800 */
[----:B------:R-:W-:Y:S02]  /*48340*/  SHF.R.U32.HI R12, RZ, 0x8, R10 ;  /* 0x00000008ff0c7819 */ /* 0x000fe4000001160a */
[----:B------:R-:W-:Y:S02]  /*48350*/  SHF.R.U32.HI R7, RZ, 0x8, R9 ;  /* 0x00000008ff077819 */ /* 0x000fe40000011609 */
[----:B------:R-:W-:Y:S02]  /*48360*/  LOP3.LUT R10, R11, 0xffff, RZ, 0xc0, !PT ;  /* 0x0000ffff0b0a7812 */ /* 0x000fe400078ec0ff */
[----:B------:R-:W-:Y:S01]  /*48370*/  LOP3.LUT R9, R8, 0xffff, RZ, 0xc0, !PT ;  /* 0x0000ffff08097812 */ /* 0x000fe200078ec0ff */
[----:B0-----:R-:W-:Y:S01]  /*48380*/  VIADD R0, R0, UR5 ;  /* 0x0000000500007c36 */ /* 0x001fe20008000000 */
[----:B------:R-:W-:Y:S01]  /*48390*/  LOP3.LUT R8, R12, 0xffff, RZ, 0xc0, !PT ;  /* 0x0000ffff0c087812 */ /* 0x000fe200078ec0ff */
[----:B------:R-:W-:Y:S01]  /*483a0*/  ULDC UR5, c[0x0][0x248] ;  /* 0x0000920000057ab9 */ /* 0x000fe20000000800 */
[----:B------:R-:W-:-:S02]  /*483b0*/  PRMT R9, R10, 0x3340, R9 ;  /* 0x000033400a097816 */ /* 0x000fc40000000009 */
[----:B------:R-:W-:-:S03]  /*483c0*/  LOP3.LUT R7, R7, 0xffff, RZ, 0xc0, !PT ;  /* 0x0000ffff07077812 */ /* 0x000fc600078ec0ff */
[----:B------:R-:W-:Y:S01]  /*483d0*/  STL [R1+0x119c], R9 ;  /* 0x00119c0901007387 */ /* 0x000fe20000100800 */
[----:B------:R-:W-:-:S03]  /*483e0*/  PRMT R4, R8, 0x3340, R7 ;  /* 0x0000334008047816 */ /* 0x000fc60000000007 */
        /* <DEDUP_REMOVED lines=17> */
[----:B----4-:R-:W-:Y:S02]  /*48500*/  LOP3.LUT R7, R52, 0xffff, RZ, 0xc0, !PT ;  /* 0x0000ffff34077812 */ /* 0x010fe400078ec0ff */
[----:B---3--:R-:W-:Y:S02]  /*48510*/  LOP3.LUT R10, R27, 0xffff, RZ, 0xc0, !PT ;  /* 0x0000ffff1b0a7812 */ /* 0x008fe400078ec0ff */
[----:B------:R-:W-:-:S02]  /*48520*/  PRMT R4, R8, 0x3340, R7 ;  /* 0x0000334008047816 */ /* 0x000fc40000000007 */
        /* <DEDUP_REMOVED lines=20> */
[----:B------:R0:W-:Y:S03]  /*48670*/  STL [R1+0x220], R0 ;  /* 0x0002200001007387 */ /* 0x0001e60000100800 */
[----:B------:R-:W-:Y:S01]  /*48680*/  PRMT R9, R10, 0x3340, R9 ;  /* 0x000033400a097816 */ /* 0x000fe20000000009 */
[----:B0-----:R-:W-:-:S04]  /*48690*/  VIADD R0, R0, UR5 ;  /* 0x0000000500007c36 */ /* 0x001fc80008000000 */
[----:B------:R-:W-:Y:S01]  /*486a0*/  STL [R1+0x118c], R9 ;  /* 0x00118c0901007387 */ /* 0x000fe20000100800 */
[----:B------:R-:W-:Y:S01]  /*486b0*/  LOP3.LUT R8, R12, 0xffff, RZ, 0xc0, !PT ;  /* 0x0000ffff0c087812 */ /* 0x000fe200078ec0ff */
[----:B------:R-:W-:Y:S02]  /*486c0*/  ULDC UR5, c[0x0][0x248] ;  /* 0x0000920000057ab9 */ /* 0x000fe40000000800 */
[----:B------:R0:W-:Y:S01]  /*486d0*/  STL [R1+0x224], R0 ;  /* 0x0002240001007387 */ /* 0x0001e20000100800 */
[----:B------:R-:W-:Y:S01]  /*486e0*/  LOP3.LUT R7, R7, 0xffff, RZ, 0xc0, !PT ;  /* 0x0000ffff07077812 */ /* 0x000fe200078ec0ff */
[----:B0-----:R-:W-:Y:S01]  /*486f0*/  VIADD R0, R0, UR4 ;  /* 0x0000000400007c36 */ /* 0x001fe20008000000 */
[----:B------:R-:W-:Y:S02]  /*48700*/  ULDC UR4, c[0x0][0x248] ;  /* 0x0000920000047ab9 */ /* 0x000fe40000000800 */
[----:B------:R-:W-:Y:S01]  /*48710*/  PRMT R4, R8, 0x3340, R7 ;  /* 0x0000334008047816 */ /* 0x000fe20000000007 */
[----:B------:R-:W-:Y:S01]  /*48720*/  VIADD R30, R0, UR4 ;  /* 0x00000004001e7c36 */ /* 0x000fe20008000000 */
[----:B------:R-:W-:-:S03]  /*48730*/  ULDC UR4, c[0x0][0x248] ;  /* 0x0000920000047ab9 */ /* 0x000fc60000000800 */
[----:B------:R-:W-:Y:S01]  /*48740*/  VIADD R29, R30, UR5 ;  /* 0x000000051e1d7c36 */ /* 0x000fe20008000000 */
[----:B------:R0:W-:Y:S01]  /*48750*/  STL [R1+0x1190], R4 ;  /* 0x0011900401007387 */ /* 0x0001e20000100800 */
[----:B------:R-:W-:-:S03]  /*48760*/  ULDC UR5, c[0x0][0x248] ;  /* 0x0000920000057ab9 */ /* 0x000fc60000000800 */
[----:B------:R1:W-:Y:S01]  /*48770*/  STL [R1+0x228], R0 ;  /* 0x0002280001007387 */ /* 0x0003e20000100800 */
[----:B0-----:R-:W-:Y:S01]  /*48780*/  VIADD R4, R29, UR6 ;  /* 0x000000061d047c36 */ /* 0x001fe20008000000 */
[----:B------:R-:W-:-:S03]  /*48790*/  ULDC UR6, c[0x0][0x248] ;  /* 0x0000920000067ab9 */ /* 0x000fc60000000800 */
[----:B-1----:R-:W-:Y:S01]  /*487a0*/  VIADD R0, R4, UR4 ;  /* 0x0000000404007c36 */ /* 0x002fe20008000000 */
[----:B------:R0:W-:Y:S01]  /*487b0*/  STL.64 [R1+0x1800], R4 ;  /* 0x0018000401007387 */ /* 0x0001e20000100a00 */
[----:B------:R-:W-:-:S03]  /*487c0*/  ULDC UR4, c[0x0][0x248] ;  /* 0x0000920000047ab9 */ /* 0x000fc60000000800 */
[----:B------:R-:W-:Y:S01]  /*487d0*/  STL [R1+0x238], R0 ;  /* 0x0002380001007387 */ /* 0x000fe20000100800 */
[----:B--2---:R-:W-:Y:S02]  /*487e0*/  LOP3.LUT R8, R23, 0xffff, RZ, 0xc0, !PT ;  /* 0x0000ffff17087812 */ /* 0x004fe400078ec0ff */
[----:B---3--:R-:W-:Y:S02]  /*487f0*/  LOP3.LUT R10, R27, 0xffff, RZ, 0xc0, !PT ;  /* 0x0000ffff1b0a7812 */ /* 0x008fe400078ec0ff */
[----:B----4-:R-:W-:-:S04]  /*48800*/  LOP3.LUT R7, R52, 0xffff, RZ, 0xc0, !PT ;  /* 0x0000ffff34077812 */ /* 0x010fc800078ec0ff */
[----:B0-----:R-:W-:Y:S02]  /*48810*/  PRMT R4, R8, 0x3340, R7 ;  /* 0x0000334008047816 */ /* 0x001fe40000000007 */
[----:B------:R-:W-:-:S03]  /*48820*/  LOP3.LUT R9, R53, 0xffff, RZ, 0xc0, !PT ;  /* 0x0000ffff35097812 */ /* 0x000fc600078ec0ff */
[----:B------:R0:W-:Y:S02]  /*48830*/  STL [R1+0x129c], R4 ;  /* 0x00129c0401007387 */ /* 0x0001e40000100800 */
[----:B0-----:R-:W-:Y:S01]  /*48840*/  VIADD R4, R0, UR7 ;  /* 0x0000000700047c36 */ /* 0x001fe20008000000 */
[----:B------:R-:W-:Y:S02]  /*48850*/  PRMT R0, R10, 0x3340, R9 ;  /* 0x000033400a007816 */ /* 0x000fe40000000009 */
[----:B------:R-:W-:Y:S02]  /*48860*/  SHF.R.U32.HI R11, RZ, 0x8, R8 ;  /* 0x00000008ff0b7819 */ /* 0x000fe40000011608 */
[----:B------:R-:W-:Y:S01]  /*48870*/  SHF.R.U32.HI R12, RZ, 0x8, R10 ;  /* 0x00000008ff0c7819 */ /* 0x000fe2000001160a */
[----:B------:R0:W-:Y:S01]  /*48880*/  STL [R1+0x12a0], R0 ;  /* 0x0012a00001007387 */ /* 0x0001e20000100800 */
[----:B------:R-:W-:Y:S01]  /*48890*/  IMAD.MOV.U32 R53, RZ, RZ, R42 ;  /* 0x000000ffff357224 */ /* 0x000fe200078e002a */
[----:B------:R-:W-:-:S02]  /*488a0*/  ULDC UR7, c[0x0][0x248] ;  /* 0x0000920000077ab9 */ /* 0x000fc40000000800 */
[----:B------:R-:W2:Y:S04]  /*488b0*/  LDL.LU R19, [R1+0x420] ;  /* 0x0004200001137983 */ /* 0x000ea80000300800 */
[----:B------:R-:W3:Y:S04]  /*488c0*/  LDL.LU R23, [R1+0x408] ;  /* 0x0004080001177983 */ /* 0x000ee80000300800 */
[----:B------:R-:W4:Y:S04]  /*488d0*/  LDL.LU R27, [R1+0x368] ;  /* 0x00036800011b7983 */ /* 0x000f280000300800 */
[----:B------:R-:W4:Y:S01]  /*488e0*/  LDL.LU R52, [R1+0x350] ;  /* 0x0003500001347983 */ /* 0x000f220000300800 */
[----:B------:R-:W-:-:S02]  /*488f0*/  SHF.R.U32.HI R8, RZ, 0x8, R7 ;  /* 0x00000008ff087819 */ /* 0x000fc40000011607 */
[----:B------:R-:W-:Y:S02]  /*48900*/  SHF.R.U32.HI R7, RZ, 0x8, R9 ;  /* 0x00000008ff077819 */ /* 0x000fe40000011609 */
[----:B------:R-:W-:Y:S02]  /*48910*/  LOP3.LUT R10, R11, 0xffff, RZ, 0xc0, !PT ;  /* 0x0000ffff0b0a7812 */ /* 0x000fe400078ec0ff */
[----:B------:R-:W-:Y:S01]  /*48920*/  LOP3.LUT R9, R8, 0xffff, RZ, 0xc0, !PT ;  /* 0x0000ffff08097812 */ /* 0x000fe200078ec0ff */
[----:B------:R-:W-:Y:S01]  /*48930*/  VIADD R60, R4, UR8 ;  /* 0x00000008043c7c36 */ /* 0x000fe20008000000 */
[----:B------:R-:W-:Y:S01]  /*48940*/  LOP3.LUT R8, R12, 0xffff, RZ, 0xc0, !PT ;  /* 0x0000ffff0c087812 */ /* 0x000fe200078ec0ff */
[----:B------:R-:W-:Y:S01]  /*48950*/  IMAD.MOV.U32 R42, RZ, RZ, R54 ;  /* 0x000000ffff2a7224 */ /* 0x000fe200078e0036 */
[----:B0-----:R-:W-:Y:S01]  /*48960*/  PRMT R0, R10, 0x3340, R9 ;  /* 0x000033400a007816 */ /* 0x001fe20000000009 */
[----:B------:R-:W-:Y:S01]  /*48970*/  IMAD.MOV.U32 R54, RZ, RZ, R55 ;  /* 0x000000ffff367224 */ /* 0x000fe200078e0037 */
[----:B------:R-:W-:Y:S01]  /*48980*/  LOP3.LUT R7, R7, 0xffff, RZ, 0xc0, !PT ;  /* 0x0000ffff07077812 */ /* 0x000fe200078ec0ff */
[----:B------:R-:W-:Y:S01]  /*48990*/  VIADD R55, R60, UR5 ;  /* 0x000000053c377c36 */ /* 0x000fe20008000000 */
[----:B------:R-:W-:Y:S01]  /*489a0*/  ULDC UR5, c[0x0][0x248] ;  /* 0x0000920000057ab9 */ /* 0x000fe20000000800 */
[----:B------:R0:W-:Y:S01]  /*489b0*/  STL [R1+0x1180], R0 ;  /* 0x0011800001007387 */ /* 0x0001e20000100800 */
[----:B------:R-:W-:Y:S01]  /*489c0*/  PRMT R5, R8, 0x3340, R7 ;  /* 0x0000334008057816 */ /* 0x000fe20000000007 */
[----:B------:R-:W-:-:S04]  /*489d0*/  ULDC UR8, c[0x0][0x248] ;  /* 0x0000920000087ab9 */ /* 0x000fc80000000800 */
[----:B------:R-:W-:Y:S01]  /*489e0*/  STL [R1+0x1184], R5 ;  /* 0x0011840501007387 */ /* 0x000fe20000100800 */
[----:B0-----:R-:W-:Y:S01]  /*489f0*/  VIADD R0, R55, UR4 ;  /* 0x0000000437007c36 */ /* 0x001fe20008000000 */
[----:B------:R-:W-:-:S04]  /*48a00*/  ULDC UR4, c[0x0][0x248] ;  /* 0x0000920000047ab9 */ /* 0x000fc80000000800 */
[----:B------:R0:W-:Y:S02]  /*48a10*/  STL [R1+0x248], R0 ;  /* 0x0002480001007387 */ /* 0x0001e40000100800 */
[----:B0-----:R-:W-:Y:S01]  /*48a20*/  VIADD R0, R0, UR4 ;  /* 0x0000000400007c36 */ /* 0x001fe20008000000 */
        /* <DEDUP_REMOVED lines=8> */
[----:B------:R0:W-:Y:S01]  /*48ab0*/  STL [R1+0x254], R0 ;  /* 0x0002540001007387 */ /* 0x0001e20000100800 */
[----:B------:R-:W-:Y:S01]  /*48ac0*/  ULDC UR4, c[0x0][0x248] ;  /* 0x0000920000047ab9 */ /* 0x000fe20000000800 */
[----:B--2---:R-:W-:Y:S02]  /*48ad0*/  LOP3.LUT R8, R19, 0xffff, RZ, 0xc0, !PT ;  /* 0x0000ffff13087812 */ /* 0x004fe400078ec0ff */
[----:B---3--:R-:W-:Y:S02]  /*48ae0*/  LOP3.LUT R10, R23, 0xffff, RZ, 0xc0, !PT ;  /* 0x0000ffff170a7812 */ /* 0x008fe400078ec0ff */
[----:B----4-:R-:W-:-:S04]  /*48af0*/  LOP3.LUT R7, R27, 0xffff, RZ, 0xc0, !PT ;  /* 0x0000ffff1b077812 */ /* 0x010fc800078ec0ff */
[----:B0-----:R-:W-:Y:S02]  /*48b00*/  PRMT R0, R8, 0x3340, R7 ;  /* 0x0000334008007816 */ /* 0x001fe40000000007 */
[----:B------:R-:W-:Y:S02]  /*48b10*/  LOP3.LUT R9, R52, 0xffff, RZ, 0xc0, !PT ;  /* 0x0000ffff34097812 */ /* 0x000fe400078ec0ff */
[----:B------:R-:W-:Y:S01]  /*48b20*/  SHF.R.U32.HI R12, RZ, 0x8, R10 ;  /* 0x00000008ff0c7819 */ /* 0x000fe2000001160a */
[----:B------:R0:W-:Y:S01]  /*48b30*/  STL [R1+0x12a8], R0 ;  /* 0x0012a80001007387 */ /* 0x0001e20000100800 */
[----:B------:R-:W-:-:S05]  /*48b40*/  PRMT R10, R10, 0x3340, R9 ;  /* 0x000033400a0a7816 */ /* 0x000fca0000000009 */
[----:B------:R1:W-:Y:S01]  /*48b50*/  STL [R1+0x12b8], R10 ;  /* 0x0012b80a01007387 */ /* 0x0003e20000100800 */
[----:B0-----:R-:W-:Y:S01]  /*48b60*/  VIADD R0, R5, UR7 ;  /* 0x0000000705007c36 */ /* 0x001fe20008000000 */
[----:B------:R-:W-:Y:S01]  /*48b70*/  SHF.R.U32.HI R11, RZ, 0x8, R8 ;  /* 0x00000008ff0b7819 */ /* 0x000fe20000011608 */
[----:B------:R-:W-:-:S03]  /*48b80*/  ULDC UR7, c[0x0][0x248] ;  /* 0x0000920000077ab9 */ /* 0x000fc60000000800 */
[----:B------:R0:W-:Y:S01]  /*48b90*/  STL [R1+0x25c], R0 ;  /* 0x00025c0001007387 */ /* 0x0001e20000100800 */
[----:B------:R-:W-:-:S03]  /*48ba0*/  SHF.R.U32.HI R7, RZ, 0x8, R7 ;  /* 0x00000008ff077819 */ /* 0x000fc60000011607 */
[----:B------:R-:W2:Y:S01]  /*48bb0*/  LDL.LU R19, [R1+0x424] ;  /* 0x0004240001137983 */ /* 0x000ea20000300800 */
[----:B------:R-:W-:-:S03]  /*48bc0*/  SHF.R.U32.HI R8, RZ, 0x8, R9 ;  /* 0x00000008ff087819 */ /* 0x000fc60000011609 */
[----:B------:R-:W3:Y:S04]  /*48bd0*/  LDL.LU R23, [R1+0x40c] ;  /* 0x00040c0001177983 */ /* 0x000ee80000300800 */
[----:B------:R-:W4:Y:S01]  /*48be0*/  LDL.LU R27, [R1+0x310] ;  /* 0x00031000011b7983 */ /* 0x000f220000300800 */
[----:B------:R-:W-:Y:S02]  /*48bf0*/  LOP3.LUT R11, R11, 0xffff, RZ, 0xc0, !PT ;  /* 0x0000ffff0b0b7812 */ /* 0x000fe400078ec0ff */
[----:B-1----:R-:W-:Y:S01]  /*48c00*/  LOP3.LUT R10, R7, 0xffff, RZ, 0xc0, !PT ;  /* 0x0000ffff070a7812 */ /* 0x002fe200078ec0ff */
[----:B------:R-:W3:Y:S01]  /*48c10*/  LDL.LU R52, [R1+0x2d0] ;  /* 0x0002d00001347983 */ /* 0x000ee20000300800 */
[----:B------:R-:W-:Y:S02]  /*48c20*/  LOP3.LUT R9, R12, 0xffff, RZ, 0xc0, !PT ;  /* 0x0000ffff0c097812 */ /* 0x000fe400078ec0ff */
[----:B------:R-:W-:Y:S01]  /*48c30*/  LOP3.LUT R8, R8, 0xffff, RZ, 0xc0, !PT ;  /* 0x0000ffff08087812 */ /* 0x000fe200078ec0ff */
[----:B0-----:R-:W-:Y:S01]  /*48c40*/  VIADD R0, R0, UR8 ;  /* 0x0000000800007c36 */ /* 0x001fe20008000000 */
[----:B------:R-:W-:Y:S01]  /*48c50*/  PRMT R10, R11, 0x3340, R10 ;  /* 0x000033400b0a7816 */ /* 0x000fe2000000000a */
[----:B------:R-:W-:Y:S01]  /*48c60*/  ULDC UR8, c[0x0][0x248] ;  /* 0x0000920000087ab9 */ /* 0x000fe20000000800 */
[----:B------:R-:W-:Y:S01]  /*48c70*/  PRMT R8, R9, 0x3340, R8 ;  /* 0x0000334009087816 */ /* 0x000fe20000000008 */
[----:B------:R-:W-:Y:S01]  /*48c80*/  VIADD R7, R0, UR5 ;  /* 0x0000000500077c36 */ /* 0x000fe20008000000 */
[----:B------:R-:W-:Y:S01]  /*48c90*/  ULDC UR5, c[0x0][0x248] ;  /* 0x0000920000057ab9 */ /* 0x000fe20000000800 */
[----:B------:R-:W-:Y:S04]  /*48ca0*/  STL [R1+0x1188], R10 ;  /* 0x0011880a01007387 */ /* 0x000fe80000100800 */
[----:B------:R0:W-:Y:S02]  /*48cb0*/  STL [R1+0x1198], R8 ;  /* 0x0011980801007387 */ /* 0x0001e40000100800 */
[----:B0-----:R-:W-:Y:S01]  /*48cc0*/  VIADD R8, R7, UR4 ;  /* 0x0000000407087c36 */ /* 0x001fe20008000000 */
[----:B------:R-:W-:-:S03]  /*48cd0*/  ULDC UR4, c[0x0][0x248] ;  /* 0x0000920000047ab9 */ /* 0x000fc60000000800 */
[----:B------:R-:W-:Y:S01]  /*48ce0*/  VIADD R9, R8, UR4 ;  /* 0x0000000408097c36 */ /* 0x000fe20008000000 */
[----:B------:R0:W-:Y:S01]  /*48cf0*/  STL.64 [R1+0x17e0], R6 ;  /* 0x0017e00601007387 */ /* 0x0001e20000100a00 */
[----:B------:R-:W-:-:S03]  /*48d00*/  ULDC UR4, c[0x0][0x248] ;  /* 0x0000920000047ab9 */ /* 0x000fc60000000800 */
[----:B------:R1:W-:Y:S04]  /*48d10*/  STL.64 [R1+0x1788], R8 ;  /* 0x0017880801007387 */ /* 0x0003e80000100a00 */
[----:B0-----:R-:W3:Y:S01]  /*48d20*/  LDL R6, [R1+0x3c] ;  /* 0x00003c0001067983 */ /* 0x001ee20000100800 */
[----:B------:R-:W-:Y:S01]  /*48d30*/  VIADD R10, R9, UR5 ;  /* 0x00000005090a7c36 */ /* 0x000fe20008000000 */
[----:B------:R-:W-:-:S03]  /*48d40*/  ULDC UR5, c[0x0][0x248] ;  /* 0x0000920000057ab9 */ /* 0x000fc60000000800 */
[----:B------:R-:W-:-:S04]  /*48d50*/  VIADD R11, R10, UR6 ;  /* 0x000000060a0b7c36 */ /* 0x000fc80008000000 */
[----:B------:R-:W-:Y:S01]  /*48d60*/  VIADD R12, R11, UR4 ;  /* 0x000000040b0c7c36 */ /* 0x000fe20008000000 */
[----:B------:R0:W-:Y:S01]  /*48d70*/  STL.64 [R1+0x1780], R10 ;  /* 0x0017800a01007387 */ /* 0x0001e20000100a00 */
[----:B------:R-:W-:Y:S01]  /*48d80*/  ULDC UR4, c[0x0][0x248] ;  /* 0x0000920000047ab9 */ /* 0x000fe20000000800 */
[----:B------:R-:W-:Y:S02]  /*48d90*/  IMAD.MOV.U32 R61, RZ, RZ, R21 ;  /* 0x000000ffff3d7224 */ /* 0x000fe400078e0015 */
[----:B-1----:R-:W-:Y:S02]  /*48da0*/  IMAD.MOV.U32 R8, RZ, RZ, R29 ;  /* 0x000000ffff087224 */ /* 0x002fe400078e001d */
[----:B------:R-:W-:Y:S02]  /*48db0*/  IMAD.MOV.U32 R9, RZ, RZ, R31 ;  /* 0x000000ffff097224 */ /* 0x000fe400078e001f */
[----:B0-----:R-:W-:Y:S02]  /*48dc0*/  IMAD.MOV.U32 R10, RZ, RZ, R30 ;  /* 0x000000ffff0a7224 */ /* 0x001fe400078e001e */
[----:B------:R-:W-:Y:S01]  /*48dd0*/  IMAD.MOV.U32 R49, RZ, RZ, R35 ;  /* 0x000000ffff317224 */ /* 0x000fe200078e0023 */
[----:B--2---:R-:W-:-:S02]  /*48de0*/  LOP3.LUT R14, R19, 0xffff, RZ, 0xc0, !PT ;  /* 0x0000ffff130e7812 */ /* 0x004fc400078ec0ff */
[----:B----4-:R-:W-:Y:S02]  /*48df0*/  LOP3.LUT R13, R27, 0xffff, RZ, 0xc0, !PT ;  /* 0x0000ffff1b0d7812 */ /* 0x010fe400078ec0ff */
[----:B---3--:R-:W-:Y:S02]  /*48e00*/  LOP3.LUT R16, R23, 0xffff, RZ, 0xc0, !PT ;  /* 0x0000ffff17107812 */ /* 0x008fe400078ec0ff */
[--C-:B------:R-:W-:Y:S02]  /*48e10*/  PRMT R7, R14, 0x3340, R13.reuse ;  /* 0x000033400e077816 */ /* 0x100fe4000000000d */
[----:B------:R-:W-:Y:S01]  /*48e20*/  SHF.R.U32.HI R18, RZ, 0x8, R13 ;  /* 0x00000008ff127819 */ /* 0x000fe2000001160d */
[----:B------:R-:W-:Y:S01]  /*48e30*/  VIADD R13, R12, UR7 ;  /* 0x000000070c0d7c36 */ /* 0x000fe20008000000 */
[----:B------:R-:W-:Y:S01]  /*48e40*/  LOP3.LUT R15, R52, 0xffff, RZ, 0xc0, !PT ;  /* 0x0000ffff340f7812 */ /* 0x000fe200078ec0ff */
[----:B------:R0:W-:Y:S01]  /*48e50*/  STL [R1+0x12bc], R7 ;  /* 0x0012bc0701007387 */ /* 0x0001e20000100800 */
[----:B------:R-:W-:Y:S01]  /*48e60*/  SHF.R.U32.HI R17, RZ, 0x8, R14 ;  /* 0x00000008ff117819 */ /* 0x000fe2000001160e */
[----:B------:R-:W-:Y:S01]  /*48e70*/  VIADD R14, R13, UR8 ;  /* 0x000000080d0e7c36 */ /* 0x000fe20008000000 */
[----:B------:R-:W-:Y:S01]  /*48e80*/  SHF.R.U32.HI R19, RZ, 0x8, R16 ;  /* 0x00000008ff137819 */ /* 0x000fe20000011610 */
[----:B------:R-:W-:Y:S01]  /*48e90*/  ULDC UR8, c[0x0][0x248] ;  /* 0x0000920000087ab9 */ /* 0x000fe20000000800 */
[----:B------:R-:W-:Y:S01]  /*48ea0*/  SHF.R.U32.HI R20, RZ, 0x8, R15 ;  /* 0x00000008ff147819 */ /* 0x000fe2000001160f */
[----:B------:R-:W-:Y:S01]  /*48eb0*/  ULDC.64 UR6, c[0x0][0x220] ;  /* 0x0000880000067ab9 */ /* 0x000fe20000000a00 */
[----:B------:R-:W-:-:S02]  /*48ec0*/  LOP3.LUT R17, R17, 0xffff, RZ, 0xc0, !PT ;  /* 0x0000ffff11117812 */ /* 0x000fc400078ec0ff */
[----:B0-----:R-:W-:Y:S01]  /*48ed0*/  PRMT R7, R16, 0x3340, R15 ;  /* 0x0000334010077816 */ /* 0x001fe2000000000f */
[----:B------:R-:W-:Y:S01]  /*48ee0*/  VIADD R15, R14, UR5 ;  /* 0x000000050e0f7c36 */ /* 0x000fe20008000000 */
[----:B------:R-:W-:Y:S01]  /*48ef0*/  LOP3.LUT R16, R18, 0xffff, RZ, 0xc0, !PT ;  /* 0x0000ffff12107812 */ /* 0x000fe200078ec0ff */
[----:B------:R-:W-:Y:S02]  /*48f00*/  ULDC UR5, c[0x0][0x248] ;  /* 0x0000920000057ab9 */ /* 0x000fe40000000800 */
[----:B------:R0:W-:Y:S01]  /*48f10*/  STL [R1+0x12d4], R7 ;  /* 0x0012d40701007387 */ /* 0x0001e20000100800 */
[----:B------:R-:W-:Y:S02]  /*48f20*/  LOP3.LUT R19, R19, 0xffff, RZ, 0xc0, !PT ;  /* 0x0000ffff13137812 */ /* 0x000fe400078ec0ff */
[----:B------:R-:W-:Y:S01]  /*48f30*/  LOP3.LUT R18, R20, 0xffff, RZ, 0xc0, !PT ;  /* 0x0000ffff14127812 */ /* 0x000fe200078ec0ff */
[----:B------:R-:W-:Y:S01]  /*48f40*/  STL.64 [R1+0x1778], R12 ;  /* 0x0017780c01007387 */ /* 0x000fe20000100a00 */
[----:B0-----:R-:W-:Y:S01]  /*48f50*/  PRMT R7, R17, 0x3340, R16 ;  /* 0x0000334011077816 */ /* 0x001fe20000000010 */
[----:B------:R-:W-:-:S02]  /*48f60*/  VIADD R16, R15, UR4 ;  /* 0x000000040f107c36 */ /* 0x000fc40008000000 */
[----:B------:R-:W-:Y:S01]  /*48f70*/  STL.64 [R1+0x1770], R14 ;  /* 0x0017700e01007387 */ /* 0x000fe20000100a00 */
[----:B------:R-:W-:Y:S01]  /*48f80*/  ULDC UR4, c[0x0][0x244] ;  /* 0x0000910000047ab9 */ /* 0x000fe20000000800 */
[----:B------:R-:W-:Y:S02]  /*48f90*/  VIADD R17, R16, UR5 ;  /* 0x0000000510117c36 */ /* 0x000fe40008000000 */
[----:B------:R0:W-:Y:S01]  /*48fa0*/  STL [R1+0x11a0], R7 ;  /* 0x0011a00701007387 */ /* 0x0001e20000100800 */
[----:B------:R-:W-:Y:S01]  /*48fb0*/  ULDC UR5, c[0x0][0x248] ;  /* 0x0000920000057ab9 */ /* 0x000fe20000000800 */
[----:B------:R-:W-:Y:S01]  /*48fc0*/  IMAD R23, R6, UR4, RZ ;  /* 0x0000000406177c24 */ /* 0x000fe2000f8e02ff */
[----:B0-----:R-:W-:Y:S01]  /*48fd0*/  PRMT R7, R19, 0x3340, R18 ;  /* 0x0000334013077816 */ /* 0x001fe20000000012 */
[----:B------:R-:W-:Y:S01]  /*48fe0*/  VIADD R18, R17, UR5 ;  /* 0x0000000511127c36 */ /* 0x000fe20008000000 */
[----:B------:R-:W-:Y:S02]  /*48ff0*/  ULDC.64 UR4, c[0x0][0x220] ;  /* 0x0000880000047ab9 */ /* 0x000fe40000000a00 */
[----:B------:R-:W-:Y:S01]  /*49000*/  IADD3 R20, P3, R23, UR4, RZ ;  /* 0x0000000417147c10 */ /* 0x000fe2000ff7e0ff */
[----:B------:R-:W-:Y:S01]  /*49010*/  VIADD R19, R18, UR8 ;  /* 0x0000000812137c36 */ /* 0x000fe20008000000 */
[----:B------:R-:W-:Y:S01]  /*49020*/  ULDC UR4, c[0x0][0x248] ;  /* 0x0000920000047ab9 */ /* 0x000fe20000000800 */
[----:B------:R-:W-:Y:S01]  /*49030*/  STL [R1+0x11a8], R7 ;  /* 0x0011a80701007387 */ /* 0x000fe20000100800 */
[----:B------:R-:W-:Y:S01]  /*49040*/  IMAD R24, R24, 0x20, R23 ;  /* 0x0000002018187824 */ /* 0x000fe200078e0217 */
[----:B------:R-:W-:Y:S01]  /*49050*/  ULDC UR8, c[0x0][0x248] ;  /* 0x0000920000087ab9 */ /* 0x000fe20000000800 */
[----:B------:R-:W-:Y:S01]  /*49060*/  VIADD R22, R19, UR4 ;  /* 0x0000000413167c36 */ /* 0x000fe20008000000 */
[----:B------:R-:W-:Y:S01]  /*49070*/  STL.64 [R1+0x1768], R16 ;  /* 0x0017681001007387 */ /* 0x000fe20000100a00 */
[----:B------:R-:W-:-:S03]  /*49080*/  ULDC UR4, c[0x0][0x248] ;  /* 0x0000920000047ab9 */ /* 0x000fc60000000800 */
[----:B------:R0:W-:Y:S01]  /*49090*/  STL.64 [R1+0x1760], R18 ;  /* 0x0017601201007387 */ /* 0x0001e20000100a00 */
[----:B------:R-:W-:Y:S01]  /*490a0*/  LEA.HI.X.SX32 R23, R23, UR5, 0x1, P3 ;  /* 0x0000000517177c11 */ /* 0x000fe200098f0eff */
[----:B------:R-:W-:Y:S01]  /*490b0*/  ULDC UR5, c[0x0][0x248] ;  /* 0x0000920000057ab9 */ /* 0x000fe20000000800 */
[----:B0-----:R-:W-:Y:S02]  /*490c0*/  IMAD.MOV.U32 R18, RZ, RZ, R25 ;  /* 0x000000ffff127224 */ /* 0x001fe400078e0019 */
[----:B------:R-:W-:Y:S01]  /*490d0*/  VIADD R25, R22, UR4 ;  /* 0x0000000416197c36 */ /* 0x000fe20008000000 */
[----:B------:R-:W-:-:S03]  /*490e0*/  ULDC UR4, c[0x0][0x248] ;  /* 0x0000920000047ab9 */ /* 0x000fc60000000800 */
[----:B------:R-:W-:Y:S01]  /*490f0*/  VIADD R26, R25, UR4 ;  /* 0x00000004191a7c36 */ /* 0x000fe20008000000 */
[----:B------:R-:W-:Y:S01]  /*49100*/  IADD3 R21, P4, R24, UR6, RZ ;  /* 0x0000000618157c10 */ /* 0x000fe2000ff9e0ff */
[----:B------:R-:W-:Y:S01]  /*49110*/  ULDC UR6, c[0x0][0x248] ;  /* 0x0000920000067ab9 */ /* 0x000fe20000000800 */
[----:B------:R-:W-:Y:S01]  /*49120*/  ULDC UR4, c[0x0][0x248] ;  /* 0x0000920000047ab9 */ /* 0x000fe20000000800 */
[----:B------:R-:W-:Y:S01]  /*49130*/  VIADD R27, R26, UR5 ;  /* 0x000000051a1b7c36 */ /* 0x000fe20008000000 */
[----:B------:R-:W-:Y:S01]  /*49140*/  LEA.HI.X.SX32 R24, R24, UR7, 0x1, P4 ;  /* 0x0000000718187c11 */ /* 0x000fe2000a0f0eff */
[----:B------:R-:W-:Y:S01]  /*49150*/  ULDC UR7, c[0x0][0x248] ;  /* 0x0000920000077ab9 */ /* 0x000fe20000000800 */
[----:B------:R-:W-:Y:S01]  /*49160*/  ULDC UR5, c[0x0][0x248] ;  /* 0x0000920000057ab9 */ /* 0x000fe20000000800 */
[----:B------:R-:W-:Y:S01]  /*49170*/  VIADD R28, R27, UR6 ;  /* 0x000000061b1c7c36 */ /* 0x000fe20008000000 */
[----:B------:R0:W-:Y:S01]  /*49180*/  STL.64 [R1+0x1758], R26 ;  /* 0x0017581a01007387 */ /* 0x0001e20000100a00 */
[----:B------:R-:W-:Y:S01]  /*49190*/  IMAD.MOV.U32 R6, RZ, RZ, R33 ;  /* 0x000000ffff067224 */ /* 0x000fe200078e0021 */
[----:B------:R-:W-:Y:S01]  /*491a0*/  ULDC UR6, c[0x0][0x248] ;  /* 0x0000920000067ab9 */ /* 0x000fe20000000800 */
[----:B------:R-:W-:Y:S01]  /*491b0*/  VIADD R29, R28, UR4 ;  /* 0x000000041c1d7c36 */ /* 0x000fe20008000000 */
[----:B------:R-:W-:-:S03]  /*491c0*/  ULDC UR4, c[0x0][0x248] ;  /* 0x0000920000047ab9 */ /* 0x000fc60000000800 */
[----:B------:R-:W-:Y:S02]  /*491d0*/  VIADD R30, R29, UR7 ;  /* 0x000000071d1e7c36 */ /* 0x000fe40008000000 */
[----:B0-----:R-:W-:Y:S02]  /*491e0*/  IMAD.MOV.U32 R27, RZ, RZ, R32 ;  /* 0x000000ffff1b7224 */ /* 0x001fe400078e0020 */
[----:B------:R-:W-:Y:S01]  /*491f0*/  IMAD.MOV.U32 R17, RZ, RZ, R34 ;  /* 0x000000ffff117224 */ /* 0x000fe200078e0022 */
[----:B------:R-:W-:Y:S01]  /*49200*/  STL.64 [R1+0x1750], R28 ;  /* 0x0017501c01007387 */ /* 0x000fe20000100a00 */
[----:B------:R-:W-:Y:S01]  /*49210*/  VIADD R31, R30, UR8 ;  /* 0x000000081e1f7c36 */ /* 0x000fe20008000000 */
[----:B------:R-:W-:Y:S01]  /*49220*/  ULDC UR7, c[0x0][0x248] ;  /* 0x0000920000077ab9 */ /* 0x000fe20000000800 */
[----:B------:R-:W-:Y:S01]  /*49230*/  IMAD.MOV.U32 R11, RZ, RZ, R5 ;  /* 0x000000ffff0b7224 */ /* 0x000fe200078e0005 */
[----:B------:R-:W-:Y:S01]  /*49240*/  ULDC UR8, c[0x0][0x248] ;  /* 0x0000920000087ab9 */ /* 0x000fe20000000800 */
[----:B------:R-:W-:Y:S01]  /*49250*/  VIADD R32, R31, UR5 ;  /* 0x000000051f207c36 */ /* 0x000fe20008000000 */
[----:B------:R0:W-:Y:S01]  /*49260*/  STL.64 [R1+0x1790], R30 ;  /* 0x0017901e01007387 */ /* 0x0001e20000100a00 */
[----:B------:R-:W-:Y:S01]  /*49270*/  IMAD.MOV.U32 R5, RZ, RZ, R36 ;  /* 0x000000ffff057224 */ /* 0x000fe200078e0024 */
[----:B------:R-:W-:Y:S01]  /*49280*/  ULDC UR5, c[0x0][0x248] ;  /* 0x0000920000057ab9 */ /* 0x000fe20000000800 */
[----:B------:R-:W-:Y:S01]  /*49290*/  VIADD R33, R32, UR9 ;  /* 0x0000000920217c36 */ /* 0x000fe20008000000 */
[----:B------:R-:W-:-:S03]  /*492a0*/  ULDC UR9, c[0x0][0x248] ;  /* 0x0000920000097ab9 */ /* 0x000fc60000000800 */
[----:B------:R-:W-:Y:S01]  /*492b0*/  VIADD R34, R33, UR10 ;  /* 0x0000000a21227c36 */ /* 0x000fe20008000000 */
[----:B------:R-:W-:-:S03]  /*492c0*/  ULDC UR10, c[0x0][0x248] ;  /* 0x00009200000a7ab9 */ /* 0x000fc60000000800 */
[----:B------:R-:W-:Y:S01]  /*492d0*/  VIADD R35, R34, UR11 ;  /* 0x0000000b22237c36 */ /* 0x000fe20008000000 */
[----:B0-----:R-:W2:Y:S01]  /*492e0*/  LDL.LU R30, [R1+0xb4] ;  /* 0x0000b400011e7983 */ /* 0x001ea20000300800 */
[----:B------:R-:W-:Y:S01]  /*492f0*/  IMAD.MOV.U32 R19, RZ, RZ, R37 ;  /* 0x000000ffff137224 */ /* 0x000fe200078e0025 */
[----:B------:R-:W-:Y:S02]  /*49300*/  ULDC UR11, c[0x0][0x248] ;  /* 0x00009200000b7ab9 */ /* 0x000fe40000000800 */
[----:B------:R0:W-:Y:S04]  /*49310*/  STL.64 [R1+0x1798], R32 ;  /* 0x0017982001007387 */ /* 0x0001e80000100a00 */
[----:B0-----:R-:W3:Y:S04]  /*49320*/  LDL.LU R32, [R1+0x26c] ;  /* 0x00026c0001207983 */ /* 0x001ee80000300800 */
[----:B------:R-:W4:Y:S04]  /*49330*/  LDL.LU R33, [R1+0xe8] ;  /* 0x0000e80001217983 */ /* 0x000f280000300800 */
[----:B------:R0:W-:Y:S04]  /*49340*/  STL.64 [R1+0x17a0], R34 ;  /* 0x0017a02201007387 */ /* 0x0001e80000100a00 */
[----:B0-----:R-:W2:Y:S01]  /*49350*/  LDL.LU R34, [R1+0x290] ;  /* 0x0002900001227983 */ /* 0x001ea20000300800 */
[----:B------:R-:W-:Y:S01]  /*49360*/  VIADD R36, R35, UR12 ;  /* 0x0000000c23247c36 */ /* 0x000fe20008000000 */
[----:B------:R-:W-:-:S03]  /*49370*/  ULDC UR12, c[0x0][0x248] ;  /* 0x00009200000c7ab9 */ /* 0x000fc60000000800 */
[----:B------:R-:W-:Y:S01]  /*49380*/  VIADD R37, R36, UR13 ;  /* 0x0000000d24257c36 */ /* 0x000fe20008000000 */
[----:B------:R-:W-:Y:S01]  /*49390*/  ULDC UR13, c[0x0][0x248] ;  /* 0x00009200000d7ab9 */ /* 0x000fe20000000800 */
[----:B------:R-:W-:Y:S02]  /*493a0*/  IMAD.MOV.U32 R15, RZ, RZ, R38 ;  /* 0x000000ffff0f7224 */ /* 0x000fe400078e0026 */
[----:B------:R-:W-:Y:S02]  /*493b0*/  VIADD R38, R37, UR14 ;  /* 0x0000000e25267c36 */ /* 0x000fe40008000000 */
[----:B------:R-:W-:Y:S02]  /*493c0*/  IMAD.MOV.U32 R31, RZ, RZ, R39 ;  /* 0x000000ffff1f7224 */ /* 0x000fe400078e0027 */
[----:B------:R-:W-:Y:S02]  /*493d0*/  IMAD.MOV.U32 R45, RZ, RZ, R40 ;  /* 0x000000ffff2d7224 */ /* 0x000fe400078e0028 */
[----:B------:R-:W-:-:S02]  /*493e0*/  IMAD.MOV.U32 R12, RZ, RZ, R41 ;  /* 0x000000ffff0c7224 */ /* 0x000fc400078e0029 */
[----:B------:R-:W-:Y:S02]  /*493f0*/  IMAD.MOV.U32 R52, RZ, RZ, R42 ;  /* 0x000000ffff347224 */ /* 0x000fe400078e002a */
[----:B------:R-:W-:Y:S02]  /*49400*/  IMAD.MOV.U32 R47, RZ, RZ, R43 ;  /* 0x000000ffff2f7224 */ /* 0x000fe400078e002b */
[----:B------:R-:W-:Y:S02]  /*49410*/  IMAD.MOV.U32 R14, RZ, RZ, R3 ;  /* 0x000000ffff0e7224 */ /* 0x000fe400078e0003 */
[----:B------:R-:W-:Y:S02]  /*49420*/  IMAD.MOV.U32 R7, RZ, RZ, R53 ;  /* 0x000000ffff077224 */ /* 0x000fe400078e0035 */
[----:B------:R-:W-:Y:S01]  /*49430*/  IMAD.MOV.U32 R16, RZ, RZ, R2 ;  /* 0x000000ffff107224 */ /* 0x000fe200078e0002 */
[----:B------:R-:W-:Y:S01]  /*49440*/  STL.64 [R1+0x17a8], R36 ;  /* 0x0017a82401007387 */ /* 0x000fe20000100a00 */
[----:B------:R-:W-:Y:S01]  /*49450*/  VIADD R39, R38, UR15 ;  /* 0x0000000f26277c36 */ /* 0x000fe20008000000 */
[----:B------:R-:W-:Y:S01]  /*49460*/  ULDC UR15, c[0x0][0x248] ;  /* 0x00009200000f7ab9 */ /* 0x000fe20000000800 */
[----:B------:R-:W-:Y:S01]  /*49470*/  IMAD.MOV.U32 R13, RZ, RZ, R54 ;  /* 0x000000ffff0d7224 */ /* 0x000fe200078e0036 */
[----:B------:R-:W-:Y:S01]  /*49480*/  ULDC UR14, c[0x0][0x248] ;  /* 0x00009200000e7ab9 */ /* 0x000fe20000000800 */
[----:B------:R-:W-:-:S02]  /*49490*/  VIADD R40, R39, UR16 ;  /* 0x0000001027287c36 */ /* 0x000fc40008000000 */
[----:B------:R-:W-:Y:S02]  /*494a0*/  IMAD.MOV.U32 R3, RZ, RZ, R56 ;  /* 0x000000ffff037224 */ /* 0x000fe400078e0038 */
[----:B------:R-:W-:Y:S01]  /*494b0*/  IMAD.MOV.U32 R53, RZ, RZ, R57 ;  /* 0x000000ffff357224 */ /* 0x000fe200078e0039 */
[----:B------:R-:W-:Y:S01]  /*494c0*/  STL.64 [R1+0x17b0], R38 ;  /* 0x0017b02601007387 */ /* 0x000fe20000100a00 */
[----:B------:R-:W-:Y:S01]  /*494d0*/  VIADD R41, R40, UR17 ;  /* 0x0000001128297c36 */ /* 0x000fe20008000000 */
[----:B------:R-:W-:Y:S01]  /*494e0*/  ULDC UR17, c[0x0][0x248] ;  /* 0x0000920000117ab9 */ /* 0x000fe20000000800 */
[----:B------:R-:W-:Y:S02]  /*494f0*/  ULDC UR16, c[0x0][0x248] ;  /* 0x0000920000107ab9 */ /* 0x000fe40000000800 */
[----:B------:R-:W-:Y:S01]  /*49500*/  VIADD R42, R41, UR18 ;  /* 0x00000012292a7c36 */ /* 0x000fe20008000000 */
[----:B------:R3:W-:Y:S01]  /*49510*/  STL.64 [R1+0x17b8], R40 ;  /* 0x0017b82801007387 */ /* 0x0007e20000100a00 */
[----:B------:R-:W-:-:S02]  /*49520*/  ULDC UR18, c[0x0][0x248] ;  /* 0x0000920000127ab9 */ /* 0x000fc40000000800 */
[----:B------:R-:W-:Y:S01]  /*49530*/  VIADD R43, R42, UR43 ;  /* 0x0000002b2a2b7c36 */ /* 0x000fe20008000000 */
[----:B------:R-:W-:-:S03]  /*49540*/  ULDC UR43, c[0x0][0x248] ;  /* 0x00009200002b7ab9 */ /* 0x000fc60000000800 */
[----:B------:R-:W-:Y:S01]  /*49550*/  VIADD R56, R43, UR44 ;  /* 0x0000002c2b387c36 */ /* 0x000fe20008000000 */
[----:B------:R-:W-:Y:S01]  /*49560*/  STL.64 [R1+0x17c0], R42 ;  /* 0x0017c02a01007387 */ /* 0x000fe20000100a00 */
[----:B------:R-:W-:Y:S02]  /*49570*/  ULDC UR44, c[0x0][0x248] ;  /* 0x00009200002c7ab9 */ /* 0x000fe40000000800 */
        /* <DEDUP_REMOVED lines=16> */
[----:B------:R4:W-:Y:S01]  /*49680*/  STL.64 [R1+0x17d0], R28 ;  /* 0x0017d01c01007387 */ /* 0x0009e20000100a00 */
[----:B------:R-:W-:Y:S01]  /*49690*/  ULDC UR6, c[0x0][0x248] ;  /* 0x0000920000067ab9 */ /* 0x000fe20000000800 */
[----:B---3--:R-:W-:Y:S02]  /*496a0*/  SHF.R.S32.HI R41, RZ, 0x1f, R32 ;  /* 0x0000001fff297819 */ /* 0x008fe40000011420 */
[-C--:B------:R-:W-:Y:S02]  /*496b0*/  IADD3 R36, P4, R32, R20.reuse, RZ ;  /* 0x0000001420247210 */ /* 0x080fe40007f9e0ff */
[----:B----4-:R-:W-:Y:S02]  /*496c0*/  SHF.R.S32.HI R28, RZ, 0x1f, R33 ;  /* 0x0000001fff1c7819 */ /* 0x010fe40000011421 */
[----:B------:R-:W-:Y:S02]  /*496d0*/  IADD3 R42, P6, R33, R20, RZ ;  /* 0x00000014212a7210 */ /* 0x000fe40007fde0ff */
[----:B--2---:R-:W-:-:S02]  /*496e0*/  SHF.R.S32.HI R35, RZ, 0x1f, R34 ;  /* 0x0000001fff237819 */ /* 0x004fc40000011422 */
[----:B------:R-:W-:-:S05]  /*496f0*/  IADD3 R38, P3, R34, R20, RZ ;  /* 0x0000001422267210 */ /* 0x000fca0007f7e0ff */
[----:B------:R-:W-:-:S05]  /*49700*/  IMAD.X R39, R35, 0x1, R23, P3 ;  /* 0x0000000123277824 */ /* 0x000fca00018e0617 */
[----:B------:R0:W-:Y:S01]  /*49710*/  STL.64 [R1+0x1160], R38 ;  /* 0x0011602601007387 */ /* 0x0001e20000100a00 */
[--C-:B------:R-:W-:Y:S02]  /*49720*/  IMAD.X R37, R41, 0x1, R23.reuse, P4 ;  /* 0x0000000129257824 */ /* 0x100fe400020e0617 */
[----:B------:R-:W-:Y:S01]  /*49730*/  IMAD.X R43, R28, 0x1, R23, P6 ;  /* 0x000000011c2b7824 */ /* 0x000fe200030e0617 */
[-C--:B0-----:R-:W-:Y:S02]  /*49740*/  IADD3 R38, P5, R34, R21.reuse, RZ ;  /* 0x0000001522267210 */ /* 0x081fe40007fbe0ff */
[----:B------:R0:W-:Y:S03]  /*49750*/  STL.64 [R1+0x1158], R36 ;  /* 0x0011582401007387 */ /* 0x0001e60000100a00 */
[----:B------:R-:W-:Y:S01]  /*49760*/  IMAD.X R39, R35, 0x1, R24, P5 ;  /* 0x0000000123277824 */ /* 0x000fe200028e0618 */
[----:B------:R-:W-:Y:S04]  /*49770*/  STL.64 [R1+0x1150], R42 ;  /* 0x0011502a01007387 */ /* 0x000fe80000100a00 */
[----:B------:R1:W-:Y:S04]  /*49780*/  STL.64 [R1+0x1148], R38 ;  /* 0x0011482601007387 */ /* 0x0003e80000100a00 */
[----:B------:R-:W2:Y:S01]  /*49790*/  LDL.LU R35, [R1+0x94] ;  /* 0x0000940001237983 */ /* 0x000ea20000300800 */
[----:B0-----:R-:W-:-:S02]  /*497a0*/  IADD3 R36, P3, R32, R21, RZ ;  /* 0x0000001520247210 */ /* 0x001fc40007f7e0ff */
[----:B------:R-:W-:-:S03]  /*497b0*/  IADD3 R32, P4, R33, R21, RZ ;  /* 0x0000001521207210 */ /* 0x000fc60007f9e0ff */
[--C-:B------:R-:W-:Y:S02]  /*497c0*/  IMAD.X R37, R41, 0x1, R24.reuse, P3 ;  /* 0x0000000129257824 */ /* 0x100fe400018e0618 */
[----:B------:R-:W-:Y:S01]  /*497d0*/  IMAD.X R33, R28, 0x1, R24, P4 ;  /* 0x000000011c217824 */ /* 0x000fe200020e0618 */
[----:B------:R-:W-:Y:S02]  /*497e0*/  SHF.R.S32.HI R34, RZ, 0x1f, R30 ;  /* 0x0000001fff227819 */ /* 0x000fe4000001141e */
[----:B------:R0:W-:Y:S01]  /*497f0*/  STL.64 [R1+0x1140], R36 ;  /* 0x0011402401007387 */ /* 0x0001e20000100a00 */
[----:B-1----:R-:W-:-:S03]  /*49800*/  IADD3 R38, P5, R30, R20, RZ ;  /* 0x000000141e267210 */ /* 0x002fc60007fbe0ff */
[----:B------:R1:W-:Y:S01]  /*49810*/  STL.64 [R1+0x1138], R32 ;  /* 0x0011382001007387 */ /* 0x0003e20000100a00 */
[----:B0-----:R-:W-:-:S03]  /*49820*/  IADD3 R36, P3, R30, R21, RZ ;  /* 0x000000151e247210 */ /* 0x001fc60007f7e0ff */
[----:B------:R-:W3:Y:S01]  /*49830*/  LDL.LU R30, [R1+0x90] ;  /* 0x00009000011e7983 */ /* 0x000ee20000300800 */
[C---:B------:R-:W-:Y:S02]  /*49840*/  IMAD.X R39, R34.reuse, 0x1, R23, P5 ;  /* 0x0000000122277824 */ /* 0x040fe400028e0617 */
[----:B------:R-:W-:-:S03]  /*49850*/  IMAD.X R37, R34, 0x1, R24, P3 ;  /* 0x0000000122257824 */ /* 0x000fc600018e0618 */
[----:B------:R-:W-:Y:S04]  /*49860*/  STL.64 [R1+0x1130], R38 ;  /* 0x0011302601007387 */ /* 0x000fe80000100a00 */
[----:B------:R-:W-:Y:S01]  /*49870*/  STL.64 [R1+0x1128], R36 ;  /* 0x0011282401007387 */ /* 0x000fe20000100a00 */
[----:B--2---:R-:W-:Y:S02]  /*49880*/  SHF.R.S32.HI R28, RZ, 0x1f, R35 ;  /* 0x0000001fff1c7819 */ /* 0x004fe40000011423 */
[----:B-1----:R-:W-:-:S05]  /*49890*/  IADD3 R32, P4, R35, R20, RZ ;  /* 0x0000001423207210 */ /* 0x002fca0007f9e0ff */
[----:B------:R-:W-:-:S05]  /*498a0*/  IMAD.X R33, R28, 0x1, R23, P4 ;  /* 0x000000011c217824 */ /* 0x000fca00020e0617 */
[----:B------:R0:W-:Y:S04]  /*498b0*/  STL.64 [R1+0x1120], R32 ;  /* 0x0011202001007387 */ /* 0x0001e80000100a00 */
[----:B0-----:R-:W2:Y:S01]  /*498c0*/  LDL.LU R33, [R1+0x8c] ;  /* 0x00008c0001217983 */ /* 0x001ea20000300800 */
[----:B------:R-:W-:-:S05]  /*498d0*/  IADD3 R34, P3, R35, R21, RZ ;  /* 0x0000001523227210 */ /* 0x000fca0007f7e0ff */
[----:B------:R-:W-:Y:S01]  /*498e0*/  IMAD.X R35, R28, 0x1, R24, P3 ;  /* 0x000000011c237824 */ /* 0x000fe200018e0618 */
[----:B---3--:R-:W-:Y:S02]  /*498f0*/  SHF.R.S32.HI R32, RZ, 0x1f, R30 ;  /* 0x0000001fff207819 */ /* 0x008fe4000001141e */
[C---:B------:R-:W-:Y:S02]  /*49900*/  IADD3 R38, P4, R30.reuse, R20, RZ ;  /* 0x000000141e267210 */ /* 0x040fe40007f9e0ff */
[----:B------:R-:W-:Y:S01]  /*49910*/  IADD3 R36, P3, R30, R21, RZ ;  /* 0x000000151e247210 */ /* 0x000fe20007f7e0ff */
[----:B------:R0:W-:Y:S04]  /*49920*/  STL.64 [R1+0x1118], R34 ;  /* 0x0011182201007387 */ /* 0x0001e80000100a00 */
[----:B------:R-:W3:Y:S01]  /*49930*/  LDL.LU R30, [R1+0x88] ;  /* 0x00008800011e7983 */ /* 0x000ee20000300800 */
[----:B------:R-:W-:-:S02]  /*49940*/  IMAD.X R39, R32, 0x1, R23, P4 ;  /* 0x0000000120277824 */ /* 0x000fc400020e0617 */
[----:B------:R-:W-:-:S03]  /*49950*/  IMAD.X R37, R32, 0x1, R24, P3 ;  /* 0x0000000120257824 */ /* 0x000fc600018e0618 */
[----:B------:R-:W-:Y:S04]  /*49960*/  STL.64 [R1+0x1110], R38 ;  /* 0x0011102601007387 */ /* 0x000fe80000100a00 */
[----:B------:R-:W-:Y:S01]  /*49970*/  STL.64 [R1+0x1108], R36 ;  /* 0x0011082401007387 */ /* 0x000fe20000100a00 */
[----:B--2---:R-:W-:Y:S02]  /*49980*/  SHF.R.S32.HI R28, RZ, 0x1f, R33 ;  /* 0x0000001fff1c7819 */ /* 0x004fe40000011421 */
[----:B0-----:R-:W-:-:S05]  /*49990*/  IADD3 R34, P5, R33, R20, RZ ;  /* 0x0000001421227210 */ /* 0x001fca0007fbe0ff */
        /* <DEDUP_REMOVED lines=119> */
[----:B------:R0:W-:Y:S01]  /*4a110*/  STL.64 [R1+0x1018], R34 ;  /* 0x0010182201007387 */ /* 0x0001e20000100a00 */
[----:B------:R-:W-:-:S03]  /*4a120*/  IADD3 R36, P3, R30, R21, RZ ;  /* 0x000000151e247210 */ /* 0x000fc60007f7e0ff */
[----:B------:R-:W3:Y:S04]  /*4a130*/  LDL.LU R33, [R1+0x30] ;  /* 0x0000300001217983 */ /* 0x000ee80000300800 */
[----:B------:R-:W4:Y:S01]  /*4a140*/  LDL.LU R30, [R1+0x48] ;  /* 0x00004800011e7983 */ /* 0x000f220000300800 */
[C---:B------:R-:W-:Y:S02]  /*4a150*/  IMAD.X R37, R38.reuse, 0x1, R24, P3 ;  /* 0x0000000126257824 */ /* 0x040fe400018e0618 */
[----:B------:R-:W-:-:S03]  /*4a160*/  IMAD.X R41, R38, 0x1, R23, P4 ;  /* 0x0000000126297824 */ /* 0x000fc600020e0617 */
[----:B------:R1:W-:Y:S04]  /*4a170*/  STL.64 [R1+0x1008], R36 ;  /* 0x0010082401007387 */ /* 0x0003e80000100a00 */
[----:B------:R4:W-:Y:S01]  /*4a180*/  STL.64 [R1+0x1010], R40 ;  /* 0x0010102801007387 */ /* 0x0009e20000100a00 */
[----:B--2---:R-:W-:Y:S02]  /*4a190*/  SHF.R.S32.HI R28, RZ, 0x1f, R32 ;  /* 0x0000001fff1c7819 */ /* 0x004fe40000011420 */
[----:B0-----:R-:W-:-:S05]  /*4a1a0*/  IADD3 R34, P5, R32, R20, RZ ;  /* 0x0000001420227210 */ /* 0x001fca0007fbe0ff */
[----:B------:R-:W-:Y:S01]  /*4a1b0*/  IMAD.X R35, R28, 0x1, R23, P5 ;  /* 0x000000011c237824 */ /* 0x000fe200028e0617 */
[----:B-1----:R-:W-:-:S04]  /*4a1c0*/  IADD3 R36, P3, R32, R21, RZ ;  /* 0x0000001520247210 */ /* 0x002fc80007f7e0ff */
[----:B------:R0:W-:Y:S04]  /*4a1d0*/  STL.64 [R1+0x1000], R34 ;  /* 0x0010002201007387 */ /* 0x0001e80000100a00 */
[----:B------:R-:W2:Y:S01]  /*4a1e0*/  LDL.LU R32, [R1+0x44] ;  /* 0x0000440001207983 */ /* 0x000ea20000300800 */
[----:B------:R-:W-:Y:S01]  /*4a1f0*/  IMAD.X R37, R28, 0x1, R24, P3 ;  /* 0x000000011c257824 */ /* 0x000fe200018e0618 */
[----:B----4-:R-:W-:-:S04]  /*4a200*/  IADD3 R40, P4, R30, R20, RZ ;  /* 0x000000141e287210 */ /* 0x010fc80007f9e0ff */
[----:B------:R1:W-:Y:S01]  /*4a210*/  STL.64 [R1+0xff8], R36 ;  /* 0x000ff82401007387 */ /* 0x0003e20000100a00 */
[----:B0-----:R-:W-:Y:S02]  /*4a220*/  SHF.R.S32.HI R34, RZ, 0x1f, R30 ;  /* 0x0000001fff227819 */ /* 0x001fe4000001141e */
[----:B-1----:R-:W-:Y:S02]  /*4a230*/  IADD3 R36, P3, R30, R21, RZ ;  /* 0x000000151e247210 */ /* 0x002fe40007f7e0ff */
[----:B------:R-:W4:Y:S04]  /*4a240*/  LDL.LU R30, [R1+0x28] ;  /* 0x00002800011e7983 */ /* 0x000f280000300800 */
[----:B------:R-:W3:Y:S01]  /*4a250*/  LDL.LU R35, [R1+0x40] ;  /* 0x0000400001237983 */ /* 0x000ee20000300800 */
[----:B------:R-:W-:-:S02]  /*4a260*/  IMAD.X R37, R34, 0x1, R24, P3 ;  /* 0x0000000122257824 */ /* 0x000fc400018e0618 */
[----:B------:R-:W-:-:S03]  /*4a270*/  IMAD.X R41, R34, 0x1, R23, P4 ;  /* 0x0000000122297824 */ /* 0x000fc600020e0617 */
[----:B------:R0:W-:Y:S04]  /*4a280*/  STL.64 [R1+0xfe8], R36 ;  /* 0x000fe82401007387 */ /* 0x0001e80000100a00 */
[----:B------:R1:W-:Y:S01]  /*4a290*/  STL.64 [R1+0xff0], R40 ;  /* 0x000ff02801007387 */ /* 0x0003e20000100a00 */
[----:B--2---:R-:W-:Y:S02]  /*4a2a0*/  SHF.R.S32.HI R28, RZ, 0x1f, R32 ;  /* 0x0000001fff1c7819 */ /* 0x004fe40000011420 */
[----:B------:R-:W-:-:S05]  /*4a2b0*/  IADD3 R38, P5, R32, R20, RZ ;  /* 0x0000001420267210 */ /* 0x000fca0007fbe0ff */
[----:B------:R-:W-:Y:S01]  /*4a2c0*/  IMAD.X R39, R28, 0x1, R23, P5 ;  /* 0x000000011c277824 */ /* 0x000fe200028e0617 */
[----:B0-----:R-:W-:-:S04]  /*4a2d0*/  IADD3 R36, P3, R32, R21, RZ ;  /* 0x0000001520247210 */ /* 0x001fc80007f7e0ff */
[----:B------:R0:W-:Y:S04]  /*4a2e0*/  STL.64 [R1+0xfe0], R38 ;  /* 0x000fe02601007387 */ /* 0x0001e80000100a00 */
[----:B------:R-:W2:Y:S01]  /*4a2f0*/  LDL.LU R32, [R1+0x38] ;  /* 0x0000380001207983 */ /* 0x000ea20000300800 */
[----:B------:R-:W-:-:S05]  /*4a300*/  IMAD.X R37, R28, 0x1, R24, P3 ;  /* 0x000000011c257824 */ /* 0x000fca00018e0618 */
[----:B------:R4:W-:Y:S01]  /*4a310*/  STL.64 [R1+0xfd8], R36 ;  /* 0x000fd82401007387 */ /* 0x0009e20000100a00 */
[----:B---3--:R-:W-:Y:S02]  /*4a320*/  SHF.R.S32.HI R34, RZ, 0x1f, R35 ;  /* 0x0000001fff227819 */ /* 0x008fe40000011423 */
[C---:B-1----:R-:W-:Y:S02]  /*4a330*/  IADD3 R40, P4, R35.reuse, R20, RZ ;  /* 0x0000001423287210 */ /* 0x042fe40007f9e0ff */
[----:B0-----:R-:W-:Y:S02]  /*4a340*/  IADD3 R38, P3, R35, R21, RZ ;  /* 0x0000001523267210 */ /* 0x001fe40007f7e0ff */
[----:B------:R-:W3:Y:S01]  /*4a350*/  LDL.LU R35, [R1+0x34] ;  /* 0x0000340001237983 */ /* 0x000ee20000300800 */
[C---:B------:R-:W-:Y:S02]  /*4a360*/  IMAD.X R41, R34.reuse, 0x1, R23, P4 ;  /* 0x0000000122297824 */ /* 0x040fe400020e0617 */
[----:B------:R-:W-:-:S05]  /*4a370*/  IMAD.X R39, R34, 0x1, R24, P3 ;  /* 0x0000000122277824 */ /* 0x000fca00018e0618 */
[----:B------:R0:W-:Y:S04]  /*4a380*/  STL.64 [R1+0xfc8], R38 ;  /* 0x000fc82601007387 */ /* 0x0001e80000100a00 */
[----:B------:R-:W-:Y:S01]  /*4a390*/  STL.64 [R1+0xfd0], R40 ;  /* 0x000fd02801007387 */ /* 0x000fe20000100a00 */
[----:B--2---:R-:W-:Y:S02]  /*4a3a0*/  SHF.R.S32.HI R28, RZ, 0x1f, R32 ;  /* 0x0000001fff1c7819 */ /* 0x004fe40000011420 */
[----:B----4-:R-:W-:-:S05]  /*4a3b0*/  IADD3 R36, P5, R32, R20, RZ ;  /* 0x0000001420247210 */ /* 0x010fca0007fbe0ff */
[----:B------:R-:W-:Y:S01]  /*4a3c0*/  IMAD.X R37, R28, 0x1, R23, P5 ;  /* 0x000000011c257824 */ /* 0x000fe200028e0617 */
[----:B0-----:R-:W-:-:S04]  /*4a3d0*/  IADD3 R38, P3, R32, R21, RZ ;  /* 0x0000001520267210 */ /* 0x001fc80007f7e0ff */
[----:B------:R0:W-:Y:S01]  /*4a3e0*/  STL.64 [R1+0xfc0], R36 ;  /* 0x000fc02401007387 */ /* 0x0001e20000100a00 */
[----:B---3--:R-:W-:Y:S01]  /*4a3f0*/  SHF.R.S32.HI R32, RZ, 0x1f, R35 ;  /* 0x0000001fff207819 */ /* 0x008fe20000011423 */
[----:B------:R-:W-:Y:S01]  /*4a400*/  IMAD.X R39, R28, 0x1, R24, P3 ;  /* 0x000000011c277824 */ /* 0x000fe200018e0618 */
[----:B0-----:R-:W-:-:S04]  /*4a410*/  IADD3 R36, P4, R35, R20, RZ ;  /* 0x0000001423247210 */ /* 0x001fc80007f9e0ff */
[----:B------:R-:W-:Y:S01]  /*4a420*/  STL.64 [R1+0xfb8], R38 ;  /* 0x000fb82601007387 */ /* 0x000fe20000100a00 */
[----:B------:R-:W-:-:S05]  /*4a430*/  IMAD.X R37, R32, 0x1, R23, P4 ;  /* 0x0000000120257824 */ /* 0x000fca00020e0617 */
[----:B------:R0:W-:Y:S04]  /*4a440*/  STL.64 [R1+0xfb0], R36 ;  /* 0x000fb02401007387 */ /* 0x0001e80000100a00 */
[----:B0-----:R-:W2:Y:S01]  /*4a450*/  LDL.LU R37, [R1+0x2c] ;  /* 0x00002c0001257983 */ /* 0x001ea20000300800 */
[----:B------:R-:W-:Y:S02]  /*4a460*/  IADD3 R38, P3, R35, R21, RZ ;  /* 0x0000001523267210 */ /* 0x000fe40007f7e0ff */
[----:B------:R-:W-:Y:S02]  /*4a470*/  SHF.R.S32.HI R28, RZ, 0x1f, R33 ;  /* 0x0000001fff1c7819 */ /* 0x000fe40000011421 */
[----:B------:R-:W-:Y:S01]  /*4a480*/  IADD3 R34, P5, R33, R20, RZ ;  /* 0x0000001421227210 */ /* 0x000fe20007fbe0ff */
[----:B------:R-:W-:-:S04]  /*4a490*/  IMAD.X R39, R32, 0x1, R24, P3 ;  /* 0x0000000120277824 */ /* 0x000fc800018e0618 */
[----:B------:R-:W-:Y:S01]  /*4a4a0*/  IMAD.X R35, R28, 0x1, R23, P5 ;  /* 0x000000011c237824 */ /* 0x000fe200028e0617 */
[----:B------:R0:W-:Y:S04]  /*4a4b0*/  STL.64 [R1+0xfa8], R38 ;  /* 0x000fa82601007387 */ /* 0x0001e80000100a00 */
[----:B------:R-:W3:Y:S04]  /*4a4c0*/  LDL.LU R32, [R1+0x18] ;  /* 0x0000180001207983 */ /* 0x000ee80000300800 */
[----:B------:R1:W-:Y:S01]  /*4a4d0*/  STL.64 [R1+0xfa0], R34 ;  /* 0x000fa02201007387 */ /* 0x0003e20000100a00 */
[----:B0-----:R-:W-:-:S05]  /*4a4e0*/  IADD3 R38, P3, R33, R21, RZ ;  /* 0x0000001521267210 */ /* 0x001fca0007f7e0ff */
[----:B------:R-:W-:-:S05]  /*4a4f0*/  IMAD.X R39, R28, 0x1, R24, P3 ;  /* 0x000000011c277824 */ /* 0x000fca00018e0618 */
[----:B------:R-:W-:Y:S01]  /*4a500*/  STL.64 [R1+0xf98], R38 ;  /* 0x000f982601007387 */ /* 0x000fe20000100a00 */
[----:B--2---:R-:W-:Y:S02]  /*4a510*/  SHF.R.S32.HI R33, RZ, 0x1f, R37 ;  /* 0x0000001fff217819 */ /* 0x004fe40000011425 */
[----:B-1----:R-:W-:-:S05]  /*4a520*/  IADD3 R34, P4, R37, R20, RZ ;  /* 0x0000001425227210 */ /* 0x002fca0007f9e0ff */
[----:B------:R-:W-:-:S05]  /*4a530*/  IMAD.X R35, R33, 0x1, R23, P4 ;  /* 0x0000000121237824 */ /* 0x000fca00020e0617 */
[----:B------:R0:W-:Y:S04]  /*4a540*/  STL.64 [R1+0xf90], R34 ;  /* 0x000f902201007387 */ /* 0x0001e80000100a00 */
[----:B0-----:R-:W2:Y:S01]  /*4a550*/  LDL.LU R35, [R1+0x24] ;  /* 0x0000240001237983 */ /* 0x001ea20000300800 */
[----:B------:R-:W-:Y:S02]  /*4a560*/  IADD3 R36, P3, R37, R21, RZ ;  /* 0x0000001525247210 */ /* 0x000fe40007f7e0ff */
[----:B------:R-:W-:Y:S01]  /*4a570*/  SHF.R.S32.HI R28, RZ, 0x1f, R30 ;  /* 0x0000001fff1c7819 */ /* 0x000fe2000001141e */
[----:B------:R-:W4:Y:S02]  /*4a580*/  LDL.LU R34, [R1+0x10] ;  /* 0x0000100001227983 */ /* 0x000f240000300800 */
[----:B------:R-:W-:Y:S01]  /*4a590*/  IMAD.X R37, R33, 0x1, R24, P3 ;  /* 0x0000000121257824 */ /* 0x000fe200018e0618 */
[----:B------:R-:W-:-:S04]  /*4a5a0*/  IADD3 R38, P5, R30, R20, RZ ;  /* 0x000000141e267210 */ /* 0x000fc80007fbe0ff */
[----:B------:R0:W-:Y:S01]  /*4a5b0*/  STL.64 [R1+0xf88], R36 ;  /* 0x000f882401007387 */ /* 0x0001e20000100a00 */
[----:B------:R-:W-:Y:S01]  /*4a5c0*/  IMAD.X R39, R28, 0x1, R23, P5 ;  /* 0x000000011c277824 */ /* 0x000fe200028e0617 */
[----:B0-----:R-:W-:-:S04]  /*4a5d0*/  IADD3 R36, P3, R30, R21, RZ ;  /* 0x000000151e247210 */ /* 0x001fc80007f7e0ff */
[----:B------:R0:W-:Y:S01]  /*4a5e0*/  STL.64 [R1+0xf80], R38 ;  /* 0x000f802601007387 */ /* 0x0001e20000100a00 */
[----:B------:R-:W-:-:S03]  /*4a5f0*/  IMAD.X R37, R28, 0x1, R24, P3 ;  /* 0x000000011c257824 */ /* 0x000fc600018e0618 */
[----:B------:R-:W3:Y:S04]  /*4a600*/  LDL.LU R30, [R1+0x20] ;  /* 0x00002000011e7983 */ /* 0x000ee80000300800 */
[----:B------:R-:W4:Y:S04]  /*4a610*/  LDL.LU R41, [R1+0xc] ;  /* 0x00000c0001297983 */ /* 0x000f280000300800 */
[----:B------:R1:W-:Y:S04]  /*4a620*/  STL.64 [R1+0xf78], R36 ;  /* 0x000f782401007387 */ /* 0x0003e80000100a00 */
[----:B0-----:R-:W4:Y:S01]  /*4a630*/  LDL.LU R38, [R1+0x8] ;  /* 0x0000080001267983 */ /* 0x001f220000300800 */
[----:B--2---:R-:W-:-:S02]  /*4a640*/  SHF.R.S32.HI R33, RZ, 0x1f, R35 ;  /* 0x0000001fff217819 */ /* 0x004fc40000011423 */
[C---:B-1----:R-:W-:Y:S02]  /*4a650*/  IADD3 R36, P3, R35.reuse, R21, RZ ;  /* 0x0000001523247210 */ /* 0x042fe40007f7e0ff */
[----:B------:R-:W-:-:S03]  /*4a660*/  IADD3 R42, P4, R35, R20, RZ ;  /* 0x00000014232a7210 */ /* 0x000fc60007f9e0ff */
[C---:B------:R-:W-:Y:S02]  /*4a670*/  IMAD.X R37, R33.reuse, 0x1, R24, P3 ;  /* 0x0000000121257824 */ /* 0x040fe400018e0618 */
[----:B------:R-:W-:-:S03]  /*4a680*/  IMAD.X R43, R33, 0x1, R23, P4 ;  /* 0x00000001212b7824 */ /* 0x000fc600020e0617 */
[----:B------:R0:W-:Y:S04]  /*4a690*/  STL.64 [R1+0xf68], R36 ;  /* 0x000f682401007387 */ /* 0x0001e80000100a00 */
[----:B------:R1:W-:Y:S04]  /*4a6a0*/  STL.64 [R1+0xf70], R42 ;  /* 0x000f702a01007387 */ /* 0x0003e80000100a00 */
[----:B0-----:R-:W2:Y:S01]  /*4a6b0*/  LDL.LU R37, [R1+0x1c] ;  /* 0x00001c0001257983 */ /* 0x001ea20000300800 */
[----:B------:R-:W-:Y:S02]  /*4a6c0*/  IMAD.MOV.U32 R33, RZ, RZ, R27 ;  /* 0x000000ffff217224 */ /* 0x000fe400078e001b */
[----:B------:R-:W-:Y:S01]  /*4a6d0*/  IMAD.MOV.U32 R27, RZ, RZ, R16 ;  /* 0x000000ffff1b7224 */ /* 0x000fe200078e0010 */
[----:B---3--:R-:W-:-:S02]  /*4a6e0*/  SHF.R.S32.HI R28, RZ, 0x1f, R30 ;  /* 0x0000001fff1c7819 */ /* 0x008fc4000001141e */
[C---:B------:R-:W-:Y:S01]  /*4a6f0*/  IADD3 R56, P5, R30.reuse, R20, RZ ;  /* 0x000000141e387210 */ /* 0x040fe20007fbe0ff */
[----:B------:R-:W-:Y:S01]  /*4a700*/  IMAD.MOV.U32 R16, RZ, RZ, R14 ;  /* 0x000000ffff107224 */ /* 0x000fe200078e000e */
[----:B-1----:R-:W-:Y:S01]  /*4a710*/  IADD3 R42, P3, R30, R21, RZ ;  /* 0x000000151e2a7210 */ /* 0x002fe20007f7e0ff */
[----:B------:R-:W-:Y:S02]  /*4a720*/  IMAD.MOV.U32 R14, RZ, RZ, R4 ;  /* 0x000000ffff0e7224 */ /* 0x000fe400078e0004 */
[C---:B------:R-:W-:Y:S02]  /*4a730*/  IMAD.X R57, R28.reuse, 0x1, R23, P5 ;  /* 0x000000011c397824 */ /* 0x040fe400028e0617 */
[----:B------:R-:W-:Y:S02]  /*4a740*/  IMAD.MOV.U32 R30, RZ, RZ, R18 ;  /* 0x000000ffff1e7224 */ /* 0x000fe400078e0012 */
[----:B------:R-:W-:Y:S02]  /*4a750*/  IMAD.MOV.U32 R18, RZ, RZ, R17 ;  /* 0x000000ffff127224 */ /* 0x000fe400078e0011 */
[----:B------:R-:W-:-:S02]  /*4a760*/  IMAD.X R43, R28, 0x1, R24, P3 ;  /* 0x000000011c2b7824 */ /* 0x000fc400018e0618 */
[----:B------:R-:W-:Y:S01]  /*4a770*/  IMAD.MOV.U32 R17, RZ, RZ, R5 ;  /* 0x000000ffff117224 */ /* 0x000fe200078e0005 */
[----:B------:R-:W-:Y:S04]  /*4a780*/  STL.64 [R1+0xf60], R56 ;  /* 0x000f603801007387 */ /* 0x000fe80000100a00 */
[----:B------:R-:W3:Y:S04]  /*4a790*/  LDL.LU R39, [R1+0x4] ;  /* 0x0000040001277983 */ /* 0x000ee80000300800 */
[----:B------:R-:W-:Y:S04]  /*4a7a0*/  STL.64 [R1+0xf58], R42 ;  /* 0x000f582a01007387 */ /* 0x000fe80000100a00 */
[----:B------:R-:W3:Y:S01]  /*4a7b0*/  LDL.LU R36, [R1] ;  /* 0x0000000001247983 */ /* 0x000ee20000300800 */
[----:B--2---:R-:W-:-:S02]  /*4a7c0*/  SHF.R.S32.HI R35, RZ, 0x1f, R37 ;  /* 0x0000001fff237819 */ /* 0x004fc40000011425 */
[----:B------:R-:W-:-:S05]  /*4a7d0*/  IADD3 R4, P4, R37, R20, RZ ;  /* 0x0000001425047210 */ /* 0x000fca0007f9e0ff */
[----:B------:R-:W-:-:S05]  /*4a7e0*/  IMAD.X R5, R35, 0x1, R23, P4 ;  /* 0x0000000123057824 */ /* 0x000fca00020e0617 */
[----:B------:R0:W-:Y:S04]  /*4a7f0*/  STL.64 [R1+0xf50], R4 ;  /* 0x000f500401007387 */ /* 0x0001e80000100a00 */
[----:B0-----:R-:W2:Y:S04]  /*4a800*/  LDL.LU.64 R4, [R1+0x1800] ;  /* 0x0018000001047983 */ /* 0x001ea80000300a00 */
[----:B------:R-:W4:Y:S01]  /*4a810*/  LDL.LU R40, [R1+0x14] ;  /* 0x0000140001287983 */ /* 0x000f220000300800 */
[----:B------:R-:W-:-:S05]  /*4a820*/  IADD3 R42, P3, R37, R21, RZ ;  /* 0x00000015252a7210 */ /* 0x000fca0007f7e0ff */
[----:B------:R-:W-:Y:S02]  /*4a830*/  IMAD.X R43, R35, 0x1, R24, P3 ;  /* 0x00000001232b7824 */ /* 0x000fe400018e0618 */
[----:B------:R-:W-:Y:S01]  /*4a840*/  IMAD.MOV.U32 R35, RZ, RZ, R33 ;  /* 0x000000ffff237224 */ /* 0x000fe200078e0021 */
[----:B------:R-:W-:Y:S01]  /*4a850*/  SHF.R.S32.HI R28, RZ, 0x1f, R32 ;  /* 0x0000001fff1c7819 */ /* 0x000fe20000011420 */
[----:B------:R-:W-:Y:S01]  /*4a860*/  IMAD.MOV.U32 R33, RZ, RZ, R18 ;  /* 0x000000ffff217224 */ /* 0x000fe200078e0012 */
[----:B------:R-:W-:Y:S01]  /*4a870*/  IADD3 R56, P5, R32, R20, RZ ;  /* 0x0000001420387210 */ /* 0x000fe20007fbe0ff */
[----:B------:R0:W-:Y:S01]  /*4a880*/  STL.64 [R1+0xf48], R42 ;  /* 0x000f482a01007387 */ /* 0x0001e20000100a00 */
[----:B------:R-:W-:Y:S02]  /*4a890*/  IMAD.MOV.U32 R18, RZ, RZ, R17 ;  /* 0x000000ffff127224 */ /* 0x000fe400078e0011 */
[----:B------:R-:W-:Y:S02]  /*4a8a0*/  IMAD.MOV.U32 R17, RZ, RZ, R60 ;  /* 0x000000ffff117224 */ /* 0x000fe400078e003c */
[----:B------:R-:W-:Y:S01]  /*4a8b0*/  IMAD.X R57, R28, 0x1, R23, P5 ;  /* 0x000000011c397824 */ /* 0x000fe200028e0617 */
[----:B0-----:R-:W-:Y:S01]  /*4a8c0*/  IADD3 R42, P3, R32, R21, RZ ;  /* 0x00000015202a7210 */ /* 0x001fe20007f7e0ff */
[----:B------:R-:W-:-:S02]  /*4a8d0*/  IMAD.MOV.U32 R32, RZ, RZ, R30 ;  /* 0x000000ffff207224 */ /* 0x000fc400078e001e */
[----:B------:R-:W-:Y:S02]  /*4a8e0*/  IMAD.MOV.U32 R30, RZ, RZ, R16 ;  /* 0x000000ffff1e7224 */ /* 0x000fe400078e0010 */
[----:B------:R-:W-:Y:S02]  /*4a8f0*/  IMAD.MOV.U32 R16, RZ, RZ, R61 ;  /* 0x000000ffff107224 */ /* 0x000fe400078e003d */
[----:B------:R-:W-:Y:S01]  /*4a900*/  IMAD.X R43, R28, 0x1, R24, P3 ;  /* 0x000000011c2b7824 */ /* 0x000fe200018e0618 */
[----:B------:R-:W-:Y:S04]  /*4a910*/  STL.64 [R1+0xf40], R56 ;  /* 0x000f403801007387 */ /* 0x000fe80000100a00 */
[----:B------:R-:W-:Y:S01]  /*4a920*/  STL.64 [R1+0xf38], R42 ;  /* 0x000f382a01007387 */ /* 0x000fe20000100a00 */
[----:B----4-:R-:W-:-:S02]  /*4a930*/  SHF.R.S32.HI R37, RZ, 0x1f, R40 ;  /* 0x0000001fff257819 */ /* 0x010fc40000011428 */
[----:B------:R-:W-:-:S05]  /*4a940*/  IADD3 R60, P4, R40, R20, RZ ;  /* 0x00000014283c7210 */ /* 0x000fca0007f9e0ff */
[----:B------:R-:W-:-:S05]  /*4a950*/  IMAD.X R61, R37, 0x1, R23, P4 ;  /* 0x00000001253d7824 */ /* 0x000fca00020e0617 */
[----:B------:R0:W-:Y:S04]  /*4a960*/  STL.64 [R1+0xf30], R60 ;  /* 0x000f303c01007387 */ /* 0x0001e80000100a00 */
[----:B0-----:R-:W4:Y:S01]  /*4a970*/  LDL.LU.64 R60, [R1+0x17f8] ;  /* 0x0017f800013c7983 */ /* 0x001f220000300a00 */
[----:B------:R-:W-:Y:S02]  /*4a980*/  IADD3 R42, P3, R40, R21, RZ ;  /* 0x00000015282a7210 */ /* 0x000fe40007f7e0ff */
[----:B------:R-:W-:Y:S02]  /*4a990*/  SHF.R.S32.HI R28, RZ, 0x1f, R34 ;  /* 0x0000001fff1c7819 */ /* 0x000fe40000011422 */
[----:B------:R-:W-:Y:S01]  /*4a9a0*/  IADD3 R56, P5, R34, R20, RZ ;  /* 0x0000001422387210 */ /* 0x000fe20007fbe0ff */
[----:B------:R-:W-:-:S02]  /*4a9b0*/  IMAD.X R43, R37, 0x1, R24, P3 ;  /* 0x00000001252b7824 */ /* 0x000fc400018e0618 */
[----:B------:R-:W-:Y:S02]  /*4a9c0*/  IMAD.MOV.U32 R37, RZ, RZ, R35 ;  /* 0x000000ffff257224 */ /* 0x000fe400078e0023 */
[----:B------:R-:W-:Y:S02]  /*4a9d0*/  IMAD.X R57, R28, 0x1, R23, P5 ;  /* 0x000000011c397824 */ /* 0x000fe400028e0617 */
[----:B------:R-:W-:Y:S01]  /*4a9e0*/  IMAD.MOV.U32 R35, RZ, RZ, R33 ;  /* 0x000000ffff237224 */ /* 0x000fe200078e0021 */
[----:B------:R0:W-:Y:S01]  /*4a9f0*/  STL.64 [R1+0xf28], R42 ;  /* 0x000f282a01007387 */ /* 0x0001e20000100a00 */
[----:B------:R-:W-:Y:S02]  /*4aa00*/  IMAD.MOV.U32 R33, RZ, RZ, R18 ;  /* 0x000000ffff217224 */ /* 0x000fe400078e0012 */
[----:B------:R-:W-:Y:S01]  /*4aa10*/  IMAD.MOV.U32 R18, RZ, RZ, R19 ;  /* 0x000000ffff127224 */ /* 0x000fe200078e0013 */
[----:B------:R1:W-:Y:S01]  /*4aa20*/  STL.64 [R1+0xf20], R56 ;  /* 0x000f203801007387 */ /* 0x0003e20000100a00 */
[----:B0-----:R-:W-:Y:S01]  /*4aa30*/  IADD3 R42, P3, R34, R21, RZ ;  /* 0x00000015222a7210 */ /* 0x001fe20007f7e0ff */
[----:B------:R-:W-:Y:S01]  /*4aa40*/  IMAD.MOV.U32 R34, RZ, RZ, R32 ;  /* 0x000000ffff227224 */ /* 0x000fe200078e0020 */
[----:B-1----:R-:W-:Y:S01]  /*4aa50*/  SHF.R.S32.HI R56, RZ, 0x1f, R41 ;  /* 0x0000001fff387819 */ /* 0x002fe20000011429 */
[----:B------:R-:W-:-:S02]  /*4aa60*/  IMAD.MOV.U32 R32, RZ, RZ, R30 ;  /* 0x000000ffff207224 */ /* 0x000fc400078e001e */
[----:B------:R-:W-:-:S05]  /*4aa70*/  IMAD.X R43, R28, 0x1, R24, P3 ;  /* 0x000000011c2b7824 */ /* 0x000fca00018e0618 */
[----:B------:R-:W-:Y:S01]  /*4aa80*/  STL.64 [R1+0xf18], R42 ;  /* 0x000f182a01007387 */ /* 0x000fe20000100a00 */
[----:B----4-:R-:W-:Y:S01]  /*4aa90*/  IMAD.MOV.U32 R19, RZ, RZ, R60 ;  /* 0x000000ffff137224 */ /* 0x010fe200078e003c */
[----:B------:R-:W-:Y:S01]  /*4aaa0*/  IADD3 R60, P4, R41, R20, RZ ;  /* 0x00000014293c7210 */ /* 0x000fe20007f9e0ff */
[----:B------:R-:W-:-:S04]  /*4aab0*/  IMAD.MOV.U32 R30, RZ, RZ, R61 ;  /* 0x000000ffff1e7224 */ /* 0x000fc800078e003d */
[----:B------:R-:W-:-:S05]  /*4aac0*/  IMAD.X R61, R56, 0x1, R23, P4 ;  /* 0x00000001383d7824 */ /* 0x000fca00020e0617 */
[----:B------:R0:W-:Y:S04]  /*4aad0*/  STL.64 [R1+0xf10], R60 ;  /* 0x000f103c01007387 */ /* 0x0001e80000100a00 */
[----:B0-----:R-:W4:Y:S01]  /*4aae0*/  LDL.LU.64 R60, [R1+0x17f0] ;  /* 0x0017f000013c7983 */ /* 0x001f220000300a00 */
[----:B------:R-:W-:Y:S02]  /*4aaf0*/  IADD3 R40, P3, R41, R21, RZ ;  /* 0x0000001529287210 */ /* 0x000fe40007f7e0ff */
[----:B------:R-:W-:Y:S02]  /*4ab00*/  SHF.R.S32.HI R28, RZ, 0x1f, R38 ;  /* 0x0000001fff1c7819 */ /* 0x000fe40000011426 */
[----:B------:R-:W-:Y:S01]  /*4ab10*/  IADD3 R42, P5, R38, R20, RZ ;  /* 0x00000014262a7210 */ /* 0x000fe20007fbe0ff */
[----:B------:R-:W-:-:S04]  /*4ab20*/  IMAD.X R41, R56, 0x1, R24, P3 ;  /* 0x0000000138297824 */ /* 0x000fc800018e0618 */
[----:B------:R-:W-:Y:S01]  /*4ab30*/  IMAD.X R43, R28, 0x1, R23, P5 ;  /* 0x000000011c2b7824 */ /* 0x000fe200028e0617 */
[----:B------:R0:W-:Y:S01]  /*4ab40*/  STL.64 [R1+0xf08], R40 ;  /* 0x000f082801007387 */ /* 0x0001e20000100a00 */
[----:B---3--:R-:W-:-:S03]  /*4ab50*/  IADD3 R56, P4, R39, R20, RZ ;  /* 0x0000001427387210 */ /* 0x008fc60007f9e0ff */
[----:B------:R1:W-:Y:S01]  /*4ab60*/  STL.64 [R1+0xf00], R42 ;  /* 0x000f002a01007387 */ /* 0x0003e20000100a00 */
[----:B0-----:R-:W-:Y:S02]  /*4ab70*/  IADD3 R40, P3, R38, R21, RZ ;  /* 0x0000001526287210 */ /* 0x001fe40007f7e0ff */
[----:B-1----:R-:W-:-:S03]  /*4ab80*/  SHF.R.S32.HI R42, RZ, 0x1f, R39 ;  /* 0x0000001fff2a7819 */ /* 0x002fc60000011427 */
[----:B------:R-:W-:Y:S01]  /*4ab90*/  IMAD.X R41, R28, 0x1, R24, P3 ;  /* 0x000000011c297824 */ /* 0x000fe200018e0618 */
[----:B------:R-:W-:Y:S01]  /*4aba0*/  IADD3 R38, P3, R39, R21, RZ ;  /* 0x0000001527267210 */ /* 0x000fe20007f7e0ff */
[----:B------:R-:W-:-:S04]  /*4abb0*/  IMAD.X R57, R42, 0x1, R23, P4 ;  /* 0x000000012a397824 */ /* 0x000fc800020e0617 */
[----:B------:R-:W-:Y:S01]  /*4abc0*/  IMAD.X R39, R42, 0x1, R24, P3 ;  /* 0x000000012a277824 */ /* 0x000fe200018e0618 */
[----:B------:R0:W-:Y:S01]  /*4abd0*/  STL.64 [R1+0xef8], R40 ;  /* 0x000ef82801007387 */ /* 0x0001e20000100a00 */
[----:B------:R-:W-:-:S03]  /*4abe0*/  SHF.R.S32.HI R28, RZ, 0x1f, R36 ;  /* 0x0000001fff1c7819 */ /* 0x000fc60000011424 */
[----:B------:R-:W-:Y:S04]  /*4abf0*/  STL.64 [R1+0xef0], R56 ;  /* 0x000ef03801007387 */ /* 0x000fe80000100a00 */
[----:B------:R1:W-:Y:S01]  /*4ac00*/  STL.64 [R1+0xee8], R38 ;  /* 0x000ee82601007387 */ /* 0x0003e20000100a00 */
[C---:B0-----:R-:W-:Y:S02]  /*4ac10*/  IADD3 R40, P5, R36.reuse, R20, RZ ;  /* 0x0000001424287210 */ /* 0x041fe40007fbe0ff */
[----:B-1----:R-:W-:-:S03]  /*4ac20*/  IADD3 R38, P3, R36, R21, RZ ;  /* 0x0000001524267210 */ /* 0x002fc60007f7e0ff */
[C---:B------:R-:W-:Y:S02]  /*4ac30*/  IMAD.X R41, R28.reuse, 0x1, R23, P5 ;  /* 0x000000011c297824 */ /* 0x040fe400028e0617 */
[----:B------:R-:W-:-:S03]  /*4ac40*/  IMAD.X R39, R28, 0x1, R24, P3 ;  /* 0x000000011c277824 */ /* 0x000fc600018e0618 */
[----:B------:R-:W-:Y:S04]  /*4ac50*/  STL.64 [R1+0xee0], R40 ;  /* 0x000ee02801007387 */ /* 0x000fe80000100a00 */
[----:B------:R0:W-:Y:S02]  /*4ac60*/  STL.64 [R1+0xed8], R38 ;  /* 0x000ed82601007387 */ /* 0x0001e40000100a00 */
[----:B0-----:R-:W-:Y:S02]  /*4ac70*/  IMAD.MOV.U32 R38, RZ, RZ, R37 ;  /* 0x000000ffff267224 */ /* 0x001fe400078e0025 */
[----:B------:R-:W-:Y:S02]  /*4ac80*/  IMAD.MOV.U32 R37, RZ, RZ, R34 ;  /* 0x000000ffff257224 */ /* 0x000fe400078e0022 */
[----:B------:R-:W-:-:S02]  /*4ac90*/  IMAD.MOV.U32 R34, RZ, RZ, R35 ;  /* 0x000000ffff227224 */ /* 0x000fc400078e0023 */
[----:B------:R-:W-:Y:S02]  /*4aca0*/  IMAD.MOV.U32 R35, RZ, RZ, R32 ;  /* 0x000000ffff237224 */ /* 0x000fe400078e0020 */
[----:B------:R-:W-:Y:S02]  /*4acb0*/  IMAD.MOV.U32 R32, RZ, RZ, R33 ;  /* 0x000000ffff207224 */ /* 0x000fe400078e0021 */
[----:B------:R-:W-:Y:S02]  /*4acc0*/  IMAD.MOV.U32 R33, RZ, RZ, R30 ;  /* 0x000000ffff217224 */ /* 0x000fe400078e001e */
[----:B------:R-:W-:Y:S02]  /*4acd0*/  IMAD.MOV.U32 R30, RZ, RZ, R31 ;  /* 0x000000ffff1e7224 */ /* 0x000fe400078e001f */
[----:B------:R-:W-:Y:S02]  /*4ace0*/  IMAD.MOV.U32 R39, RZ, RZ, R37 ;  /* 0x000000ffff277224 */ /* 0x000fe400078e0025 */
[----:B------:R-:W-:-:S02]  /*4acf0*/  IMAD.MOV.U32 R31, RZ, RZ, R15 ;  /* 0x000000ffff1f7224 */ /* 0x000fc400078e000f */
[----:B------:R-:W-:Y:S02]  /*4ad00*/  IMAD.MOV.U32 R37, RZ, RZ, R34 ;  /* 0x000000ffff257224 */ /* 0x000fe400078e0022 */
[----:B------:R-:W-:Y:S02]  /*4ad10*/  IMAD.MOV.U32 R15, RZ, RZ, R8 ;  /* 0x000000ffff0f7224 */ /* 0x000fe400078e0008 */
[----:B------:R-:W-:Y:S02]  /*4ad20*/  IMAD.MOV.U32 R34, RZ, RZ, R35 ;  /* 0x000000ffff227224 */ /* 0x000fe400078e0023 */
[----:B------:R-:W-:Y:S02]  /*4ad30*/  IMAD.MOV.U32 R8, RZ, RZ, R9 ;  /* 0x000000ffff087224 */ /* 0x000fe400078e0009 */
[----:B------:R-:W-:Y:S02]  /*4ad40*/  IMAD.MOV.U32 R35, RZ, RZ, R32 ;  /* 0x000000ffff237224 */ /* 0x000fe400078e0020 */
[----:B--2---:R-:W-:-:S02]  /*4ad50*/  IMAD.MOV.U32 R9, RZ, RZ, R4 ;  /* 0x000000ffff097224 */ /* 0x004fc400078e0004 */
[----:B------:R-:W-:Y:S01]  /*4ad60*/  IMAD.MOV.U32 R32, RZ, RZ, R33 ;  /* 0x000000ffff207224 */ /* 0x000fe200078e0021 */
[----:B------:R-:W2:Y:S01]  /*4ad70*/  LDL.LU R4, [R1+0x17ec] ;  /* 0x0017ec0001047983 */ /* 0x000ea20000300800 */
[----:B------:R-:W-:Y:S02]  /*4ad80*/  IMAD.MOV.U32 R33, RZ, RZ, R30 ;  /* 0x000000ffff217224 */ /* 0x000fe400078e001e */
[----:B------:R-:W-:Y:S02]  /*4ad90*/  IMAD.MOV.U32 R30, RZ, RZ, R31 ;  /* 0x000000ffff1e7224 */ /* 0x000fe400078e001f */
[----:B------:R-:W-:Y:S02]  /*4ada0*/  IMAD.MOV.U32 R31, RZ, RZ, R8 ;  /* 0x000000ffff1f7224 */ /* 0x000fe400078e0008 */
[----:B------:R-:W-:Y:S02]  /*4adb0*/  IMAD.MOV.U32 R8, RZ, RZ, R9 ;  /* 0x000000ffff087224 */ /* 0x000fe400078e0009 */
[----:B------:R-:W-:-:S02]  /*4adc0*/  IMAD.MOV.U32 R9, RZ, RZ, R6 ;  /* 0x000000ffff097224 */ /* 0x000fc400078e0006 */
[----:B------:R-:W-:Y:S02]  /*4add0*/  IMAD.MOV.U32 R6, RZ, RZ, R7 ;  /* 0x000000ffff067224 */ /* 0x000fe400078e0007 */
[----:B------:R-:W-:Y:S01]  /*4ade0*/  IMAD.MOV.U32 R7, RZ, RZ, R59 ;  /* 0x000000ffff077224 */ /* 0x000fe200078e003b */
[----:B----4-:R-:W-:Y:S02]  /*4adf0*/  SHF.R.S32.HI R36, RZ, 0x1f, R61 ;  /* 0x0000001fff247819 */ /* 0x010fe4000001143d */
[C---:B------:R-:W-:Y:S02]  /*4ae00*/  IADD3 R56, P4, R61.reuse, R20, RZ ;  /* 0x000000143d387210 */ /* 0x040fe40007f9e0ff */
[----:B------:R-:W-:-:S03]  /*4ae10*/  IADD3 R42, P3, R61, R21, RZ ;  /* 0x000000153d2a7210 */ /* 0x000fc60007f7e0ff */
[C---:B------:R-:W-:Y:S02]  /*4ae20*/  IMAD.X R57, R36.reuse, 0x1, R23, P4 ;  /* 0x0000000124397824 */ /* 0x040fe400020e0617 */
[----:B------:R-:W-:-:S03]  /*4ae30*/  IMAD.X R43, R36, 0x1, R24, P3 ;  /* 0x00000001242b7824 */ /* 0x000fc600018e0618 */
[----:B------:R-:W-:Y:S04]  /*4ae40*/  STL.64 [R1+0xed0], R56 ;  /* 0x000ed03801007387 */ /* 0x000fe80000100a00 */
[----:B------:R0:W-:Y:S04]  /*4ae50*/  STL.64 [R1+0xec8], R42 ;  /* 0x000ec82a01007387 */ /* 0x0001e80000100a00 */
[----:B------:R-:W3:Y:S01]  /*4ae60*/  LDL.LU R59, [R1+0x17e8] ;  /* 0x0017e800013b7983 */ /* 0x000ee20000300800 */
[----:B------:R-:W-:Y:S02]  /*4ae70*/  SHF.R.S32.HI R28, RZ, 0x1f, R60 ;  /* 0x0000001fff1c7819 */ /* 0x000fe4000001143c */
[----:B------:R-:W-:-:S05]  /*4ae80*/  IADD3 R40, P5, R60, R20, RZ ;  /* 0x000000143c287210 */ /* 0x000fca0007fbe0ff */
[----:B------:R-:W-:-:S05]  /*4ae90*/  IMAD.X R41, R28, 0x1, R23, P5 ;  /* 0x000000011c297824 */ /* 0x000fca00028e0617 */
[----:B------:R1:W-:Y:S01]  /*4aea0*/  STL.64 [R1+0xec0], R40 ;  /* 0x000ec02801007387 */ /* 0x0003e20000100a00 */
[----:B0-----:R-:W-:Y:S01]  /*4aeb0*/  IADD3 R42, P3, R60, R21, RZ ;  /* 0x000000153c2a7210 */ /* 0x001fe20007f7e0ff */
[----:B------:R-:W-:Y:S02]  /*4aec0*/  IMAD.MOV.U32 R36, RZ, RZ, R37 ;  /* 0x000000ffff247224 */ /* 0x000fe400078e0025 */
[----:B------:R-:W-:Y:S02]  /*4aed0*/  IMAD.MOV.U32 R37, RZ, RZ, R35 ;  /* 0x000000ffff257224 */ /* 0x000fe400078e0023 */
[----:B-1----:R-:W-:Y:S02]  /*4aee0*/  IMAD.MOV.U32 R41, RZ, RZ, R34 ;  /* 0x000000ffff297224 */ /* 0x002fe400078e0022 */
[----:B------:R-:W-:Y:S02]  /*4aef0*/  IMAD.MOV.U32 R34, RZ, RZ, R32 ;  /* 0x000000ffff227224 */ /* 0x000fe400078e0020 */
[----:B------:R-:W-:-:S02]  /*4af00*/  IMAD.MOV.U32 R32, RZ, RZ, R30 ;  /* 0x000000ffff207224 */ /* 0x000fc400078e001e */
[----:B------:R-:W-:Y:S02]  /*4af10*/  IMAD.MOV.U32 R30, RZ, RZ, R9 ;  /* 0x000000ffff1e7224 */ /* 0x000fe400078e0009 */
[----:B------:R-:W-:Y:S02]  /*4af20*/  IMAD.MOV.U32 R9, RZ, RZ, R6 ;  /* 0x000000ffff097224 */ /* 0x000fe400078e0006 */
[----:B------:R-:W-:Y:S02]  /*4af30*/  IMAD.MOV.U32 R35, RZ, RZ, R33 ;  /* 0x000000ffff237224 */ /* 0x000fe400078e0021 */
[----:B------:R-:W-:Y:S02]  /*4af40*/  IMAD.MOV.U32 R33, RZ, RZ, R31 ;  /* 0x000000ffff217224 */ /* 0x000fe400078e001f */
[----:B------:R-:W-:Y:S02]  /*4af50*/  IMAD.MOV.U32 R31, RZ, RZ, R7 ;  /* 0x000000ffff1f7224 */ /* 0x000fe400078e0007 */
[----:B------:R-:W-:-:S05]  /*4af60*/  IMAD.X R43, R28, 0x1, R24, P3 ;  /* 0x000000011c2b7824 */ /* 0x000fca00018e0618 */
[----:B------:R-:W-:Y:S01]  /*4af70*/  STL.64 [R1+0xeb8], R42 ;  /* 0x000eb82a01007387 */ /* 0x000fe20000100a00 */
[----:B---3--:R-:W-:Y:S02]  /*4af80*/  SHF.R.S32.HI R61, RZ, 0x1f, R59 ;  /* 0x0000001fff3d7819 */ /* 0x008fe4000001143b */
[----:B------:R-:W-:-:S05]  /*4af90*/  IADD3 R6, P4, R59, R20, RZ ;  /* 0x000000143b067210 */ /* 0x000fca0007f9e0ff */
[----:B------:R-:W-:-:S05]  /*4afa0*/  IMAD.X R7, R61, 0x1, R23, P4 ;  /* 0x000000013d077824 */ /* 0x000fca00020e0617 */
[----:B------:R0:W-:Y:S04]  /*4afb0*/  STL.64 [R1+0xeb0], R6 ;  /* 0x000eb00601007387 */ /* 0x0001e80000100a00 */
[----:B0-----:R-:W3:Y:S01]  /*4afc0*/  LDL.LU.64 R6, [R1+0x17e0] ;  /* 0x0017e00001067983 */ /* 0x001ee20000300a00 */
[-C--:B------:R-:W-:Y:S02]  /*4afd0*/  IADD3 R56, P3, R59, R21.reuse, RZ ;  /* 0x000000153b387210 */ /* 0x080fe40007f7e0ff */
[----:B--2---:R-:W-:Y:S02]  /*4afe0*/  SHF.R.S32.HI R60, RZ, 0x1f, R4 ;  /* 0x0000001fff3c7819 */ /* 0x004fe40000011404 */
[C---:B------:R-:W-:Y:S01]  /*4aff0*/  IADD3 R42, P5, R4.reuse, R20, RZ ;  /* 0x00000014042a7210 */ /* 0x040fe20007fbe0ff */
[----:B------:R-:W-:Y:S01]  /*4b000*/  IMAD.X R57, R61, 0x1, R24, P3 ;  /* 0x000000013d397824 */ /* 0x000fe200018e0618 */
[----:B------:R-:W-:-:S03]  /*4b010*/  IADD3 R40, P3, R4, R21, RZ ;  /* 0x0000001504287210 */ /* 0x000fc60007f7e0ff */
[----:B------:R-:W-:Y:S01]  /*4b020*/  IMAD.X R43, R60, 0x1, R23, P5 ;  /* 0x000000013c2b7824 */ /* 0x000fe200028e0617 */
[----:B------:R0:W-:Y:S01]  /*4b030*/  STL.64 [R1+0xea8], R56 ;  /* 0x000ea83801007387 */ /* 0x0001e20000100a00 */
[----:B------:R-:W-:-:S03]  /*4b040*/  IADD3 R28, P4, R5, R20, RZ ;  /* 0x00000014051c7210 */ /* 0x000fc60007f9e0ff */
[----:B------:R-:W-:Y:S01]  /*4b050*/  STL.64 [R1+0xea0], R42 ;  /* 0x000ea02a01007387 */ /* 0x000fe20000100a00 */
[----:B0-----:R-:W-:Y:S02]  /*4b060*/  IMAD.MOV.U32 R57, RZ, RZ, R41 ;  /* 0x000000ffff397224 */ /* 0x001fe400078e0029 */
[----:B------:R-:W-:Y:S01]  /*4b070*/  IMAD.X R41, R60, 0x1, R24, P3 ;  /* 0x000000013c297824 */ /* 0x000fe200018e0618 */
[----:B------:R-:W-:Y:S01]  /*4b080*/  SHF.R.S32.HI R59, RZ, 0x1f, R5 ;  /* 0x0000001fff3b7819 */ /* 0x000fe20000011405 */
[----:B------:R-:W-:-:S03]  /*4b090*/  IMAD.MOV.U32 R60, RZ, RZ, R28 ;  /* 0x000000ffff3c7224 */ /* 0x000fc600078e001c */
[----:B------:R0:W-:Y:S04]  /*4b0a0*/  STL.64 [R1+0xe98], R40 ;  /* 0x000e982801007387 */ /* 0x0001e80000100a00 */
[----:B------:R1:W-:Y:S01]  /*4b0b0*/  STL [R1+0xe90], R28 ;  /* 0x000e901c01007387 */ /* 0x0003e20000100800 */
[----:B------:R-:W-:Y:S02]  /*4b0c0*/  IMAD.MOV.U32 R61, RZ, RZ, R29 ;  /* 0x000000ffff3d7224 */ /* 0x000fe400078e001d */
[----:B0-----:R-:W-:Y:S02]  /*4b0d0*/  IMAD.MOV.U32 R40, RZ, RZ, R37 ;  /* 0x000000ffff287224 */ /* 0x001fe400078e0025 */
[----:B------:R-:W-:Y:S01]  /*4b0e0*/  IMAD.MOV.U32 R37, RZ, RZ, R34 ;  /* 0x000000ffff257224 */ /* 0x000fe200078e0022 */
[----:B-1----:R-:W-:Y:S01]  /*4b0f0*/  IADD3 R28, P3, R5, R21, RZ ;  /* 0x00000015051c7210 */ /* 0x002fe20007f7e0ff */
[----:B------:R-:W-:-:S02]  /*4b100*/  IMAD.MOV.U32 R34, RZ, RZ, R35 ;  /* 0x000000ffff227224 */ /* 0x000fc400078e0023 */
[----:B------:R-:W-:Y:S02]  /*4b110*/  IMAD.MOV.U32 R35, RZ, RZ, R32 ;  /* 0x000000ffff237224 */ /* 0x000fe400078e0020 */
[----:B------:R-:W-:Y:S02]  /*4b120*/  IMAD.MOV.U32 R32, RZ, RZ, R33 ;  /* 0x000000ffff207224 */ /* 0x000fe400078e0021 */
[----:B------:R-:W-:Y:S02]  /*4b130*/  IMAD.MOV.U32 R33, RZ, RZ, R30 ;  /* 0x000000ffff217224 */ /* 0x000fe400078e001e */
[----:B------:R-:W-:Y:S02]  /*4b140*/  IMAD.MOV.U32 R30, RZ, RZ, R31 ;  /* 0x000000ffff1e7224 */ /* 0x000fe400078e001f */
[----:B------:R-:W-:Y:S02]  /*4b150*/  IMAD.X R61, R59, 0x1, R23, P4 ;  /* 0x000000013b3d7824 */ /* 0x000fe400020e0617 */
[----:B------:R-:W-:-:S02]  /*4b160*/  IMAD.MOV.U32 R31, RZ, RZ, R27 ;  /* 0x000000ffff1f7224 */ /* 0x000fc400078e001b */
[----:B------:R-:W-:Y:S02]  /*4b170*/  IMAD.X R29, R59, 0x1, R24, P3 ;  /* 0x000000013b1d7824 */ /* 0x000fe400018e0618 */
[----:B------:R-:W-:Y:S02]  /*4b180*/  IMAD.MOV.U32 R27, RZ, RZ, R16 ;  /* 0x000000ffff1b7224 */ /* 0x000fe400078e0010 */
[----:B------:R-:W-:Y:S02]  /*4b190*/  IMAD.MOV.U32 R16, RZ, RZ, R55 ;  /* 0x000000ffff107224 */ /* 0x000fe400078e0037 */
[----:B------:R-:W2:Y:S01]  /*4b1a0*/  LDL.LU R55, [R1+0x1174] ;  /* 0x0011740001377983 */ /* 0x000ea20000300800 */
[----:B------:R-:W-:Y:S02]  /*4b1b0*/  IMAD.MOV.U32 R41, RZ, RZ, R37 ;  /* 0x000000ffff297224 */ /* 0x000fe400078e0025 */
[----:B------:R-:W-:Y:S01]  /*4b1c0*/  IMAD.MOV.U32 R37, RZ, RZ, R34 ;  /* 0x000000ffff257224 */ /* 0x000fe200078e0022 */
[----:B------:R-:W-:Y:S01]  /*4b1d0*/  STL [R1+0xe94], R61 ;  /* 0x000e943d01007387 */ /* 0x000fe20000100800 */
[----:B------:R-:W-:-:S02]  /*4b1e0*/  IMAD.MOV.U32 R34, RZ, RZ, R35 ;  /* 0x000000ffff227224 */ /* 0x000fc400078e0023 */
[----:B------:R-:W-:Y:S01]  /*4b1f0*/  IMAD.MOV.U32 R35, RZ, RZ, R32 ;  /* 0x000000ffff237224 */ /* 0x000fe200078e0020 */
[----:B------:R0:W-:Y:S01]  /*4b200*/  STL.64 [R1+0xe88], R28 ;  /* 0x000e881c01007387 */ /* 0x0001e20000100a00 */
[----:B------:R-:W-:Y:S02]  /*4b210*/  IMAD.MOV.U32 R32, RZ, RZ, R33 ;  /* 0x000000ffff207224 */ /* 0x000fe400078e0021 */
[----:B------:R-:W-:Y:S02]  /*4b220*/  IMAD.MOV.U32 R33, RZ, RZ, R30 ;  /* 0x000000ffff217224 */ /* 0x000fe400078e001e */
[----:B------:R-:W-:Y:S02]  /*4b230*/  IMAD.MOV.U32 R30, RZ, RZ, R31 ;  /* 0x000000ffff1e7224 */ /* 0x000fe400078e001f */
[----:B------:R-:W-:Y:S02]  /*4b240*/  IMAD.MOV.U32 R31, RZ, RZ, R27 ;  /* 0x000000ffff1f7224 */ /* 0x000fe400078e001b */
[----:B------:R-:W-:-:S02]  /*4b250*/  IMAD.MOV.U32 R27, RZ, RZ, R18 ;  /* 0x000000ffff1b7224 */ /* 0x000fc400078e0012 */
[----:B------:R-:W-:Y:S02]  /*4b260*/  IMAD.MOV.U32 R18, RZ, RZ, R46 ;  /* 0x000000ffff127224 */ /* 0x000fe400078e002e */
[----:B------:R-:W-:Y:S02]  /*4b270*/  IMAD.MOV.U32 R46, RZ, RZ, R47 ;  /* 0x000000ffff2e7224 */ /* 0x000fe400078e002f */
[----:B------:R-:W4:Y:S01]  /*4b280*/  LDL.LU R47, [R1+0x123c] ;  /* 0x00123c00012f7983 */ /* 0x000f220000300800 */
[----:B------:R-:W-:Y:S02]  /*4b290*/  SHF.R.S32.HI R5, RZ, 0x1f, R38 ;  /* 0x0000001fff057819 */ /* 0x000fe40000011426 */
[-C--:B------:R-:W-:Y:S02]  /*4b2a0*/  IADD3 R60, P4, R38, R20.reuse, RZ ;  /* 0x00000014263c7210 */ /* 0x080fe40007f9e0ff */
[----:B---3--:R-:W-:Y:S02]  /*4b2b0*/  SHF.R.S32.HI R4, RZ, 0x1f, R6 ;  /* 0x0000001fff047819 */ /* 0x008fe40000011406 */
[----:B------:R-:W-:-:S02]  /*4b2c0*/  IADD3 R42, P5, R6, R20, RZ ;  /* 0x00000014062a7210 */ /* 0x000fc40007fbe0ff */
[----:B0-----:R-:W-:-:S03]  /*4b2d0*/  IADD3 R28, P3, R6, R21, RZ ;  /* 0x00000015061c7210 */ /* 0x001fc60007f7e0ff */
[C---:B------:R-:W-:Y:S02]  /*4b2e0*/  IMAD.X R43, R4.reuse, 0x1, R23, P5 ;  /* 0x00000001042b7824 */ /* 0x040fe400028e0617 */
[----:B------:R-:W-:-:S03]  /*4b2f0*/  IMAD.X R29, R4, 0x1, R24, P3 ;  /* 0x00000001041d7824 */ /* 0x000fc600018e0618 */
[----:B------:R-:W-:Y:S04]  /*4b300*/  STL.64 [R1+0xe80], R42 ;  /* 0x000e802a01007387 */ /* 0x000fe80000100a00 */
[----:B------:R0:W-:Y:S02]  /*4b310*/  STL.64 [R1+0xe78], R28 ;  /* 0x000e781c01007387 */ /* 0x0001e40000100a00 */
[----:B0-----:R-:W-:Y:S01]  /*4b320*/  IADD3 R28, P3, R38, R21, RZ ;  /* 0x00000015261c7210 */ /* 0x001fe20007f7e0ff */
        /* <DEDUP_REMOVED lines=10> */
[----:B------:R-:W3:Y:S01]  /*4b3d0*/  LDL.LU R19, [R1+0xdc] ;  /* 0x0000dc0001137983 */ /* 0x000ee20000300800 */
[C---:B------:R-:W-:Y:S02]  /*4b3e0*/  IMAD.X R61, R5.reuse, 0x1, R23, P4 ;  /* 0x00000001053d7824 */ /* 0x040fe400020e0617 */
[----:B------:R-:W-:Y:S01]  /*4b3f0*/  IMAD.X R29, R5, 0x1, R24, P3 ;  /* 0x00000001051d7824 */ /* 0x000fe200018e0618 */
[----:B------:R-:W-:Y:S02]  /*4b400*/  SHF.R.S32.HI R4, RZ, 0x1f, R39 ;  /* 0x0000001fff047819 */ /* 0x000fe40000011427 */
[----:B------:R-:W-:Y:S01]  /*4b410*/  STL.64 [R1+0xe70], R60 ;  /* 0x000e703c01007387 */ /* 0x000fe20000100a00 */
[----:B------:R-:W-:-:S03]  /*4b420*/  IADD3 R42, P5, R39, R20, RZ ;  /* 0x00000014272a7210 */ /* 0x000fc60007fbe0ff */
[----:B------:R0:W-:Y:S02]  /*4b430*/  STL.64 [R1+0xe68], R28 ;  /* 0x000e681c01007387 */ /* 0x0001e40000100a00 */
[----:B0-----:R-:W-:Y:S01]  /*4b440*/  IADD3 R28, P3, R39, R21, RZ ;  /* 0x00000015271c7210 */ /* 0x001fe20007f7e0ff */
        /* <DEDUP_REMOVED lines=9> */
[----:B---3--:R-:W-:Y:S02]  /*4b4e0*/  IMAD.MOV.U32 R18, RZ, RZ, R19 ;  /* 0x000000ffff127224 */ /* 0x008fe400078e0013 */
[----:B------:R-:W3:Y:S01]  /*4b4f0*/  LDL.LU R19, [R1+0xe0] ;  /* 0x0000e00001137983 */ /* 0x000ee20000300800 */
[----:B------:R-:W-:-:S02]  /*4b500*/  IMAD.X R43, R4, 0x1, R23, P5 ;  /* 0x00000001042b7824 */ /* 0x000fc400028e0617 */
        /* <DEDUP_REMOVED lines=1366> */
[----:B------:R-:W-:-:S02]  /*50a70*/  IMAD.MOV.U32 R19, RZ, RZ, R16 ;  /* 0x000000ffff137224 */ /* 0x000fc400078e0010 */
        /* <DEDUP_REMOVED lines=62> */
[----:B------:R-:W-:Y:S01]  /*50e60*/  IMAD.X R43, R4, 0x1, R23, P5 ;  /* 0x00000001042b7824 */ /* 0x000fe200028e0617 */
[----:B0-----:R-:W-:Y:S01]  /*50e70*/  IADD3 R28, P3, R57, R21, RZ ;  /* 0x00000015391c7210 */ /* 0x001fe20007f7e0ff */
        /* <DEDUP_REMOVED lines=9> */
[----:B------:R-:W-:Y:S01]  /*50f10*/  IMAD.X R29, R4, 0x1, R24, P3 ;  /* 0x00000001041d7824 */ /* 0x000fe200018e0618 */
[----:B------:R-:W-:-:S02]  /*50f20*/  SHF.R.S32.HI R5, RZ, 0x1f, R40 ;  /* 0x0000001fff057819 */ /* 0x000fc40000011428 */
[C---:B------:R-:W-:Y:S01]  /*50f30*/  IADD3 R60, P4, R40.reuse, R20, RZ ;  /* 0x00000014283c7210 */ /* 0x040fe20007f9e0ff */
[----:B---3--:R-:W-:Y:S02]  /*50f40*/  IMAD.MOV.U32 R18, RZ, RZ, R14 ;  /* 0x000000ffff127224 */ /* 0x008fe400078e000e */
[----:B------:R-:W-:Y:S02]  /*50f50*/  IMAD.MOV.U32 R14, RZ, RZ, R10 ;  /* 0x000000ffff0e7224 */ /* 0x000fe400078e000a */
[----:B------:R-:W3:Y:S04]  /*50f60*/  LDL.LU R10, [R1+0x25c] ;  /* 0x00025c00010a7983 */ /* 0x000ee80000300800 */
[----:B------:R-:W-:Y:S04]  /*50f70*/  STL.64 [R1+0x960], R42 ;  /* 0x0009602a01007387 */ /* 0x000fe80000100a00 */
[----:B------:R0:W-:Y:S02]  /*50f80*/  STL.64 [R1+0x958], R28 ;  /* 0x0009581c01007387 */ /* 0x0001e40000100a00 */
[----:B0-----:R-:W-:Y:S01]  /*50f90*/  IADD3 R28, P3, R40, R21, RZ ;  /* 0x00000015281c7210 */ /* 0x001fe20007f7e0ff */
        /* <DEDUP_REMOVED lines=11> */
[----:B------:R-:W2:Y:S01]  /*51050*/  LDL.LU R15, [R1+0x248] ;  /* 0x00024800010f7983 */ /* 0x000ea20000300800 */
[C---:B------:R-:W-:Y:S02]  /*51060*/  IMAD.X R61, R5.reuse, 0x1, R23, P4 ;  /* 0x00000001053d7824 */ /* 0x040fe400020e0617 */
[----:B------:R-:W-:Y:S01]  /*51070*/  IMAD.X R29, R5, 0x1, R24, P3 ;  /* 0x00000001051d7824 */ /* 0x000fe200018e0618 */
[----:B------:R-:W-:-:S02]  /*51080*/  SHF.R.S32.HI R4, RZ, 0x1f, R41 ;  /* 0x0000001fff047819 */ /* 0x000fc40000011429 */
        /* <DEDUP_REMOVED lines=15> */
[----:B------:R-:W-:Y:S01]  /*51180*/  IMAD.X R29, R4, 0x1, R24, P3 ;  /* 0x00000001041d7824 */ /* 0x000fe200018e0618 */
[----:B------:R-:W-:Y:S02]  /*51190*/  SHF.R.S32.HI R5, RZ, 0x1f, R38 ;  /* 0x0000001fff057819 */ /* 0x000fe40000011426 */
[C---:B------:R-:W-:Y:S01]  /*511a0*/  IADD3 R60, P4, R38.reuse, R20, RZ ;  /* 0x00000014263c7210 */ /* 0x040fe20007f9e0ff */
[----:B--2---:R-:W-:Y:S02]  /*511b0*/  IMAD.MOV.U32 R14, RZ, RZ, R15 ;  /* 0x000000ffff0e7224 */ /* 0x004fe400078e000f */
[----:B------:R-:W-:Y:S02]  /*511c0*/  IMAD.MOV.U32 R15, RZ, RZ, R8 ;  /* 0x000000ffff0f7224 */ /* 0x000fe400078e0008 */
[----:B------:R-:W-:Y:S02]  /*511d0*/  IMAD.MOV.U32 R8, RZ, RZ, R51 ;  /* 0x000000ffff087224 */ /* 0x000fe400078e0033 */
[----:B------:R-:W2:Y:S04]  /*511e0*/  LDL.LU R51, [R1+0x1168] ;  /* 0x0011680001337983 */ /* 0x000ea80000300800 */
        /* <DEDUP_REMOVED lines=17> */
[----:B------:R-:W4:Y:S01]  /*51300*/  LDL.LU R45, [R1+0x147c] ;  /* 0x00147c00012d7983 */ /* 0x000f220000300800 */
        /* <DEDUP_REMOVED lines=17> */
[----:B------:R-:W-:-:S02]  /*51420*/  IMAD.X R43, R4, 0x1, R23, P5 ;  /* 0x00000001042b7824 */ /* 0x000fc400028e0617 */
[----:B------:R-:W-:Y:S02]  /*51430*/  IMAD.MOV.U32 R14, RZ, RZ, R15 ;  /* 0x000000ffff0e7224 */ /* 0x000fe400078e000f */
[----:B------:R-:W-:Y:S02]  /*51440*/  IMAD.MOV.U32 R15, RZ, RZ, R8 ;  /* 0x000000ffff0f7224 */ /* 0x000fe400078e0008 */
[----:B------:R-:W-:Y:S01]  /*51450*/  IMAD.MOV.U32 R8, RZ, RZ, R9 ;  /* 0x000000ffff087224 */ /* 0x000fe200078e0009 */
[----:B------:R0:W-:Y:S01]  /*51460*/  STL.64 [R1+0x920], R42 ;  /* 0x0009202a01007387 */ /* 0x0001e20000100a00 */
[----:B----4-:R-:W-:Y:S02]  /*51470*/  IMAD.MOV.U32 R9, RZ, RZ, R45 ;  /* 0x000000ffff097224 */ /* 0x010fe400078e002d */
[----:B------:R-:W-:Y:S02]  /*51480*/  IMAD.MOV.U32 R45, RZ, RZ, R49 ;  /* 0x000000ffff2d7224 */ /* 0x000fe400078e0031 */
[----:B------:R-:W-:-:S02]  /*51490*/  IMAD.MOV.U32 R49, RZ, RZ, R3 ;  /* 0x000000ffff317224 */ /* 0x000fc400078e0003 */
[----:B------:R-:W4:Y:S01]  /*514a0*/  LDL.LU R3, [R1+0x1230] ;  /* 0x0012300001037983 */ /* 0x000f220000300800 */
[----:B------:R-:W-:Y:S01]  /*514b0*/  IMAD.X R29, R4, 0x1, R24, P3 ;  /* 0x00000001041d7824 */ /* 0x000fe200018e0618 */
[----:B------:R-:W-:Y:S02]  /*514c0*/  SHF.R.S32.HI R5, RZ, 0x1f, R36 ;  /* 0x0000001fff057819 */ /* 0x000fe40000011424 */
[CC--:B------:R-:W-:Y:S02]  /*514d0*/  IADD3 R60, P4, R36.reuse, R20.reuse, RZ ;  /* 0x00000014243c7210 */ /* 0x0c0fe40007f9e0ff */
[----:B------:R1:W-:Y:S01]  /*514e0*/  STL.64 [R1+0x918], R28 ;  /* 0x0009181c01007387 */ /* 0x0003e20000100a00 */
[----:B------:R-:W-:Y:S02]  /*514f0*/  SHF.R.S32.HI R4, RZ, 0x1f, R57 ;  /* 0x0000001fff047819 */ /* 0x000fe40000011439 */
[----:B0-----:R-:W-:Y:S02]  /*51500*/  IADD3 R42, P5, R57, R20, RZ ;  /* 0x00000014392a7210 */ /* 0x001fe40007fbe0ff */
[----:B-1----:R-:W-:Y:S01]  /*51510*/  IADD3 R28, P3, R36, R21, RZ ;  /* 0x00000015241c7210 */ /* 0x002fe20007f7e0ff */
        /* <DEDUP_REMOVED lines=14> */
[----:B------:R-:W-:Y:S02]  /*51600*/  IMAD.X R43, R4, 0x1, R23, P5 ;  /* 0x00000001042b7824 */ /* 0x000fe400028e0617 */
[----:B----4-:R-:W-:Y:S02]  /*51610*/  IMAD.MOV.U32 R45, RZ, RZ, R3 ;  /* 0x000000ffff2d7224 */ /* 0x010fe400078e0003 */
[----:B------:R-:W-:Y:S02]  /*51620*/  IMAD.MOV.U32 R3, RZ, RZ, R53 ;  /* 0x000000ffff037224 */ /* 0x000fe400078e0035 */
[----:B------:R-:W4:Y:S04]  /*51630*/  LDL.LU R53, [R1+0x1170] ;  /* 0x0011700001357983 */ /* 0x000f280000300800 */
[----:B------:R-:W-:Y:S04]  /*51640*/  STL.64 [R1+0x910], R60 ;  /* 0x0009103c01007387 */ /* 0x000fe80000100a00 */
[----:B------:R-:W-:Y:S04]  /*51650*/  STL.64 [R1+0x908], R28 ;  /* 0x0009081c01007387 */ /* 0x000fe80000100a00 */
[----:B------:R0:W-:Y:S02]  /*51660*/  STL.64 [R1+0x900], R42 ;  /* 0x0009002a01007387 */ /* 0x0001e40000100a00 */
[----:B0-----:R-:W-:-:S02]  /*51670*/  IMAD.MOV.U32 R42, RZ, RZ, R37 ;  /* 0x000000ffff2a7224 */ /* 0x001fc400078e0025 */
        /* <DEDUP_REMOVED lines=9> */
[----:B------:R-:W3:Y:S01]  /*51710*/  LDL.LU R19, [R1+0x238] ;  /* 0x0002380001137983 */ /* 0x000ee20000300800 */
[----:B------:R-:W-:Y:S01]  /*51720*/  IADD3 R28, P3, R57, R21, RZ ;  /* 0x00000015391c7210 */ /* 0x000fe20007f7e0ff */
[----:B------:R-:W-:Y:S02]  /*51730*/  IMAD.MOV.U32 R43, RZ, RZ, R37 ;  /* 0x000000ffff2b7224 */ /* 0x000fe400078e0025 */
[----:B------:R-:W-:-:S02]  /*51740*/  IMAD.MOV.U32 R37, RZ, RZ, R34 ;  /* 0x000000ffff257224 */ /* 0x000fc400078e0022 */
[----:B------:R-:W-:Y:S02]  /*51750*/  IMAD.MOV.U32 R34, RZ, RZ, R35 ;  /* 0x000000ffff227224 */ /* 0x000fe400078e0023 */
[----:B------:R-:W-:Y:S02]  /*51760*/  IMAD.MOV.U32 R35, RZ, RZ, R32 ;  /* 0x000000ffff237224 */ /* 0x000fe400078e0020 */
[----:B------:R-:W-:Y:S02]  /*51770*/  IMAD.X R29, R4, 0x1, R24, P3 ;  /* 0x00000001041d7824 */ /* 0x000fe400018e0618 */
[----:B------:R-:W-:Y:S02]  /*51780*/  IMAD.MOV.U32 R32, RZ, RZ, R33 ;  /* 0x000000ffff207224 */ /* 0x000fe400078e0021 */
[----:B------:R-:W-:Y:S02]  /*51790*/  IMAD.MOV.U32 R33, RZ, RZ, R31 ;  /* 0x000000ffff217224 */ /* 0x000fe400078e001f */
[----:B------:R-:W-:Y:S01]  /*517a0*/  IMAD.MOV.U32 R31, RZ, RZ, R18 ;  /* 0x000000ffff1f7224 */ /* 0x000fe200078e0012 */
[----:B------:R0:W-:Y:S01]  /*517b0*/  STL.64 [R1+0x8f8], R28 ;  /* 0x0008f81c01007387 */ /* 0x0001e20000100a00 */
[----:B---3--:R-:W-:-:S02]  /*517c0*/  IMAD.MOV.U32 R18, RZ, RZ, R19 ;  /* 0x000000ffff127224 */ /* 0x008fc400078e0013 */
[----:B------:R-:W-:Y:S02]  /*517d0*/  IMAD.MOV.U32 R19, RZ, RZ, R16 ;  /* 0x000000ffff137224 */ /* 0x000fe400078e0010 */
[----:B------:R-:W-:Y:S02]  /*517e0*/  IMAD.MOV.U32 R16, RZ, RZ, R17 ;  /* 0x000000ffff107224 */ /* 0x000fe400078e0011 */
[----:B------:R-:W3:Y:S01]  /*517f0*/  LDL.LU R17, [R1+0x250] ;  /* 0x0002500001117983 */ /* 0x000ee20000300800 */
[----:B------:R-:W-:Y:S02]  /*51800*/  SHF.R.S32.HI R5, RZ, 0x1f, R40 ;  /* 0x0000001fff057819 */ /* 0x000fe40000011428 */
[C---:B------:R-:W-:Y:S02]  /*51810*/  IADD3 R60, P4, R40.reuse, R20, RZ ;  /* 0x00000014283c7210 */ /* 0x040fe40007f9e0ff */
[----:B0-----:R-:W-:Y:S01]  /*51820*/  IADD3 R28, P3, R40, R21, RZ ;  /* 0x00000015281c7210 */ /* 0x001fe20007f7e0ff */
[----:B------:R-:W-:-:S02]  /*51830*/  IMAD.MOV.U32 R40, RZ, RZ, R37 ;  /* 0x000000ffff287224 */ /* 0x000fc400078e0025 */
[C---:B------:R-:W-:Y:S02]  /*51840*/  IMAD.X R61, R5.reuse, 0x1, R23, P4 ;  /* 0x00000001053d7824 */ /* 0x040fe400020e0617 */
[----:B------:R-:W-:Y:S01]  /*51850*/  IMAD.X R29, R5, 0x1, R24, P3 ;  /* 0x00000001051d7824 */ /* 0x000fe200018e0618 */
[----:B------:R-:W-:Y:S01]  /*51860*/  SHF.R.S32.HI R4, RZ, 0x1f, R41 ;  /* 0x0000001fff047819 */ /* 0x000fe20000011429 */
[----:B------:R-:W-:Y:S01]  /*51870*/  IMAD.MOV.U32 R37, RZ, RZ, R34 ;  /* 0x000000ffff257224 */ /* 0x000fe200078e0022 */
[----:B------:R-:W-:Y:S01]  /*51880*/  IADD3 R56, P5, R41, R20, RZ ;  /* 0x0000001429387210 */ /* 0x000fe20007fbe0ff */
[----:B------:R-:W-:Y:S01]  /*51890*/  IMAD.MOV.U32 R34, RZ, RZ, R35 ;  /* 0x000000ffff227224 */ /* 0x000fe200078e0023 */
[----:B------:R-:W-:Y:S01]  /*518a0*/  STL.64 [R1+0x8f0], R60 ;  /* 0x0008f03c01007387 */ /* 0x000fe20000100a00 */
[----:B------:R-:W-:Y:S02]  /*518b0*/  IMAD.MOV.U32 R35, RZ, RZ, R32 ;  /* 0x000000ffff237224 */ /* 0x000fe400078e0020 */
[----:B------:R-:W-:Y:S01]  /*518c0*/  IMAD.MOV.U32 R32, RZ, RZ, R33 ;  /* 0x000000ffff207224 */ /* 0x000fe200078e0021 */
[----:B------:R0:W-:Y:S01]  /*518d0*/  STL.64 [R1+0x8e8], R28 ;  /* 0x0008e81c01007387 */ /* 0x0001e20000100a00 */
[----:B------:R-:W-:-:S02]  /*518e0*/  IMAD.MOV.U32 R33, RZ, RZ, R31 ;  /* 0x000000ffff217224 */ /* 0x000fc400078e001f */
[----:B------:R-:W-:Y:S02]  /*518f0*/  IMAD.MOV.U32 R31, RZ, RZ, R18 ;  /* 0x000000ffff1f7224 */ /* 0x000fe400078e0012 */
[----:B------:R-:W-:Y:S02]  /*51900*/  IMAD.X R57, R4, 0x1, R23, P5 ;  /* 0x0000000104397824 */ /* 0x000fe400028e0617 */
[----:B------:R-:W-:Y:S02]  /*51910*/  IMAD.MOV.U32 R18, RZ, RZ, R19 ;  /* 0x000000ffff127224 */ /* 0x000fe400078e0013 */
[----:B------:R-:W-:Y:S01]  /*51920*/  IMAD.MOV.U32 R19, RZ, RZ, R16 ;  /* 0x000000ffff137224 */ /* 0x000fe200078e0010 */
[----:B0-----:R-:W-:Y:S01]  /*51930*/  IADD3 R28, P3, R41, R21, RZ ;  /* 0x00000015291c7210 */ /* 0x001fe20007f7e0ff */
[----:B------:R-:W-:Y:S02]  /*51940*/  IMAD.MOV.U32 R41, RZ, RZ, R37 ;  /* 0x000000ffff297224 */ /* 0x000fe400078e0025 */
[----:B------:R-:W-:-:S02]  /*51950*/  IMAD.MOV.U32 R37, RZ, RZ, R34 ;  /* 0x000000ffff257224 */ /* 0x000fc400078e0022 */
[----:B------:R-:W-:Y:S02]  /*51960*/  IMAD.MOV.U32 R34, RZ, RZ, R35 ;  /* 0x000000ffff227224 */ /* 0x000fe400078e0023 */
[----:B------:R-:W-:Y:S02]  /*51970*/  IMAD.MOV.U32 R35, RZ, RZ, R32 ;  /* 0x000000ffff237224 */ /* 0x000fe400078e0020 */
[----:B------:R-:W-:Y:S01]  /*51980*/  IMAD.MOV.U32 R32, RZ, RZ, R33 ;  /* 0x000000ffff207224 */ /* 0x000fe200078e0021 */
[----:B------:R-:W-:Y:S01]  /*51990*/  SHF.R.S32.HI R5, RZ, 0x1f, R38 ;  /* 0x0000001fff057819 */ /* 0x000fe20000011426 */
[----:B------:R-:W-:Y:S01]  /*519a0*/  IMAD.X R29, R4, 0x1, R24, P3 ;  /* 0x00000001041d7824 */ /* 0x000fe200018e0618 */
[----:B------:R-:W-:Y:S01]  /*519b0*/  IADD3 R60, P4, R38, R20, RZ ;  /* 0x00000014263c7210 */ /* 0x000fe20007f9e0ff */
[----:B------:R-:W-:Y:S02]  /*519c0*/  IMAD.MOV.U32 R33, RZ, RZ, R31 ;  /* 0x000000ffff217224 */ /* 0x000fe400078e001f */
[----:B------:R-:W-:-:S02]  /*519d0*/  IMAD.MOV.U32 R31, RZ, RZ, R18 ;  /* 0x000000ffff1f7224 */ /* 0x000fc400078e0012 */
[----:B------:R-:W-:Y:S02]  /*519e0*/  IMAD.MOV.U32 R18, RZ, RZ, R19 ;  /* 0x000000ffff127224 */ /* 0x000fe400078e0013 */
[----:B---3--:R-:W-:Y:S02]  /*519f0*/  IMAD.MOV.U32 R16, RZ, RZ, R17 ;  /* 0x000000ffff107224 */ /* 0x008fe400078e0011 */
[----:B------:R-:W3:Y:S04]  /*51a00*/  LDL.LU R17, [R1+0x12c8] ;  /* 0x0012c80001117983 */ /* 0x000ee80000300800 */
[----:B------:R0:W-:Y:S01]  /*51a10*/  STL.64 [R1+0x8e0], R56 ;  /* 0x0008e03801007387 */ /* 0x0001e20000100a00 */
[----:B------:R-:W-:Y:S02]  /*51a20*/  IMAD.MOV.U32 R19, RZ, RZ, R16 ;  /* 0x000000ffff137224 */ /* 0x000fe400078e0010 */
[----:B------:R-:W-:Y:S01]  /*51a30*/  IMAD.MOV.U32 R16, RZ, RZ, R12 ;  /* 0x000000ffff107224 */ /* 0x000fe200078e000c */
[----:B------:R1:W-:Y:S01]  /*51a40*/  STL.64 [R1+0x8d8], R28 ;  /* 0x0008d81c01007387 */ /* 0x0003e20000100a00 */
[----:B------:R-:W-:-:S03]  /*51a50*/  IMAD.MOV.U32 R12, RZ, RZ, R13 ;  /* 0x000000ffff0c7224 */ /* 0x000fc600078e000d */
[----:B------:R-:W2:Y:S01]  /*51a60*/  LDL.LU R13, [R1+0x148c] ;  /* 0x00148c00010d7983 */ /* 0x000ea20000300800 */
        /* <DEDUP_REMOVED lines=9> */
[C---:B------:R-:W-:Y:S02]  /*51b00*/  IMAD.X R61, R5.reuse, 0x1, R23, P4 ;  /* 0x00000001053d7824 */ /* 0x040fe400020e0617 */
[----:B------:R-:W-:Y:S01]  /*51b10*/  IMAD.X R57, R5, 0x1, R24, P3 ;  /* 0x0000000105397824 */ /* 0x000fe200018e0618 */
[----:B------:R-:W-:Y:S02]  /*51b20*/  SHF.R.S32.HI R4, RZ, 0x1f, R39 ;  /* 0x0000001fff047819 */ /* 0x000fe40000011427 */
[----:B------:R-:W-:Y:S01]  /*51b30*/  STL.64 [R1+0x8d0], R60 ;  /* 0x0008d03c01007387 */ /* 0x000fe20000100a00 */
[----:B-1----:R-:W-:-:S03]  /*51b40*/  IADD3 R28, P5, R39, R20, RZ ;  /* 0x00000014271c7210 */ /* 0x002fc60007fbe0ff */
        /* <DEDUP_REMOVED lines=8> */
[----:B------:R-:W-:Y:S01]  /*51bd0*/  IMAD.MOV.U32 R31, RZ, RZ, R18 ;  /* 0x000000ffff1f7224 */ /* 0x000fe200078e0012 */
[----:B------:R0:W-:Y:S01]  /*51be0*/  STL.64 [R1+0x8c0], R28 ;  /* 0x0008c01c01007387 */ /* 0x0001e20000100a00 */
[----:B----4-:R-:W-:Y:S02]  /*51bf0*/  IMAD.MOV.U32 R18, RZ, RZ, R19 ;  /* 0x000000ffff127224 */ /* 0x010fe400078e0013 */
[----:B------:R-:W-:Y:S02]  /*51c00*/  IMAD.MOV.U32 R19, RZ, RZ, R11 ;  /* 0x000000ffff137224 */ /* 0x000fe400078e000b */
[----:B------:R-:W-:Y:S02]  /*51c10*/  IMAD.MOV.U32 R11, RZ, RZ, R0 ;  /* 0x000000ffff0b7224 */ /* 0x000fe400078e0000 */
[----:B------:R-:W4:Y:S01]  /*51c20*/  LDL.LU R0, [R1+0x17dc] ;  /* 0x0017dc0001007983 */ /* 0x000f220000300800 */
[----:B------:R-:W-:Y:S01]  /*51c30*/  SHF.R.S32.HI R5, RZ, 0x1f, R36 ;  /* 0x0000001fff057819 */ /* 0x000fe20000011424 */
[----:B------:R-:W-:Y:S01]  /*51c40*/  IMAD.X R57, R4, 0x1, R24, P3 ;  /* 0x0000000104397824 */ /* 0x000fe200018e0618 */
[----:B0-----:R-:W-:-:S02]  /*51c50*/  IADD3 R28, P4, R36, R20, RZ ;  /* 0x00000014241c7210 */ /* 0x001fc40007f9e0ff */
[----:B------:R-:W-:Y:S01]  /*51c60*/  IADD3 R60, P3, R36, R21, RZ ;  /* 0x00000015243c7210 */ /* 0x000fe20007f7e0ff */
[----:B------:R-:W-:Y:S02]  /*51c70*/  IMAD.MOV.U32 R36, RZ, RZ, R37 ;  /* 0x000000ffff247224 */ /* 0x000fe400078e0025 */
[----:B------:R-:W-:Y:S02]  /*51c80*/  IMAD.MOV.U32 R37, RZ, RZ, R34 ;  /* 0x000000ffff257224 */ /* 0x000fe400078e0022 */
[----:B------:R-:W-:Y:S02]  /*51c90*/  IMAD.MOV.U32 R34, RZ, RZ, R35 ;  /* 0x000000ffff227224 */ /* 0x000fe400078e0023 */
[----:B------:R-:W-:Y:S02]  /*51ca0*/  IMAD.X R29, R5, 0x1, R23, P4 ;  /* 0x00000001051d7824 */ /* 0x000fe400020e0617 */
[----:B------:R-:W-:Y:S01]  /*51cb0*/  IMAD.MOV.U32 R35, RZ, RZ, R33 ;  /* 0x000000ffff237224 */ /* 0x000fe200078e0021 */
[----:B------:R0:W-:Y:S01]  /*51cc0*/  STL.64 [R1+0x8b8], R56 ;  /* 0x0008b83801007387 */ /* 0x0001e20000100a00 */
[----:B------:R-:W-:-:S02]  /*51cd0*/  IMAD.MOV.U32 R33, RZ, RZ, R30 ;  /* 0x000000ffff217224 */ /* 0x000fc400078e001e */
[----:B------:R-:W-:Y:S01]  /*51ce0*/  IMAD.X R61, R5, 0x1, R24, P3 ;  /* 0x00000001053d7824 */ /* 0x000fe200018e0618 */
[----:B------:R-:W-:Y:S02]  /*51cf0*/  SHF.R.S32.HI R4, RZ, 0x1f, R42 ;  /* 0x0000001fff047819 */ /* 0x000fe4000001142a */
[----:B0-----:R-:W-:-:S05]  /*51d00*/  IADD3 R56, P5, R42, R20, RZ ;  /* 0x000000142a387210 */ /* 0x001fca0007fbe0ff */
[----:B------:R-:W-:Y:S01]  /*51d10*/  IMAD.X R57, R4, 0x1, R23, P5 ;  /* 0x0000000104397824 */ /* 0x000fe200028e0617 */
[----:B------:R-:W-:Y:S01]  /*51d20*/  SHF.R.S32.HI R5, RZ, 0x1f, R43 ;  /* 0x0000001fff057819 */ /* 0x000fe2000001142b */
[----:B----4-:R-:W-:Y:S02]  /*51d30*/  IMAD.MOV.U32 R30, RZ, RZ, R0 ;  /* 0x000000ffff1e7224 */ /* 0x010fe400078e0000 */
[----:B------:R-:W4:Y:S04]  /*51d40*/  LDL.LU R0, [R1+0x17d8] ;  /* 0x0017d80001007983 */ /* 0x000f280000300800 */
[----:B------:R0:W-:Y:S04]  /*51d50*/  STL.64 [R1+0x8b0], R28 ;  /* 0x0008b01c01007387 */ /* 0x0001e80000100a00 */
[----:B0-----:R-:W4:Y:S04]  /*51d60*/  LDL.LU.64 R28, [R1+0x17d0] ;  /* 0x0017d000011c7983 */ /* 0x001f280000300a00 */
[----:B------:R0:W-:Y:S04]  /*51d70*/  STL.64 [R1+0x8a8], R60 ;  /* 0x0008a83c01007387 */ /* 0x0001e80000100a00 */
[----:B------:R1:W-:Y:S01]  /*51d80*/  STL.64 [R1+0x8a0], R56 ;  /* 0x0008a03801007387 */ /* 0x0003e20000100a00 */
[----:B0-----:R-:W-:-:S05]  /*51d90*/  IADD3 R60, P3, R42, R21, RZ ;  /* 0x000000152a3c7210 */ /* 0x001fca0007f7e0ff */
[----:B------:R-:W-:Y:S01]  /*51da0*/  IMAD.X R61, R4, 0x1, R24, P3 ;  /* 0x00000001043d7824 */ /* 0x000fe200018e0618 */
[----:B-1----:R-:W-:-:S04]  /*51db0*/  IADD3 R56, P4, R43, R20, RZ ;  /* 0x000000142b387210 */ /* 0x002fc80007f9e0ff */
[----:B------:R0:W-:Y:S01]  /*51dc0*/  STL.64 [R1+0x898], R60 ;  /* 0x0008983c01007387 */ /* 0x0001e20000100a00 */
[--C-:B------:R-:W-:Y:S01]  /*51dd0*/  IMAD.X R57, R5, 0x1, R23.reuse, P4 ;  /* 0x0000000105397824 */ /* 0x100fe200020e0617 */
[----:B------:R-:W-:Y:S02]  /*51de0*/  SHF.R.S32.HI R4, RZ, 0x1f, R40 ;  /* 0x0000001fff047819 */ /* 0x000fe40000011428 */
[----:B0-----:R-:W-:Y:S02]  /*51df0*/  IADD3 R60, P3, R43, R21, RZ ;  /* 0x000000152b3c7210 */ /* 0x001fe40007f7e0ff */
[----:B------:R0:W-:Y:S03]  /*51e00*/  STL.64 [R1+0x890], R56 ;  /* 0x0008903801007387 */ /* 0x0001e60000100a00 */
[----:B------:R-:W-:Y:S01]  /*51e10*/  IMAD.X R61, R5, 0x1, R24, P3 ;  /* 0x00000001053d7824 */ /* 0x000fe200018e0618 */
[----:B------:R-:W-:Y:S01]  /*51e20*/  IADD3 R42, P5, R40, R20, RZ ;  /* 0x00000014282a7210 */ /* 0x000fe20007fbe0ff */
[----:B0-----:R-:W4:Y:S04]  /*51e30*/  LDL.LU.64 R56, [R1+0x17c8] ;  /* 0x0017c80001387983 */ /* 0x001f280000300a00 */
[----:B------:R0:W-:Y:S01]  /*51e40*/  STL.64 [R1+0x888], R60 ;  /* 0x0008883c01007387 */ /* 0x0001e20000100a00 */
[----:B------:R-:W-:Y:S01]  /*51e50*/  IMAD.X R43, R4, 0x1, R23, P5 ;  /* 0x00000001042b7824 */ /* 0x000fe200028e0617 */
[----:B------:R-:W-:-:S02]  /*51e60*/  SHF.R.S32.HI R5, RZ, 0x1f, R41 ;  /* 0x0000001fff057819 */ /* 0x000fc40000011429 */
[----:B0-----:R-:W-:Y:S02]  /*51e70*/  IADD3 R60, P3, R40, R21, RZ ;  /* 0x00000015283c7210 */ /* 0x001fe40007f7e0ff */
[----:B------:R0:W-:Y:S03]  /*51e80*/  STL.64 [R1+0x880], R42 ;  /* 0x0008802a01007387 */ /* 0x0001e60000100a00 */
[----:B------:R-:W-:-:S05]  /*51e90*/  IMAD.X R61, R4, 0x1, R24, P3 ;  /* 0x00000001043d7824 */ /* 0x000fca00018e0618 */
[----:B------:R1:W-:Y:S01]  /*51ea0*/  STL.64 [R1+0x878], R60 ;  /* 0x0008783c01007387 */ /* 0x0003e20000100a00 */
[----:B0-----:R-:W-:-:S05]  /*51eb0*/  IADD3 R42, P4, R41, R20, RZ ;  /* 0x00000014292a7210 */ /* 0x001fca0007f9e0ff */
[----:B------:R-:W-:Y:S01]  /*51ec0*/  IMAD.X R43, R5, 0x1, R23, P4 ;  /* 0x00000001052b7824 */ /* 0x000fe200020e0617 */
[----:B-1----:R-:W-:-:S04]  /*51ed0*/  IADD3 R60, P3, R41, R21, RZ ;  /* 0x00000015293c7210 */ /* 0x002fc80007f7e0ff */
[----:B------:R0:W-:Y:S01]  /*51ee0*/  STL.64 [R1+0x870], R42 ;  /* 0x0008702a01007387 */ /* 0x0001e20000100a00 */
[----:B------:R-:W-:Y:S01]  /*51ef0*/  IMAD.X R61, R5, 0x1, R24, P3 ;  /* 0x00000001053d7824 */ /* 0x000fe200018e0618 */
[----:B------:R-:W-:Y:S02]  /*51f00*/  SHF.R.S32.HI R4, RZ, 0x1f, R38 ;  /* 0x0000001fff047819 */ /* 0x000fe40000011426 */
        /* <DEDUP_REMOVED lines=80> */
[-C--:B0-----:R-:W-:Y:S02]  /*52410*/  IADD3 R60, P3, R18, R21.reuse, RZ ;  /* 0x00000015123c7210 */ /* 0x081fe40007f7e0ff */
[----:B------:R0:W-:Y:S03]  /*52420*/  STL.64 [R1+0x7c0], R30 ;  /* 0x0007c01e01007387 */ /* 0x0001e60000100a00 */
[----:B------:R-:W-:Y:S01]  /*52430*/  IMAD.X R61, R4, 0x1, R24, P3 ;  /* 0x00000001043d7824 */ /* 0x000fe200018e0618 */
[C---:B------:R-:W-:Y:S02]  /*52440*/  IADD3 R18, P3, R19.reuse, R21, RZ ;  /* 0x0000001513127210 */ /* 0x040fe40007f7e0ff */
[----:B------:R-:W-:Y:S02]  /*52450*/  SHF.R.S32.HI R4, RZ, 0x1f, R10 ;  /* 0x0000001fff047819 */ /* 0x000fe4000001140a */
[----:B------:R1:W-:Y:S01]  /*52460*/  STL.64 [R1+0x7b8], R60 ;  /* 0x0007b83c01007387 */ /* 0x0003e20000100a00 */
[----:B0-----:R-:W-:Y:S01]  /*52470*/  IADD3 R30, P4, R19, R20, RZ ;  /* 0x00000014131e7210 */ /* 0x001fe20007f9e0ff */
[----:B------:R-:W-:-:S04]  /*52480*/  IMAD.X R19, R5, 0x1, R24, P3 ;  /* 0x0000000105137824 */ /* 0x000fc800018e0618 */
[----:B------:R-:W-:Y:S02]  /*52490*/  IMAD.X R31, R5, 0x1, R23, P4 ;  /* 0x00000001051f7824 */ /* 0x000fe400020e0617 */
[----:B-1----:R-:W-:Y:S01]  /*524a0*/  IMAD.MOV.U32 R60, RZ, RZ, R8 ;  /* 0x000000ffff3c7224 */ /* 0x002fe200078e0008 */
[----:B------:R-:W-:Y:S01]  /*524b0*/  IADD3 R8, P5, R10, R20, RZ ;  /* 0x000000140a087210 */ /* 0x000fe20007fbe0ff */
[----:B------:R-:W-:Y:S02]  /*524c0*/  IMAD.MOV.U32 R61, RZ, RZ, R26 ;  /* 0x000000ffff3d7224 */ /* 0x000fe400078e001a */
[----:B------:R-:W-:Y:S02]  /*524d0*/  IMAD.MOV.U32 R26, RZ, RZ, R9 ;  /* 0x000000ffff1a7224 */ /* 0x000fe400078e0009 */
[----:B------:R-:W-:Y:S01]  /*524e0*/  IMAD.X R9, R4, 0x1, R23, P5 ;  /* 0x0000000104097824 */ /* 0x000fe200028e0617 */
[----:B------:R0:W-:Y:S01]  /*524f0*/  STL.64 [R1+0x7b0], R30 ;  /* 0x0007b01e01007387 */ /* 0x0001e20000100a00 */
[----:B------:R-:W-:-:S03]  /*52500*/  SHF.R.S32.HI R5, RZ, 0x1f, R11 ;  /* 0x0000001fff057819 */ /* 0x000fc6000001140b */
[----:B0-----:R-:W4:Y:S04]  /*52510*/  LDL.LU.64 R30, [R1+0x1790] ;  /* 0x00179000011e7983 */ /* 0x001f280000300a00 */
[----:B------:R0:W-:Y:S04]  /*52520*/  STL.64 [R1+0x7a8], R18 ;  /* 0x0007a81201007387 */ /* 0x0001e80000100a00 */
[----:B------:R1:W-:Y:S01]  /*52530*/  STL.64 [R1+0x7a0], R8 ;  /* 0x0007a00801007387 */ /* 0x0003e20000100a00 */
[----:B0-----:R-:W-:Y:S02]  /*52540*/  IADD3 R18, P3, R10, R21, RZ ;  /* 0x000000150a127210 */ /* 0x001fe40007f7e0ff */
[----:B-1----:R-:W-:-:S03]  /*52550*/  IADD3 R8, P4, R11, R20, RZ ;  /* 0x000000140b087210 */ /* 0x002fc60007f9e0ff */
[----:B------:R-:W-:Y:S02]  /*52560*/  IMAD.X R19, R4, 0x1, R24, P3 ;  /* 0x0000000104137824 */ /* 0x000fe400018e0618 */
[----:B------:R-:W-:-:S03]  /*52570*/  IMAD.X R9, R5, 0x1, R23, P4 ;  /* 0x0000000105097824 */ /* 0x000fc600020e0617 */
[----:B------:R-:W-:Y:S04]  /*52580*/  STL.64 [R1+0x798], R18 ;  /* 0x0007981201007387 */ /* 0x000fe80000100a00 */
[----:B------:R0:W-:Y:S04]  /*52590*/  STL.64 [R1+0x790], R8 ;  /* 0x0007900801007387 */ /* 0x0001e80000100a00 */
[----:B0-----:R-:W3:Y:S01]  /*525a0*/  LDL.LU.64 R8, [R1+0x1788] ;  /* 0x0017880001087983 */ /* 0x001ee20000300a00 */
[----:B------:R-:W-:Y:S02]  /*525b0*/  IADD3 R18, P3, R11, R21, RZ ;  /* 0x000000150b127210 */ /* 0x000fe40007f7e0ff */
[----:B------:R-:W-:-:S02]  /*525c0*/  SHF.R.S32.HI R4, RZ, 0x1f, R7 ;  /* 0x0000001fff047819 */ /* 0x000fc40000011407 */
[----:B------:R-:W-:Y:S01]  /*525d0*/  IADD3 R10, P5, R7, R20, RZ ;  /* 0x00000014070a7210 */ /* 0x000fe20007fbe0ff */
[----:B------:R-:W-:-:S04]  /*525e0*/  IMAD.X R19, R5, 0x1, R24, P3 ;  /* 0x0000000105137824 */ /* 0x000fc800018e0618 */
[----:B------:R-:W-:Y:S01]  /*525f0*/  IMAD.X R11, R4, 0x1, R23, P5 ;  /* 0x00000001040b7824 */ /* 0x000fe200028e0617 */
[----:B------:R-:W-:Y:S01]  /*52600*/  STL.64 [R1+0x788], R18 ;  /* 0x0007881201007387 */ /* 0x000fe20000100a00 */
[----:B------:R-:W-:-:S03]  /*52610*/  IADD3 R6, P3, R7, R21, RZ ;  /* 0x0000001507067210 */ /* 0x000fc60007f7e0ff */
[----:B------:R0:W-:Y:S02]  /*52620*/  STL.64 [R1+0x780], R10 ;  /* 0x0007800a01007387 */ /* 0x0001e40000100a00 */
[----:B------:R-:W-:-:S05]  /*52630*/  IMAD.X R7, R4, 0x1, R24, P3 ;  /* 0x0000000104077824 */ /* 0x000fca00018e0618 */
[----:B------:R-:W-:Y:S01]  /*52640*/  STL.64 [R1+0x778], R6 ;  /* 0x0007780601007387 */ /* 0x000fe20000100a00 */
[----:B---3--:R-:W-:Y:S02]  /*52650*/  SHF.R.S32.HI R5, RZ, 0x1f, R8 ;  /* 0x0000001fff057819 */ /* 0x008fe40000011408 */
[----:B0-----:R-:W-:-:S05]  /*52660*/  IADD3 R10, P4, R8, R20, RZ ;  /* 0x00000014080a7210 */ /* 0x001fca0007f9e0ff */
[----:B------:R-:W-:-:S05]  /*52670*/  IMAD.X R11, R5, 0x1, R23, P4 ;  /* 0x00000001050b7824 */ /* 0x000fca00020e0617 */
[----:B------:R0:W-:Y:S04]  /*52680*/  STL.64 [R1+0x770], R10 ;  /* 0x0007700a01007387 */ /* 0x0001e80000100a00 */
[----:B0-----:R-:W3:Y:S01]  /*52690*/  LDL.LU.64 R10, [R1+0x1780] ;  /* 0x00178000010a7983 */ /* 0x001ee20000300a00 */
[----:B------:R-:W-:Y:S02]  /*526a0*/  IADD3 R6, P3, R8, R21, RZ ;  /* 0x0000001508067210 */ /* 0x000fe40007f7e0ff */
[----:B------:R-:W-:Y:S02]  /*526b0*/  SHF.R.S32.HI R4, RZ, 0x1f, R9 ;  /* 0x0000001fff047819 */ /* 0x000fe40000011409 */
[----:B------:R-:W-:Y:S01]  /*526c0*/  IADD3 R18, P5, R9, R20, RZ ;  /* 0x0000001409127210 */ /* 0x000fe20007fbe0ff */
[----:B------:R-:W-:-:S04]  /*526d0*/  IMAD.X R7, R5, 0x1, R24, P3 ;  /* 0x0000000105077824 */ /* 0x000fc800018e0618 */
[----:B------:R-:W-:Y:S01]  /*526e0*/  IMAD.X R19, R4, 0x1, R23, P5 ;  /* 0x0000000104137824 */ /* 0x000fe200028e0617 */
[----:B------:R0:W-:Y:S04]  /*526f0*/  STL.64 [R1+0x768], R6 ;  /* 0x0007680601007387 */ /* 0x0001e80000100a00 */
[----:B------:R1:W-:Y:S01]  /*52700*/  STL.64 [R1+0x760], R18 ;  /* 0x0007601201007387 */ /* 0x0003e20000100a00 */
[----:B0-----:R-:W-:Y:S01]  /*52710*/  IADD3 R6, P3, R9, R21, RZ ;  /* 0x0000001509067210 */ /* 0x001fe20007f7e0ff */
[----:B-1----:R-:W-:Y:S02]  /*52720*/  IMAD.MOV.U32 R19, RZ, RZ, R12 ;  /* 0x000000ffff137224 */ /* 0x002fe400078e000c */
[----:B------:R-:W-:Y:S02]  /*52730*/  IMAD.MOV.U32 R18, RZ, RZ, R16 ;  /* 0x000000ffff127224 */ /* 0x000fe400078e0010 */
[----:B--2---:R-:W-:-:S02]  /*52740*/  IMAD.MOV.U32 R16, RZ, RZ, R13 ;  /* 0x000000ffff107224 */ /* 0x004fc400078e000d */
[----:B------:R-:W-:-:S05]  /*52750*/  IMAD.X R7, R4, 0x1, R24, P3 ;  /* 0x0000000104077824 */ /* 0x000fca00018e0618 */
[----:B------:R-:W-:Y:S01]  /*52760*/  STL.64 [R1+0x758], R6 ;  /* 0x0007580601007387 */ /* 0x000fe20000100a00 */
[----:B---3--:R-:W-:Y:S02]  /*52770*/  SHF.R.S32.HI R5, RZ, 0x1f, R10 ;  /* 0x0000001fff057819 */ /* 0x008fe4000001140a */
[----:B------:R-:W-:-:S05]  /*52780*/  IADD3 R12, P4, R10, R20, RZ ;  /* 0x000000140a0c7210 */ /* 0x000fca0007f9e0ff */
[----:B------:R-:W-:-:S05]  /*52790*/  IMAD.X R13, R5, 0x1, R23, P4 ;  /* 0x00000001050d7824 */ /* 0x000fca00020e0617 */
[----:B------:R0:W-:Y:S04]  /*527a0*/  STL.64 [R1+0x750], R12 ;  /* 0x0007500c01007387 */ /* 0x0001e80000100a00 */
[----:B0-----:R-:W2:Y:S01]  /*527b0*/  LDL.LU.64 R12, [R1+0x1778] ;  /* 0x00177800010c7983 */ /* 0x001ea20000300a00 */
[----:B------:R-:W-:Y:S02]  /*527c0*/  IADD3 R8, P3, R10, R21, RZ ;  /* 0x000000150a087210 */ /* 0x000fe40007f7e0ff */
[----:B------:R-:W-:Y:S02]  /*527d0*/  SHF.R.S32.HI R4, RZ, 0x1f, R11 ;  /* 0x0000001fff047819 */ /* 0x000fe4000001140b */
[----:B------:R-:W-:Y:S01]  /*527e0*/  IADD3 R6, P5, R11, R20, RZ ;  /* 0x000000140b067210 */ /* 0x000fe20007fbe0ff */
[----:B------:R-:W-:-:S04]  /*527f0*/  IMAD.X R9, R5, 0x1, R24, P3 ;  /* 0x0000000105097824 */ /* 0x000fc800018e0618 */
[----:B------:R-:W-:Y:S01]  /*52800*/  IMAD.X R7, R4, 0x1, R23, P5 ;  /* 0x0000000104077824 */ /* 0x000fe200028e0617 */
[----:B------:R-:W-:Y:S01]  /*52810*/  STL.64 [R1+0x748], R8 ;  /* 0x0007480801007387 */ /* 0x000fe20000100a00 */
[----:B------:R-:W-:-:S03]  /*52820*/  IADD3 R10, P3, R11, R21, RZ ;  /* 0x000000150b0a7210 */ /* 0x000fc60007f7e0ff */
[----:B------:R0:W-:Y:S01]  /*52830*/  STL.64 [R1+0x740], R6 ;  /* 0x0007400601007387 */ /* 0x0001e20000100a00 */
[----:B------:R-:W-:Y:S02]  /*52840*/  IMAD.MOV.U32 R59, RZ, RZ, R15 ;  /* 0x000000ffff3b7224 */ /* 0x000fe400078e000f */
[----:B------:R-:W-:Y:S02]  /*52850*/  IMAD.X R11, R4, 0x1, R24, P3 ;  /* 0x00000001040b7824 */ /* 0x000fe400018e0618 */
[----:B0-----:R-:W-:-:S03]  /*52860*/  IMAD.MOV.U32 R6, RZ, RZ, R14 ;  /* 0x000000ffff067224 */ /* 0x001fc600078e000e */
[----:B------:R-:W-:Y:S01]  /*52870*/  STL.64 [R1+0x738], R10 ;  /* 0x0007380a01007387 */ /* 0x000fe20000100a00 */
[----:B--2---:R-:W-:Y:S02]  /*52880*/  SHF.R.S32.HI R5, RZ, 0x1f, R12 ;  /* 0x0000001fff057819 */ /* 0x004fe4000001140c */
[----:B------:R-:W-:-:S05]  /*52890*/  IADD3 R14, P4, R12, R20, RZ ;  /* 0x000000140c0e7210 */ /* 0x000fca0007f9e0ff */
[----:B------:R-:W-:-:S05]  /*528a0*/  IMAD.X R15, R5, 0x1, R23, P4 ;  /* 0x00000001050f7824 */ /* 0x000fca00020e0617 */
[----:B------:R0:W-:Y:S04]  /*528b0*/  STL.64 [R1+0x730], R14 ;  /* 0x0007300e01007387 */ /* 0x0001e80000100a00 */
[----:B0-----:R-:W2:Y:S01]  /*528c0*/  LDL.LU.64 R14, [R1+0x1770] ;  /* 0x00177000010e7983 */ /* 0x001ea20000300a00 */
[----:B------:R-:W-:Y:S01]  /*528d0*/  IMAD.MOV.U32 R8, RZ, RZ, R26 ;  /* 0x000000ffff087224 */ /* 0x000fe200078e001a */
[----:B------:R-:W-:Y:S01]  /*528e0*/  IADD3 R10, P3, R12, R21, RZ ;  /* 0x000000150c0a7210 */ /* 0x000fe20007f7e0ff */
[----:B------:R-:W-:Y:S01]  /*528f0*/  IMAD.MOV.U32 R26, RZ, RZ, R18 ;  /* 0x000000ffff1a7224 */ /* 0x000fe200078e0012 */
[----:B------:R-:W-:Y:S01]  /*52900*/  SHF.R.S32.HI R4, RZ, 0x1f, R13 ;  /* 0x0000001fff047819 */ /* 0x000fe2000001140d */
[----:B------:R-:W-:Y:S01]  /*52910*/  IMAD.MOV.U32 R18, RZ, RZ, R16 ;  /* 0x000000ffff127224 */ /* 0x000fe200078e0010 */
[----:B------:R-:W-:Y:S01]  /*52920*/  IADD3 R16, P5, R13, R20, RZ ;  /* 0x000000140d107210 */ /* 0x000fe20007fbe0ff */
[----:B------:R-:W-:-:S02]  /*52930*/  IMAD.MOV.U32 R7, RZ, RZ, R27 ;  /* 0x000000ffff077224 */ /* 0x000fc400078e001b */
[----:B------:R-:W-:Y:S02]  /*52940*/  IMAD.MOV.U32 R27, RZ, RZ, R19 ;  /* 0x000000ffff1b7224 */ /* 0x000fe400078e0013 */
[----:B------:R-:W-:Y:S02]  /*52950*/  IMAD.MOV.U32 R19, RZ, RZ, R17 ;  /* 0x000000ffff137224 */ /* 0x000fe400078e0011 */
[----:B------:R-:W-:Y:S02]  /*52960*/  IMAD.X R11, R5, 0x1, R24, P3 ;  /* 0x00000001050b7824 */ /* 0x000fe400018e0618 */
[----:B------:R-:W-:-:S03]  /*52970*/  IMAD.X R17, R4, 0x1, R23, P5 ;  /* 0x0000000104117824 */ /* 0x000fc600028e0617 */
[----:B------:R0:W-:Y:S04]  /*52980*/  STL.64 [R1+0x728], R10 ;  /* 0x0007280a01007387 */ /* 0x0001e80000100a00 */
        /* <DEDUP_REMOVED lines=8> */
[----:B0-----:R-:W2:Y:S01]  /*52a10*/  LDL.LU.64 R16, [R1+0x1768] ;  /* 0x0017680001107983 */ /* 0x001ea20000300a00 */
[----:B------:R-:W-:Y:S02]  /*52a20*/  IMAD.MOV.U32 R9, RZ, RZ, R7 ;  /* 0x000000ffff097224 */ /* 0x000fe400078e0007 */
[----:B------:R-:W-:Y:S02]  /*52a30*/  IMAD.MOV.U32 R7, RZ, RZ, R59 ;  /* 0x000000ffff077224 */ /* 0x000fe400078e003b */
[----:B------:R-:W-:Y:S01]  /*52a40*/  IMAD.MOV.U32 R59, RZ, RZ, R61 ;  /* 0x000000ffff3b7224 */ /* 0x000fe200078e003d */
[----:B------:R-:W-:Y:S01]  /*52a50*/  IADD3 R12, P3, R14, R21, RZ ;  /* 0x000000150e0c7210 */ /* 0x000fe20007f7e0ff */
[----:B------:R-:W-:Y:S01]  /*52a60*/  IMAD.MOV.U32 R61, RZ, RZ, R26 ;  /* 0x000000ffff3d7224 */ /* 0x000fe200078e001a */
[----:B------:R-:W-:Y:S01]  /*52a70*/  SHF.R.S32.HI R4, RZ, 0x1f, R15 ;  /* 0x0000001fff047819 */ /* 0x000fe2000001140f */
[----:B------:R-:W-:-:S02]  /*52a80*/  IMAD.MOV.U32 R10, RZ, RZ, R8 ;  /* 0x000000ffff0a7224 */ /* 0x000fc400078e0008 */
[----:B------:R-:W-:Y:S01]  /*52a90*/  IMAD.MOV.U32 R26, RZ, RZ, R18 ;  /* 0x000000ffff1a7224 */ /* 0x000fe200078e0012 */
[----:B------:R-:W-:Y:S01]  /*52aa0*/  IADD3 R18, P5, R15, R20, RZ ;  /* 0x000000140f127210 */ /* 0x000fe20007fbe0ff */
[----:B------:R-:W-:Y:S02]  /*52ab0*/  IMAD.MOV.U32 R8, RZ, RZ, R6 ;  /* 0x000000ffff087224 */ /* 0x000fe400078e0006 */
[----:B------:R-:W-:Y:S02]  /*52ac0*/  IMAD.MOV.U32 R6, RZ, RZ, R60 ;  /* 0x000000ffff067224 */ /* 0x000fe400078e003c */
[----:B----4-:R-:W-:Y:S02]  /*52ad0*/  IMAD.MOV.U32 R60, RZ, RZ, R29 ;  /* 0x000000ffff3c7224 */ /* 0x010fe400078e001d */
[----:B------:R-:W-:Y:S02]  /*52ae0*/  IMAD.MOV.U32 R29, RZ, RZ, R27 ;  /* 0x000000ffff1d7224 */ /* 0x000fe400078e001b */
[----:B------:R-:W-:-:S02]  /*52af0*/  IMAD.MOV.U32 R27, RZ, RZ, R19 ;  /* 0x000000ffff1b7224 */ /* 0x000fc400078e0013 */
        /* <DEDUP_REMOVED lines=23> */
[----:B------:R-:W-:Y:S02]  /*52c70*/  IMAD.MOV.U32 R6, RZ, RZ, R60 ;  /* 0x000000ffff067224 */ /* 0x000fe400078e003c */
        /* <DEDUP_REMOVED lines=14> */
[----:B------:R-:W-:Y:S01]  /*52d60*/  IADD3 R16, P3, R18, R21, RZ ;  /* 0x0000001512107210 */ /* 0x000fe20007f7e0ff */
[----:B------:R-:W-:Y:S02]  /*52d70*/  IMAD.MOV.U32 R13, RZ, RZ, R10 ;  /* 0x000000ffff0d7224 */ /* 0x000fe400078e000a */
[----:B------:R-:W-:Y:S02]  /*52d80*/  IMAD.MOV.U32 R10, RZ, RZ, R8 ;  /* 0x000000ffff0a7224 */ /* 0x000fe400078e0008 */
[----:B------:R-:W-:-:S02]  /*52d90*/  IMAD.X R17, R5, 0x1, R24, P3 ;  /* 0x0000000105117824 */ /* 0x000fc400018e0618 */
[----:B------:R-:W-:Y:S02]  /*52da0*/  IMAD.MOV.U32 R8, RZ, RZ, R6 ;  /* 0x000000ffff087224 */ /* 0x000fe400078e0006 */
[----:B------:R-:W-:Y:S01]  /*52db0*/  IMAD.MOV.U32 R6, RZ, RZ, R60 ;  /* 0x000000ffff067224 */ /* 0x000fe200078e003c */
[----:B------:R-:W-:Y:S01]  /*52dc0*/  SHF.R.S32.HI R4, RZ, 0x1f, R19 ;  /* 0x0000001fff047819 */ /* 0x000fe20000011413 */
[----:B------:R-:W-:Y:S01]  /*52dd0*/  IMAD.MOV.U32 R14, RZ, RZ, R11 ;  /* 0x000000ffff0e7224 */ /* 0x000fe200078e000b */
[----:B------:R0:W-:Y:S01]  /*52de0*/  STL.64 [R1+0x6c8], R16 ;  /* 0x0006c81001007387 */ /* 0x0001e20000100a00 */
[----:B------:R-:W-:Y:S01]  /*52df0*/  IMAD.MOV.U32 R60, RZ, RZ, R28 ;  /* 0x000000ffff3c7224 */ /* 0x000fe200078e001c */
[----:B------:R-:W-:Y:S01]  /*52e00*/  IADD3 R28, P5, R19, R20, RZ ;  /* 0x00000014131c7210 */ /* 0x000fe20007fbe0ff */
[----:B------:R-:W-:Y:S02]  /*52e10*/  IMAD.MOV.U32 R11, RZ, RZ, R9 ;  /* 0x000000ffff0b7224 */ /* 0x000fe400078e0009 */
[----:B------:R-:W-:-:S02]  /*52e20*/  IMAD.MOV.U32 R9, RZ, RZ, R7 ;  /* 0x000000ffff097224 */ /* 0x000fc400078e0007 */
[----:B------:R-:W-:Y:S02]  /*52e30*/  IMAD.MOV.U32 R7, RZ, RZ, R59 ;  /* 0x000000ffff077224 */ /* 0x000fe400078e003b */
[----:B------:R-:W-:Y:S01]  /*52e40*/  IMAD.MOV.U32 R59, RZ, RZ, R61 ;  /* 0x000000ffff3b7224 */ /* 0x000fe200078e003d */
[----:B0-----:R-:W-:Y:S01]  /*52e50*/  IADD3 R16, P3, R19, R21, RZ ;  /* 0x0000001513107210 */ /* 0x001fe20007f7e0ff */
[----:B------:R-:W-:Y:S02]  /*52e60*/  IMAD.MOV.U32 R61, RZ, RZ, R29 ;  /* 0x000000ffff3d7224 */ /* 0x000fe400078e001d */
[C---:B------:R-:W-:Y:S02]  /*52e70*/  IMAD.X R29, R4.reuse, 0x1, R23, P5 ;  /* 0x00000001041d7824 */ /* 0x040fe400028e0617 */
[----:B------:R-:W-:Y:S01]  /*52e80*/  IMAD.X R17, R4, 0x1, R24, P3 ;  /* 0x0000000104117824 */ /* 0x000fe200018e0618 */
[----:B------:R-:W-:Y:S02]  /*52e90*/  SHF.R.S32.HI R5, RZ, 0x1f, R22 ;  /* 0x0000001fff057819 */ /* 0x000fe40000011416 */
[----:B------:R0:W-:Y:S04]  /*52ea0*/  STL.64 [R1+0x6c0], R28 ;  /* 0x0006c01c01007387 */ /* 0x0001e80000100a00 */
[----:B------:R1:W-:Y:S01]  /*52eb0*/  STL.64 [R1+0x6b8], R16 ;  /* 0x0006b81001007387 */ /* 0x0003e20000100a00 */
[----:B0-----:R-:W-:-:S02]  /*52ec0*/  IADD3 R28, P4, R22, R20, RZ ;  /* 0x00000014161c7210 */ /* 0x001fc40007f9e0ff */
[----:B-1----:R-:W-:-:S03]  /*52ed0*/  IADD3 R16, P3, R22, R21, RZ ;  /* 0x0000001516107210 */ /* 0x002fc60007f7e0ff */
[C---:B------:R-:W-:Y:S02]  /*52ee0*/  IMAD.X R29, R5.reuse, 0x1, R23, P4 ;  /* 0x00000001051d7824 */ /* 0x040fe400020e0617 */
[----:B------:R-:W-:Y:S01]  /*52ef0*/  IMAD.X R17, R5, 0x1, R24, P3 ;  /* 0x0000000105117824 */ /* 0x000fe200018e0618 */
[----:B------:R-:W-:Y:S02]  /*52f00*/  SHF.R.S32.HI R4, RZ, 0x1f, R25 ;  /* 0x0000001fff047819 */ /* 0x000fe40000011419 */
[C---:B------:R-:W-:Y:S02]  /*52f10*/  IADD3 R18, P5, R25.reuse, R20, RZ ;  /* 0x0000001419127210 */ /* 0x040fe40007fbe0ff */
[----:B------:R0:W-:Y:S04]  /*52f20*/  STL.64 [R1+0x6a8], R16 ;  /* 0x0006a81001007387 */ /* 0x0001e80000100a00 */
[----:B------:R1:W-:Y:S01]  /*52f30*/  STL.64 [R1+0x6b0], R28 ;  /* 0x0006b01c01007387 */ /* 0x0003e20000100a00 */
[----:B------:R-:W-:Y:S01]  /*52f40*/  IMAD.X R19, R4, 0x1, R23, P5 ;  /* 0x0000000104137824 */ /* 0x000fe200028e0617 */
[----:B0-----:R-:W-:-:S04]  /*52f50*/  IADD3 R16, P3, R25, R21, RZ ;  /* 0x0000001519107210 */ /* 0x001fc80007f7e0ff */
[----:B------:R-:W-:Y:S01]  /*52f60*/  STL.64 [R1+0x6a0], R18 ;  /* 0x0006a01201007387 */ /* 0x000fe20000100a00 */
        /* <DEDUP_REMOVED lines=9> */
[----:B------:R-:W-:Y:S02]  /*53000*/  IMAD.MOV.U32 R10, RZ, RZ, R6 ;  /* 0x000000ffff0a7224 */ /* 0x000fe400078e0006 */
[----:B------:R-:W-:Y:S01]  /*53010*/  IMAD.MOV.U32 R6, RZ, RZ, R46 ;  /* 0x000000ffff067224 */ /* 0x000fe200078e002e */
[----:B------:R-:W-:Y:S01]  /*53020*/  IADD3 R46, P3, R26, R21, RZ ;  /* 0x000000151a2e7210 */ /* 0x000fe20007f7e0ff */
[----:B------:R-:W-:-:S02]  /*53030*/  IMAD.MOV.U32 R18, RZ, RZ, R14 ;  /* 0x000000ffff127224 */ /* 0x000fc400078e000e */
[----:B------:R-:W-:Y:S02]  /*53040*/  IMAD.MOV.U32 R14, RZ, RZ, R8 ;  /* 0x000000ffff0e7224 */ /* 0x000fe400078e0008 */
[----:B------:R-:W-:Y:S02]  /*53050*/  IMAD.MOV.U32 R15, RZ, RZ, R9 ;  /* 0x000000ffff0f7224 */ /* 0x000fe400078e0009 */
[----:B------:R-:W-:Y:S01]  /*53060*/  IMAD.MOV.U32 R8, RZ, RZ, R60 ;  /* 0x000000ffff087224 */ /* 0x000fe200078e003c */
[----:B------:R-:W-:Y:S01]  /*53070*/  SHF.R.S32.HI R4, RZ, 0x1f, R27 ;  /* 0x0000001fff047819 */ /* 0x000fe2000001141b */
[----:B------:R-:W-:Y:S01]  /*53080*/  VIADD R48, R44, UR5 ;  /* 0x000000052c307c36 */ /* 0x000fe20008000000 */
[----:B------:R-:W-:Y:S01]  /*53090*/  ULDC UR5, c[0x0][0x248] ;  /* 0x0000920000057ab9 */ /* 0x000fe20000000800 */
[----:B------:R-:W-:Y:S02]  /*530a0*/  IMAD.MOV.U32 R9, RZ, RZ, R59 ;  /* 0x000000ffff097224 */ /* 0x000fe400078e003b */
[----:B------:R-:W-:Y:S01]  /*530b0*/  IMAD.MOV.U32 R60, RZ, RZ, R44 ;  /* 0x000000ffff3c7224 */ /* 0x000fe200078e002c */
[----:B------:R-:W-:Y:S01]  /*530c0*/  IADD3 R44, P5, R27, R20, RZ ;  /* 0x000000141b2c7210 */ /* 0x000fe20007fbe0ff */
[----:B------:R-:W-:-:S02]  /*530d0*/  IMAD.MOV.U32 R59, RZ, RZ, R47 ;  /* 0x000000ffff3b7224 */ /* 0x000fc400078e002f */
[----:B------:R-:W-:Y:S02]  /*530e0*/  IMAD.MOV.U32 R16, RZ, RZ, R11 ;  /* 0x000000ffff107224 */ /* 0x000fe400078e000b */
[--C-:B------:R-:W-:Y:S01]  /*530f0*/  IMAD.X R47, R5, 0x1, R24.reuse, P3 ;  /* 0x00000001052f7824 */ /* 0x100fe200018e0618 */
[----:B------:R-:W-:Y:S01]  /*53100*/  IADD3 R26, P3, R27, R21, RZ ;  /* 0x000000151b1a7210 */ /* 0x000fe20007f7e0ff */
[----:B------:R-:W-:Y:S02]  /*53110*/  IMAD.MOV.U32 R11, RZ, RZ, R7 ;  /* 0x000000ffff0b7224 */ /* 0x000fe400078e0007 */
[----:B------:R-:W-:Y:S02]  /*53120*/  IMAD.MOV.U32 R7, RZ, RZ, R61 ;  /* 0x000000ffff077224 */ /* 0x000fe400078e003d */
[----:B------:R-:W-:Y:S02]  /*53130*/  IMAD.MOV.U32 R61, RZ, RZ, R45 ;  /* 0x000000ffff3d7224 */ /* 0x000fe400078e002d */
[C---:B------:R-:W-:Y:S01]  /*53140*/  IMAD.X R45, R4.reuse, 0x1, R23, P5 ;  /* 0x00000001042d7824 */ /* 0x040fe200028e0617 */
[----:B------:R0:W-:Y:S01]  /*53150*/  STL.64 [R1+0x688], R46 ;  /* 0x0006882e01007387 */ /* 0x0001e20000100a00 */
[----:B------:R-:W-:-:S02]  /*53160*/  IMAD.X R27, R4, 0x1, R24, P3 ;  /* 0x00000001041b7824 */ /* 0x000fc400018e0618 */
[----:B------:R-:W-:Y:S02]  /*53170*/  IMAD.MOV.U32 R19, RZ, RZ, R17 ;  /* 0x000000ffff137224 */ /* 0x000fe400078e0011 */
[----:B------:R-:W-:Y:S01]  /*53180*/  IMAD.MOV.U32 R17, RZ, RZ, R15 ;  /* 0x000000ffff117224 */ /* 0x000fe200078e000f */
[----:B0-----:R-:W3:Y:S04]  /*53190*/  LDL.LU.64 R46, [R1+0x1748] ;  /* 0x00174800012e7983 */ /* 0x001ee80000300a00 */
[----:B------:R0:W-:Y:S01]  /*531a0*/  STL.64 [R1+0x680], R44 ;  /* 0x0006802c01007387 */ /* 0x0001e20000100a00 */
[----:B------:R-:W-:-:S03]  /*531b0*/  IMAD.MOV.U32 R15, RZ, RZ, R11 ;  /* 0x000000ffff0f7224 */ /* 0x000fc600078e000b */
[----:B------:R1:W-:Y:S01]  /*531c0*/  STL.64 [R1+0x678], R26 ;  /* 0x0006781a01007387 */ /* 0x0003e20000100a00 */
        /* <DEDUP_REMOVED lines=18> */
[----:B------:R-:W-:Y:S01]  /*532f0*/  IMAD.MOV.U32 R59, RZ, RZ, R3 ;  /* 0x000000ffff3b7224 */ /* 0x000fe200078e0003 */
[----:B--2---:R-:W-:Y:S02]  /*53300*/  SHF.R.S32.HI R5, RZ, 0x1f, R28 ;  /* 0x0000001fff057819 */ /* 0x004fe4000001141c */
[C---:B0-----:R-:W-:Y:S02]  /*53310*/  IADD3 R44, P4, R28.reuse, R20, RZ ;  /* 0x000000141c2c7210 */ /* 0x041fe40007f9e0ff */
[----:B-1----:R-:W-:-:S03]  /*53320*/  IADD3 R26, P3, R28, R21, RZ ;  /* 0x000000151c1a7210 */ /* 0x002fc60007f7e0ff */
[C---:B------:R-:W-:Y:S02]  /*53330*/  IMAD.X R45, R5.reuse, 0x1, R23, P4 ;  /* 0x00000001052d7824 */ /* 0x040fe400020e0617 */
[----:B------:R-:W-:Y:S01]  /*53340*/  IMAD.X R27, R5, 0x1, R24, P3 ;  /* 0x00000001051b7824 */ /* 0x000fe200018e0618 */
[----:B------:R-:W-:Y:S02]  /*53350*/  SHF.R.S32.HI R4, RZ, 0x1f, R29 ;  /* 0x0000001fff047819 */ /* 0x000fe4000001141d */
[----:B------:R-:W-:Y:S01]  /*53360*/  IADD3 R48, P5, R29, R20, RZ ;  /* 0x000000141d307210 */ /* 0x000fe20007fbe0ff */
[----:B------:R0:W-:Y:S04]  /*53370*/  STL.64 [R1+0x670], R44 ;  /* 0x0006702c01007387 */ /* 0x0001e80000100a00 */
[----:B------:R-:W-:Y:S01]  /*53380*/  IMAD.X R49, R4, 0x1, R23, P5 ;  /* 0x0000000104317824 */ /* 0x000fe200028e0617 */
[----:B0-----:R-:W2:Y:S04]  /*53390*/  LDL.LU.64 R44, [R1+0x1740] ;  /* 0x00174000012c7983 */ /* 0x001ea80000300a00 */
[----:B------:R0:W-:Y:S01]  /*533a0*/  STL.64 [R1+0x668], R26 ;  /* 0x0006681a01007387 */ /* 0x0001e20000100a00 */
[----:B------:R-:W-:-:S03]  /*533b0*/  SHF.R.S32.HI R5, RZ, 0x1f, R30 ;  /* 0x0000001fff057819 */ /* 0x000fc6000001141e */
[----:B------:R1:W-:Y:S01]  /*533c0*/  STL.64 [R1+0x660], R48 ;  /* 0x0006603001007387 */ /* 0x0003e20000100a00 */
[----:B0-----:R-:W-:-:S05]  /*533d0*/  IADD3 R26, P3, R29, R21, RZ ;  /* 0x000000151d1a7210 */ /* 0x001fca0007f7e0ff */
[--C-:B------:R-:W-:Y:S01]  /*533e0*/  IMAD.X R27, R4, 0x1, R24.reuse, P3 ;  /* 0x00000001041b7824 */ /* 0x100fe200018e0618 */
[C---:B-1----:R-:W-:Y:S02]  /*533f0*/  IADD3 R48, P4, R30.reuse, R20, RZ ;  /* 0x000000141e307210 */ /* 0x042fe40007f9e0ff */
[-C--:B------:R-:W-:Y:S02]  /*53400*/  IADD3 R28, P3, R30, R21.reuse, RZ ;  /* 0x000000151e1c7210 */ /* 0x080fe40007f7e0ff */
[----:B------:R0:W-:Y:S01]  /*53410*/  STL.64 [R1+0x658], R26 ;  /* 0x0006581a01007387 */ /* 0x0001e20000100a00 */
[----:B------:R-:W-:Y:S01]  /*53420*/  SHF.R.S32.HI R4, RZ, 0x1f, R31 ;  /* 0x0000001fff047819 */ /* 0x000fe2000001141f */
[C---:B------:R-:W-:Y:S02]  /*53430*/  IMAD.X R49, R5.reuse, 0x1, R23, P4 ;  /* 0x0000000105317824 */ /* 0x040fe400020e0617 */
[----:B------:R-:W-:Y:S01]  /*53440*/  IMAD.X R29, R5, 0x1, R24, P3 ;  /* 0x00000001051d7824 */ /* 0x000fe200018e0618 */
[----:B------:R-:W-:-:S02]  /*53450*/  IADD3 R30, P3, R31, R21, RZ ;  /* 0x000000151f1e7210 */ /* 0x000fc40007f7e0ff */
[----:B0-----:R-:W-:Y:S01]  /*53460*/  IADD3 R26, P5, R31, R20, RZ ;  /* 0x000000141f1a7210 */ /* 0x001fe20007fbe0ff */
[----:B------:R0:W-:Y:S04]  /*53470*/  STL.64 [R1+0x650], R48 ;  /* 0x0006503001007387 */ /* 0x0001e80000100a00 */
[C---:B------:R-:W-:Y:S02]  /*53480*/  IMAD.X R27, R4.reuse, 0x1, R23, P5 ;  /* 0x00000001041b7824 */ /* 0x040fe400028e0617 */
[----:B------:R-:W-:Y:S01]  /*53490*/  IMAD.X R31, R4, 0x1, R24, P3 ;  /* 0x00000001041f7824 */ /* 0x000fe200018e0618 */
[----:B0-----:R-:W4:Y:S04]  /*534a0*/  LDL.LU.64 R48, [R1+0x1738] ;  /* 0x0017380001307983 */ /* 0x001f280000300a00 */
[----:B------:R0:W-:Y:S04]  /*534b0*/  STL.64 [R1+0x648], R28 ;  /* 0x0006481c01007387 */ /* 0x0001e80000100a00 */
[----:B------:R1:W-:Y:S01]  /*534c0*/  STL.64 [R1+0x640], R26 ;  /* 0x0006401a01007387 */ /* 0x0003e20000100a00 */
[----:B------:R-:W-:-:S03]  /*534d0*/  SHF.R.S32.HI R5, RZ, 0x1f, R32 ;  /* 0x0000001fff057819 */ /* 0x000fc60000011420 */
[----:B------:R3:W-:Y:S01]  /*534e0*/  STL.64 [R1+0x638], R30 ;  /* 0x0006381e01007387 */ /* 0x0007e20000100a00 */
[----:B0-----:R-:W-:Y:S02]  /*534f0*/  IMAD.MOV.U32 R28, RZ, RZ, R17 ;  /* 0x000000ffff1c7224 */ /* 0x001fe400078e0011 */
[----:B------:R-:W-:Y:S02]  /*53500*/  IMAD.MOV.U32 R17, RZ, RZ, R14 ;  /* 0x000000ffff117224 */ /* 0x000fe400078e000e */
[----:B-1----:R-:W-:Y:S02]  /*53510*/  IMAD.MOV.U32 R26, RZ, RZ, R10 ;  /* 0x000000ffff1a7224 */ /* 0x002fe400078e000a */
[----:B------:R-:W-:Y:S02]  /*53520*/  IMAD.MOV.U32 R10, RZ, RZ, R6 ;  /* 0x000000ffff0a7224 */ /* 0x000fe400078e0006 */
[----:B------:R-:W-:Y:S01]  /*53530*/  IMAD.MOV.U32 R6, RZ, RZ, R2 ;  /* 0x000000ffff067224 */ /* 0x000fe200078e0002 */
[CC--:B------:R-:W-:Y:S01]  /*53540*/  IADD3 R2, P4, R32.reuse, R20.reuse, RZ ;  /* 0x0000001420027210 */ /* 0x0c0fe20007f9e0ff */
[----:B------:R-:W-:Y:S01]  /*53550*/  IMAD.MOV.U32 R14, RZ, RZ, R8 ;  /* 0x000000ffff0e7224 */ /* 0x000fe200078e0008 */
[----:B---3--:R-:W-:Y:S01]  /*53560*/  IADD3 R30, P3, R32, R21, RZ ;  /* 0x00000015201e7210 */ /* 0x008fe20007f7e0ff */
[----:B------:R-:W-:Y:S01]  /*53570*/  IMAD.MOV.U32 R8, RZ, RZ, R60 ;  /* 0x000000ffff087224 */ /* 0x000fe200078e003c */
[----:B------:R-:W-:Y:S01]  /*53580*/  SHF.R.S32.HI R4, RZ, 0x1f, R33 ;  /* 0x0000001fff047819 */ /* 0x000fe20000011421 */
[----:B------:R-:W-:Y:S01]  /*53590*/  IMAD.MOV.U32 R60, RZ, RZ, R52 ;  /* 0x000000ffff3c7224 */ /* 0x000fe200078e0034 */
[----:B------:R-:W-:Y:S01]  /*535a0*/  IADD3 R52, P5, R33, R20, RZ ;  /* 0x0000001421347210 */ /* 0x000fe20007fbe0ff */
[----:B------:R-:W-:-:S02]  /*535b0*/  IMAD.MOV.U32 R27, RZ, RZ, R16 ;  /* 0x000000ffff1b7224 */ /* 0x000fc400078e0010 */
[----:B------:R-:W-:Y:S02]  /*535c0*/  IMAD.MOV.U32 R16, RZ, RZ, R15 ;  /* 0x000000ffff107224 */ /* 0x000fe400078e000f */
[----:B------:R-:W-:Y:S02]  /*535d0*/  IMAD.MOV.U32 R15, RZ, RZ, R7 ;  /* 0x000000ffff0f7224 */ /* 0x000fe400078e0007 */
[C---:B------:R-:W-:Y:S02]  /*535e0*/  IMAD.X R3, R5.reuse, 0x1, R23, P4 ;  /* 0x0000000105037824 */ /* 0x040fe400020e0617 */
[----:B------:R-:W-:Y:S02]  /*535f0*/  IMAD.MOV.U32 R7, RZ, RZ, R61 ;  /* 0x000000ffff077224 */ /* 0x000fe400078e003d */
[----:B------:R-:W-:Y:S02]  /*53600*/  IMAD.MOV.U32 R61, RZ, RZ, R53 ;  /* 0x000000ffff3d7224 */ /* 0x000fe400078e0035 */
[----:B------:R-:W-:-:S02]  /*53610*/  IMAD.X R31, R5, 0x1, R24, P3 ;  /* 0x00000001051f7824 */ /* 0x000fc400018e0618 */
[----:B------:R-:W-:Y:S01]  /*53620*/  IMAD.X R53, R4, 0x1, R23, P5 ;  /* 0x0000000104357824 */ /* 0x000fe200028e0617 */
[----:B------:R0:W-:Y:S01]  /*53630*/  STL.64 [R1+0x630], R2 ;  /* 0x0006300201007387 */ /* 0x0001e20000100a00 */
[----:B------:R-:W-:-:S03]  /*53640*/  SHF.R.S32.HI R5, RZ, 0x1f, R34 ;  /* 0x0000001fff057819 */ /* 0x000fc60000011422 */
[----:B0-----:R-:W3:Y:S04]  /*53650*/  LDL.LU.64 R2, [R1+0x1730] ;  /* 0x0017300001027983 */ /* 0x001ee80000300a00 */
        /* <DEDUP_REMOVED lines=8> */
[----:B0-----:R-:W2:Y:S01]  /*536e0*/  LDL.LU.64 R52, [R1+0x1728] ;  /* 0x0017280001347983 */ /* 0x001ea20000300a00 */
[----:B------:R-:W-:Y:S01]  /*536f0*/  IMAD.MOV.U32 R30, RZ, RZ, R28 ;  /* 0x000000ffff1e7224 */ /* 0x000fe200078e001c */
[----:B------:R-:W-:Y:S01]  /*53700*/  IADD3 R32, P3, R34, R21, RZ ;  /* 0x0000001522207210 */ /* 0x000fe20007f7e0ff */
[----:B------:R-:W-:-:S02]  /*53710*/  IMAD.MOV.U32 R28, RZ, RZ, R26 ;  /* 0x000000ffff1c7224 */ /* 0x000fc400078e001a */
[----:B------:R-:W-:Y:S02]  /*53720*/  IMAD.MOV.U32 R26, RZ, RZ, R7 ;  /* 0x000000ffff1a7224 */ /* 0x000fe400078e0007 */
[----:B------:R-:W-:Y:S02]  /*53730*/  IMAD.MOV.U32 R7, RZ, RZ, R59 ;  /* 0x000000ffff077224 */ /* 0x000fe400078e003b */
[----:B------:R-:W-:Y:S01]  /*53740*/  IMAD.MOV.U32 R59, RZ, RZ, R61 ;  /* 0x000000ffff3b7224 */ /* 0x000fe200078e003d */
[----:B------:R-:W-:Y:S01]  /*53750*/  SHF.R.S32.HI R4, RZ, 0x1f, R35 ;  /* 0x0000001fff047819 */ /* 0x000fe20000011423 */
[----:B------:R-:W-:Y:S02]  /*53760*/  IMAD.MOV.U32 R29, RZ, RZ, R27 ;  /* 0x000000ffff1d7224 */ /* 0x000fe400078e001b */
[----:B------:R-:W-:Y:S01]  /*53770*/  IMAD.MOV.U32 R61, RZ, RZ, R54 ;  /* 0x000000ffff3d7224 */ /* 0x000fe200078e0036 */
[----:B------:R-:W-:Y:S01]  /*53780*/  IADD3 R54, P5, R35, R20, RZ ;  /* 0x0000001423367210 */ /* 0x000fe20007fbe0ff */
[----:B------:R-:W-:-:S02]  /*53790*/  IMAD.MOV.U32 R27, RZ, RZ, R10 ;  /* 0x000000ffff1b7224 */ /* 0x000fc400078e000a */
[----:B------:R-:W-:Y:S02]  /*537a0*/  IMAD.MOV.U32 R10, RZ, RZ, R8 ;  /* 0x000000ffff0a7224 */ /* 0x000fe400078e0008 */
[----:B------:R-:W-:Y:S02]  /*537b0*/  IMAD.X R33, R5, 0x1, R24, P3 ;  /* 0x0000000105217824 */ /* 0x000fe400018e0618 */
[----:B------:R-:W-:Y:S02]  /*537c0*/  IMAD.MOV.U32 R8, RZ, RZ, R6 ;  /* 0x000000ffff087224 */ /* 0x000fe400078e0006 */
[----:B------:R-:W-:Y:S02]  /*537d0*/  IMAD.MOV.U32 R6, RZ, RZ, R60 ;  /* 0x000000ffff067224 */ /* 0x000fe400078e003c */
[----:B------:R-:W-:Y:S01]  /*537e0*/  IMAD.MOV.U32 R60, RZ, RZ, R55 ;  /* 0x000000ffff3c7224 */ /* 0x000fe200078e0037 */
[----:B------:R0:W-:Y:S01]  /*537f0*/  STL.64 [R1+0x608], R32 ;  /* 0x0006082001007387 */ /* 0x0001e20000100a00 */
[----:B------:R-:W-:Y:S01]  /*53800*/  IMAD.X R55, R4, 0x1, R23, P5 ;  /* 0x0000000104377824 */ /* 0x000fe200028e0617 */
[----:B------:R-:W-:-:S04]  /*53810*/  SHF.R.S32.HI R5, RZ, 0x1f, R36 ;  /* 0x0000001fff057819 */ /* 0x000fc80000011424 */
[----:B------:R1:W-:Y:S01]  /*53820*/  STL.64 [R1+0x600], R54 ;  /* 0x0006003601007387 */ /* 0x0003e20000100a00 */
[----:B0-----:R-:W-:Y:S01]  /*53830*/  IADD3 R32, P3, R35, R21, RZ ;  /* 0x0000001523207210 */ /* 0x001fe20007f7e0ff */
[----:B------:R-:W-:-:S04]  /*53840*/  IMAD.MOV.U32 R31, RZ, RZ, R29 ;  /* 0x000000ffff1f7224 */ /* 0x000fc800078e001d */
[----:B------:R-:W-:Y:S01]  /*53850*/  IMAD.X R33, R4, 0x1, R24, P3 ;  /* 0x0000000104217824 */ /* 0x000fe200018e0618 */
[C---:B-1----:R-:W-:Y:S02]  /*53860*/  IADD3 R54, P4, R36.reuse, R20, RZ ;  /* 0x0000001424367210 */ /* 0x042fe40007f9e0ff */
[----:B------:R-:W-:Y:S01]  /*53870*/  IADD3 R34, P3, R36, R21, RZ ;  /* 0x0000001524227210 */ /* 0x000fe20007f7e0ff */
[----:B------:R-:W-:Y:S02]  /*53880*/  IMAD.MOV.U32 R29, RZ, RZ, R27 ;  /* 0x000000ffff1d7224 */ /* 0x000fe400078e001b */
[----:B------:R-:W-:Y:S02]  /*53890*/  IMAD.X R55, R5, 0x1, R23, P4 ;  /* 0x0000000105377824 */ /* 0x000fe400020e0617 */
[----:B------:R-:W-:Y:S02]  /*538a0*/  IMAD.MOV.U32 R27, RZ, RZ, R8 ;  /* 0x000000ffff1b7224 */ /* 0x000fe400078e0008 */
[----:B------:R-:W-:-:S02]  /*538b0*/  IMAD.MOV.U32 R8, RZ, RZ, R6 ;  /* 0x000000ffff087224 */ /* 0x000fc400078e0006 */
[----:B------:R-:W-:Y:S01]  /*538c0*/  IMAD.X R35, R5, 0x1, R24, P3 ;  /* 0x0000000105237824 */ /* 0x000fe200018e0618 */
[----:B------:R0:W-:Y:S01]  /*538d0*/  STL.64 [R1+0x5f8], R32 ;  /* 0x0005f82001007387 */ /* 0x0001e20000100a00 */
[----:B------:R-:W-:Y:S01]  /*538e0*/  IMAD.MOV.U32 R6, RZ, RZ, R60 ;  /* 0x000000ffff067224 */ /* 0x000fe200078e003c */
[----:B------:R-:W-:Y:S01]  /*538f0*/  SHF.R.S32.HI R4, RZ, 0x1f, R37 ;  /* 0x0000001fff047819 */ /* 0x000fe20000011425 */
[----:B------:R-:W-:Y:S01]  /*53900*/  IMAD.MOV.U32 R60, RZ, RZ, R50 ;  /* 0x000000ffff3c7224 */ /* 0x000fe200078e0032 */
[----:B------:R-:W-:Y:S01]  /*53910*/  IADD3 R50, P5, R37, R20, RZ ;  /* 0x0000001425327210 */ /* 0x000fe20007fbe0ff */
[----:B------:R1:W-:Y:S01]  /*53920*/  STL.64 [R1+0x5f0], R54 ;  /* 0x0005f03601007387 */ /* 0x0003e20000100a00 */
[----:B0-----:R-:W-:Y:S02]  /*53930*/  IMAD.MOV.U32 R32, RZ, RZ, R30 ;  /* 0x000000ffff207224 */ /* 0x001fe400078e001e */
[----:B------:R-:W-:Y:S02]  /*53940*/  IMAD.MOV.U32 R30, RZ, RZ, R28 ;  /* 0x000000ffff1e7224 */ /* 0x000fe400078e001c */
[----:B------:R-:W-:Y:S01]  /*53950*/  IMAD.MOV.U32 R28, RZ, RZ, R26 ;  /* 0x000000ffff1c7224 */ /* 0x000fe200078e001a */
[----:B-1----:R-:W4:Y:S01]  /*53960*/  LDL.LU.64 R54, [R1+0x1720] ;  /* 0x0017200001367983 */ /* 0x002f220000300a00 */
[----:B------:R-:W-:-:S03]  /*53970*/  IMAD.MOV.U32 R26, RZ, RZ, R61 ;  /* 0x000000ffff1a7224 */ /* 0x000fc600078e003d */
[----:B------:R0:W-:Y:S01]  /*53980*/  STL.64 [R1+0x5e8], R34 ;  /* 0x0005e82201007387 */ /* 0x0001e20000100a00 */
[----:B------:R-:W-:Y:S02]  /*53990*/  IMAD.MOV.U32 R61, RZ, RZ, R51 ;  /* 0x000000ffff3d7224 */ /* 0x000fe400078e0033 */
[C---:B------:R-:W-:Y:S01]  /*539a0*/  IMAD.X R51, R4.reuse, 0x1, R23, P5 ;  /* 0x0000000104337824 */ /* 0x040fe200028e0617 */
[----:B------:R-:W-:Y:S02]  /*539b0*/  SHF.R.S32.HI R5, RZ, 0x1f, R38 ;  /* 0x0000001fff057819 */ /* 0x000fe40000011426 */
[-C--:B0-----:R-:W-:Y:S02]  /*539c0*/  IADD3 R34, P3, R37, R21.reuse, RZ ;  /* 0x0000001525227210 */ /* 0x081fe40007f7e0ff */
[----:B------:R0:W-:Y:S03]  /*539d0*/  STL.64 [R1+0x5e0], R50 ;  /* 0x0005e03201007387 */ /* 0x0001e60000100a00 */
[----:B------:R-:W-:Y:S01]  /*539e0*/  IMAD.X R35, R4, 0x1, R24, P3 ;  /* 0x0000000104237824 */ /* 0x000fe200018e0618 */
[----:B------:R-:W-:-:S02]  /*539f0*/  IADD3 R36, P3, R38, R21, RZ ;  /* 0x0000001526247210 */ /* 0x000fc40007f7e0ff */
[----:B------:R-:W-:Y:S02]  /*53a00*/  SHF.R.S32.HI R4, RZ, 0x1f, R39 ;  /* 0x0000001fff047819 */ /* 0x000fe40000011427 */
[----:B------:R1:W-:Y:S01]  /*53a10*/  STL.64 [R1+0x5d8], R34 ;  /* 0x0005d82201007387 */ /* 0x0003e20000100a00 */
[----:B0-----:R-:W-:Y:S01]  /*53a20*/  IADD3 R50, P4, R38, R20, RZ ;  /* 0x0000001426327210 */ /* 0x001fe20007f9e0ff */
[----:B------:R-:W-:-:S04]  /*53a30*/  IMAD.X R37, R5, 0x1, R24, P3 ;  /* 0x0000000105257824 */ /* 0x000fc800018e0618 */
[----:B------:R-:W-:Y:S01]  /*53a40*/  IMAD.X R51, R5, 0x1, R23, P4 ;  /* 0x0000000105337824 */ /* 0x000fe200020e0617 */
[----:B-1----:R-:W-:-:S04]  /*53a50*/  IADD3 R34, P5, R39, R20, RZ ;  /* 0x0000001427227210 */ /* 0x002fc80007fbe0ff */
[----:B------:R0:W-:Y:S01]  /*53a60*/  STL.64 [R1+0x5d0], R50 ;  /* 0x0005d03201007387 */ /* 0x0001e20000100a00 */
[----:B------:R-:W-:Y:S02]  /*53a70*/  IMAD.MOV.U32 R33, RZ, RZ, R31 ;  /* 0x000000ffff217224 */ /* 0x000fe400078e001f */
[----:B------:R-:W-:Y:S02]  /*53a80*/  IMAD.X R35, R4, 0x1, R23, P5 ;  /* 0x0000000104237824 */ /* 0x000fe400028e0617 */
[----:B------:R-:W-:Y:S02]  /*53a90*/  IMAD.MOV.U32 R31, RZ, RZ, R29 ;  /* 0x000000ffff1f7224 */ /* 0x000fe400078e001d */
[----:B------:R-:W-:Y:S02]  /*53aa0*/  IMAD.MOV.U32 R29, RZ, RZ, R27 ;  /* 0x000000ffff1d7224 */ /* 0x000fe400078e001b */
[----:B------:R-:W-:Y:S01]  /*53ab0*/  IMAD.MOV.U32 R27, RZ, RZ, R12 ;  /* 0x000000ffff1b7224 */ /* 0x000fe200078e000c */
[----:B0-----:R-:W3:Y:S01]  /*53ac0*/  LDL.LU.64 R50, [R1+0x1718] ;  /* 0x0017180001327983 */ /* 0x001ee20000300a00 */
[----:B------:R-:W-:-:S03]  /*53ad0*/  SHF.R.S32.HI R5, RZ, 0x1f, R40 ;  /* 0x0000001fff057819 */ /* 0x000fc60000011428 */
[----:B------:R0:W-:Y:S04]  /*53ae0*/  STL.64 [R1+0x5c8], R36 ;  /* 0x0005c82401007387 */ /* 0x0001e80000100a00 */
[----:B------:R1:W-:Y:S01]  /*53af0*/  STL.64 [R1+0x5c0], R34 ;  /* 0x0005c02201007387 */ /* 0x0003e20000100a00 */
[----:B0-----:R-:W-:Y:S01]  /*53b00*/  IADD3 R36, P3, R39, R21, RZ ;  /* 0x0000001527247210 */ /* 0x001fe20007f7e0ff */
[----:B-1----:R-:W-:Y:S02]  /*53b10*/  IMAD.MOV.U32 R34, RZ, RZ, R32 ;  /* 0x000000ffff227224 */ /* 0x002fe400078e0020 */
[----:B------:R-:W-:Y:S02]  /*53b20*/  IMAD.MOV.U32 R32, RZ, RZ, R30 ;  /* 0x000000ffff207224 */ /* 0x000fe400078e001e */
[----:B------:R-:W-:-:S02]  /*53b30*/  IMAD.MOV.U32 R30, RZ, RZ, R28 ;  /* 0x000000ffff1e7224 */ /* 0x000fc400078e001c */
[----:B------:R-:W-:Y:S02]  /*53b40*/  IMAD.MOV.U32 R28, RZ, RZ, R26 ;  /* 0x000000ffff1c7224 */ /* 0x000fe400078e001a */
[----:B------:R-:W-:Y:S02]  /*53b50*/  IMAD.MOV.U32 R26, RZ, RZ, R25 ;  /* 0x000000ffff1a7224 */ /* 0x000fe400078e0019 */
[----:B------:R-:W-:-:S05]  /*53b60*/  IMAD.X R37, R4, 0x1, R24, P3 ;  /* 0x0000000104257824 */ /* 0x000fca00018e0618 */
[----:B------:R-:W-:Y:S01]  /*53b70*/  STL.64 [R1+0x5b8], R36 ;  /* 0x0005b82401007387 */ /* 0x000fe20000100a00 */
[----:B--2---:R-:W-:Y:S01]  /*53b80*/  IMAD.MOV.U32 R12, RZ, RZ, R52 ;  /* 0x000000ffff0c7224 */ /* 0x004fe200078e0034 */
[----:B------:R-:W-:Y:S01]  /*53b90*/  IADD3 R52, P4, R40, R20, RZ ;  /* 0x0000001428347210 */ /* 0x000fe20007f9e0ff */
[----:B------:R-:W-:-:S04]  /*53ba0*/  IMAD.MOV.U32 R25, RZ, RZ, R53 ;  /* 0x000000ffff197224 */ /* 0x000fc800078e0035 */
[----:B------:R-:W-:-:S05]  /*53bb0*/  IMAD.X R53, R5, 0x1, R23, P4 ;  /* 0x0000000105357824 */ /* 0x000fca00020e0617 */
[----:B------:R0:W-:Y:S04]  /*53bc0*/  STL.64 [R1+0x5b0], R52 ;  /* 0x0005b03401007387 */ /* 0x0001e80000100a00 */
[----:B0-----:R-:W2:Y:S01]  /*53bd0*/  LDL.LU.64 R52, [R1+0x1710] ;  /* 0x0017100001347983 */ /* 0x001ea20000300a00 */
[----:B------:R-:W-:Y:S01]  /*53be0*/  IMAD.MOV.U32 R38, RZ, RZ, R34 ;  /* 0x000000ffff267224 */ /* 0x000fe200078e0022 */
[----:B------:R-:W-:Y:S02]  /*53bf0*/  IADD3 R34, P3, R40, R21, RZ ;  /* 0x0000001528227210 */ /* 0x000fe40007f7e0ff */
[----:B------:R-:W-:Y:S02]  /*53c00*/  SHF.R.S32.HI R4, RZ, 0x1f, R41 ;  /* 0x0000001fff047819 */ /* 0x000fe40000011429 */
[----:B------:R-:W-:Y:S01]  /*53c10*/  IADD3 R36, P5, R41, R20, RZ ;  /* 0x0000001429247210 */ /* 0x000fe20007fbe0ff */
[----:B------:R-:W-:-:S04]  /*53c20*/  IMAD.X R35, R5, 0x1, R24, P3 ;  /* 0x0000000105237824 */ /* 0x000fc800018e0618 */
[----:B------:R-:W-:Y:S01]  /*53c30*/  IMAD.X R37, R4, 0x1, R23, P5 ;  /* 0x0000000104257824 */ /* 0x000fe200028e0617 */
[----:B------:R0:W-:Y:S01]  /*53c40*/  STL.64 [R1+0x5a8], R34 ;  /* 0x0005a82201007387 */ /* 0x0001e20000100a00 */
[----:B------:R-:W-:-:S03]  /*53c50*/  SHF.R.S32.HI R5, RZ, 0x1f, R42 ;  /* 0x0000001fff057819 */ /* 0x000fc6000001142a */
[----:B------:R1:W-:Y:S01]  /*53c60*/  STL.64 [R1+0x5a0], R36 ;  /* 0x0005a02401007387 */ /* 0x0003e20000100a00 */
[----:B0-----:R-:W-:Y:S01]  /*53c70*/  IADD3 R34, P3, R41, R21, RZ ;  /* 0x0000001529227210 */ /* 0x001fe20007f7e0ff */
[----:B------:R-:W-:Y:S01]  /*53c80*/  IMAD.MOV.U32 R41, RZ, RZ, R38 ;  /* 0x000000ffff297224 */ /* 0x000fe200078e0026 */
[----:B-1----:R-:W-:-:S03]  /*53c90*/  IADD3 R36, P4, R42, R20, RZ ;  /* 0x000000142a247210 */ /* 0x002fc60007f9e0ff */
[--C-:B------:R-:W-:Y:S01]  /*53ca0*/  IMAD.X R35, R4, 0x1, R24.reuse, P3 ;  /* 0x0000000104237824 */ /* 0x100fe200018e0618 */
[----:B------:R-:W-:Y:S02]  /*53cb0*/  IADD3 R38, P3, R42, R21, RZ ;  /* 0x000000152a267210 */ /* 0x000fe40007f7e0ff */
[----:B------:R-:W-:Y:S01]  /*53cc0*/  SHF.R.S32.HI R4, RZ, 0x1f, R43 ;  /* 0x0000001fff047819 */ /* 0x000fe2000001142b */
[C---:B------:R-:W-:Y:S01]  /*53cd0*/  IMAD.X R37, R5.reuse, 0x1, R23, P4 ;  /* 0x0000000105257824 */ /* 0x040fe200020e0617 */
[----:B------:R0:W-:Y:S01]  /*53ce0*/  STL.64 [R1+0x598], R34 ;  /* 0x0005982201007387 */ /* 0x0001e20000100a00 */
[----:B------:R-:W-:-:S03]  /*53cf0*/  IMAD.X R39, R5, 0x1, R24, P3 ;  /* 0x0000000105277824 */ /* 0x000fc600018e0618 */
[----:B------:R1:W-:Y:S01]  /*53d00*/  STL.64 [R1+0x590], R36 ;  /* 0x0005902401007387 */ /* 0x0003e20000100a00 */
[----:B0-----:R-:W-:-:S03]  /*53d10*/  IADD3 R34, P5, R43, R20, RZ ;  /* 0x000000142b227210 */ /* 0x001fc60007fbe0ff */
[----:B------:R0:W-:Y:S01]  /*53d20*/  STL.64 [R1+0x588], R38 ;  /* 0x0005882601007387 */ /* 0x0001e20000100a00 */
[----:B-1----:R-:W-:Y:S02]  /*53d30*/  IMAD.MOV.U32 R37, RZ, RZ, R33 ;  /* 0x000000ffff257224 */ /* 0x002fe400078e0021 */
[----:B------:R-:W-:Y:S02]  /*53d40*/  IMAD.X R35, R4, 0x1, R23, P5 ;  /* 0x0000000104237824 */ /* 0x000fe400028e0617 */
[----:B------:R-:W-:Y:S02]  /*53d50*/  IMAD.MOV.U32 R33, RZ, RZ, R31 ;  /* 0x000000ffff217224 */ /* 0x000fe400078e001f */
[----:B------:R-:W-:Y:S01]  /*53d60*/  IMAD.MOV.U32 R31, RZ, RZ, R29 ;  /* 0x000000ffff1f7224 */ /* 0x000fe200078e001d */
[----:B0-----:R-:W-:Y:S01]  /*53d70*/  IADD3 R38, P3, R43, R21, RZ ;  /* 0x000000152b267210 */ /* 0x001fe20007f7e0ff */
[----:B------:R-:W-:Y:S01]  /*53d80*/  IMAD.MOV.U32 R29, RZ, RZ, R22 ;  /* 0x000000ffff1d7224 */ /* 0x000fe200078e0016 */
[----:B------:R0:W-:Y:S01]  /*53d90*/  STL.64 [R1+0x580], R34 ;  /* 0x0005802201007387 */ /* 0x0001e20000100a00 */
[----:B------:R-:W-:-:S02]  /*53da0*/  IMAD.MOV.U32 R22, RZ, RZ, R18 ;  /* 0x000000ffff167224 */ /* 0x000fc400078e0012 */
[----:B------:R-:W-:Y:S01]  /*53db0*/  IMAD.MOV.U32 R18, RZ, RZ, R16 ;  /* 0x000000ffff127224 */ /* 0x000fe200078e0010 */
[----:B------:R-:W-:Y:S01]  /*53dc0*/  SHF.R.S32.HI R5, RZ, 0x1f, R56 ;  /* 0x0000001fff057819 */ /* 0x000fe20000011438 */
[----:B------:R-:W-:Y:S01]  /*53dd0*/  IMAD.X R39, R4, 0x1, R24, P3 ;  /* 0x0000000104277824 */ /* 0x000fe200018e0618 */
[----:B------:R-:W-:Y:S01]  /*53de0*/  IADD3 R42, P3, R56, R21, RZ ;  /* 0x00000015382a7210 */ /* 0x000fe20007f7e0ff */
[----:B0-----:R-:W-:Y:S02]  /*53df0*/  IMAD.MOV.U32 R34, RZ, RZ, R32 ;  /* 0x000000ffff227224 */ /* 0x001fe400078e0020 */
[----:B------:R-:W-:Y:S02]  /*53e00*/  IMAD.MOV.U32 R32, RZ, RZ, R30 ;  /* 0x000000ffff207224 */ /* 0x000fe400078e001e */
[----:B------:R-:W-:Y:S02]  /*53e10*/  IMAD.MOV.U32 R30, RZ, RZ, R28 ;  /* 0x000000ffff1e7224 */ /* 0x000fe400078e001c */
[----:B------:R-:W-:-:S02]  /*53e20*/  IMAD.MOV.U32 R28, RZ, RZ, R25 ;  /* 0x000000ffff1c7224 */ /* 0x000fc400078e0019 */
[----:B------:R-:W-:Y:S01]  /*53e30*/  IMAD.MOV.U32 R25, RZ, RZ, R19 ;  /* 0x000000ffff197224 */ /* 0x000fe200078e0013 */
[----:B------:R0:W-:Y:S01]  /*53e40*/  STL.64 [R1+0x578], R38 ;  /* 0x0005782601007387 */ /* 0x0001e20000100a00 */
[----:B------:R-:W-:Y:S02]  /*53e50*/  IMAD.MOV.U32 R19, RZ, RZ, R17 ;  /* 0x000000ffff137224 */ /* 0x000fe400078e0011 */
[----:B------:R-:W-:Y:S02]  /*53e60*/  IMAD.MOV.U32 R35, RZ, RZ, R33 ;  /* 0x000000ffff237224 */ /* 0x000fe400078e0021 */
[----:B------:R-:W-:Y:S02]  /*53e70*/  IMAD.MOV.U32 R33, RZ, RZ, R31 ;  /* 0x000000ffff217224 */ /* 0x000fe400078e001f */
[----:B------:R-:W-:Y:S02]  /*53e80*/  IMAD.MOV.U32 R31, RZ, RZ, R29 ;  /* 0x000000ffff1f7224 */ /* 0x000fe400078e001d */
[----:B------:R-:W-:-:S02]  /*53e90*/  IMAD.X R43, R5, 0x1, R24, P3 ;  /* 0x00000001052b7824 */ /* 0x000fc400018e0618 */
[----:B0-----:R-:W-:Y:S02]  /*53ea0*/  IMAD.MOV.U32 R39, RZ, RZ, R34 ;  /* 0x000000ffff277224 */ /* 0x001fe400078e0022 */
[----:B---3--:R-:W-:Y:S01]  /*53eb0*/  IMAD.MOV.U32 R16, RZ, RZ, R50 ;  /* 0x000000ffff107224 */ /* 0x008fe200078e0032 */
[----:B------:R-:W-:Y:S01]  /*53ec0*/  IADD3 R50, P4, R56, R20, RZ ;  /* 0x0000001438327210 */ /* 0x000fe20007f9e0ff */
[----:B------:R-:W-:Y:S02]  /*53ed0*/  IMAD.MOV.U32 R17, RZ, RZ, R51 ;  /* 0x000000ffff117224 */ /* 0x000fe400078e0033 */
[----:B------:R-:W-:Y:S02]  /*53ee0*/  IMAD.MOV.U32 R34, RZ, RZ, R32 ;  /* 0x000000ffff227224 */ /* 0x000fe400078e0020 */
[----:B------:R-:W-:Y:S02]  /*53ef0*/  IMAD.X R51, R5, 0x1, R23, P4 ;  /* 0x0000000105337824 */ /* 0x000fe400020e0617 */
[----:B------:R-:W-:-:S02]  /*53f00*/  IMAD.MOV.U32 R32, RZ, RZ, R30 ;  /* 0x000000ffff207224 */ /* 0x000fc400078e001e */
[----:B------:R-:W-:Y:S01]  /*53f10*/  IMAD.MOV.U32 R29, RZ, RZ, R22 ;  /* 0x000000ffff1d7224 */ /* 0x000fe200078e0016 */
[----:B------:R0:W-:Y:S01]  /*53f20*/  STL.64 [R1+0x570], R50 ;  /* 0x0005703201007387 */ /* 0x0001e20000100a00 */
[----:B------:R-:W-:Y:S02]  /*53f30*/  IMAD.MOV.U32 R30, RZ, RZ, R25 ;  /* 0x000000ffff1e7224 */ /* 0x000fe400078e0019 */
[----:B------:R-:W-:Y:S01]  /*53f40*/  IMAD.MOV.U32 R22, RZ, RZ, R18 ;  /* 0x000000ffff167224 */ /* 0x000fe200078e0012 */
[----:B------:R-:W-:Y:S01]  /*53f50*/  SHF.R.S32.HI R4, RZ, 0x1f, R57 ;  /* 0x0000001fff047819 */ /* 0x000fe20000011439 */
[----:B------:R-:W-:Y:S02]  /*53f60*/  IMAD.MOV.U32 R38, RZ, RZ, R34 ;  /* 0x000000ffff267224 */ /* 0x000fe400078e0022 */
[----:B------:R-:W-:Y:S02]  /*53f70*/  IMAD.MOV.U32 R36, RZ, RZ, R33 ;  /* 0x000000ffff247224 */ /* 0x000fe400078e0021 */
[----:B------:R-:W-:-:S02]  /*53f80*/  IMAD.MOV.U32 R25, RZ, RZ, R19 ;  /* 0x000000ffff197224 */ /* 0x000fc400078e0013 */
[----:B------:R-:W-:Y:S01]  /*53f90*/  IMAD.MOV.U32 R34, RZ, RZ, R32 ;  /* 0x000000ffff227224 */ /* 0x000fe200078e0020 */
[----:B0-----:R-:W3:Y:S01]  /*53fa0*/  LDL.LU.64 R50, [R1+0x1708] ;  /* 0x0017080001327983 */ /* 0x001ee20000300a00 */
[----:B------:R-:W-:Y:S02]  /*53fb0*/  IMAD.MOV.U32 R33, RZ, RZ, R31 ;  /* 0x000000ffff217224 */ /* 0x000fe400078e001f */
[----:B------:R-:W-:Y:S01]  /*53fc0*/  IMAD.MOV.U32 R19, RZ, RZ, R17 ;  /* 0x000000ffff137224 */ /* 0x000fe200078e0011 */
[----:B------:R0:W-:Y:S01]  /*53fd0*/  STL.64 [R1+0x568], R42 ;  /* 0x0005682a01007387 */ /* 0x0001e20000100a00 */
[----:B------:R-:W-:Y:S02]  /*53fe0*/  IMAD.MOV.U32 R32, RZ, RZ, R30 ;  /* 0x000000ffff207224 */ /* 0x000fe400078e001e */
[----:B------:R-:W-:Y:S02]  /*53ff0*/  IMAD.MOV.U32 R31, RZ, RZ, R29 ;  /* 0x000000ffff1f7224 */ /* 0x000fe400078e001d */
[----:B------:R-:W-:-:S02]  /*54000*/  IMAD.MOV.U32 R40, RZ, RZ, R36 ;  /* 0x000000ffff287224 */ /* 0x000fc400078e0024 */
[----:B------:R-:W-:Y:S02]  /*54010*/  IMAD.MOV.U32 R30, RZ, RZ, R25 ;  /* 0x000000ffff1e7224 */ /* 0x000fe400078e0019 */
[----:B------:R-:W-:Y:S01]  /*54020*/  IMAD.MOV.U32 R36, RZ, RZ, R34 ;  /* 0x000000ffff247224 */ /* 0x000fe200078e0022 */
[----:B0-----:R-:W-:Y:S01]  /*54030*/  IADD3 R42, P3, R57, R21, RZ ;  /* 0x00000015392a7210 */ /* 0x001fe20007f7e0ff */
[----:B------:R-:W-:Y:S02]  /*54040*/  IMAD.MOV.U32 R29, RZ, RZ, R22 ;  /* 0x000000ffff1d7224 */ /* 0x000fe400078e0016 */
[----:B------:R-:W-:Y:S02]  /*54050*/  IMAD.MOV.U32 R34, RZ, RZ, R33 ;  /* 0x000000ffff227224 */ /* 0x000fe400078e0021 */
[----:B------:R-:W-:Y:S02]  /*54060*/  IMAD.MOV.U32 R25, RZ, RZ, R19 ;  /* 0x000000ffff197224 */ /* 0x000fe400078e0013 */
[----:B------:R-:W-:-:S02]  /*54070*/  IMAD.MOV.U32 R33, RZ, RZ, R32 ;  /* 0x000000ffff217224 */ /* 0x000fc400078e0020 */
[----:B------:R-:W-:Y:S02]  /*54080*/  IMAD.X R43, R4, 0x1, R24, P3 ;  /* 0x00000001042b7824 */ /* 0x000fe400018e0618 */
[----:B------:R-:W-:Y:S02]  /*54090*/  IMAD.MOV.U32 R32, RZ, RZ, R31 ;  /* 0x000000ffff207224 */ /* 0x000fe400078e001f */
[----:B------:R-:W-:Y:S02]  /*540a0*/  IMAD.MOV.U32 R19, RZ, RZ, R15 ;  /* 0x000000ffff137224 */ /* 0x000fe400078e000f */
[----:B------:R-:W-:Y:S02]  /*540b0*/  IMAD.MOV.U32 R31, RZ, RZ, R30 ;  /* 0x000000ffff1f7224 */ /* 0x000fe400078e001e */
[----:B------:R-:W-:Y:S02]  /*540c0*/  IMAD.MOV.U32 R15, RZ, RZ, R11 ;  /* 0x000000ffff0f7224 */ /* 0x000fe400078e000b */
[----:B------:R-:W-:Y:S01]  /*540d0*/  IMAD.MOV.U32 R30, RZ, RZ, R29 ;  /* 0x000000ffff1e7224 */ /* 0x000fe200078e001d */
[----:B------:R-:W-:Y:S01]  /*540e0*/  SHF.R.S32.HI R5, RZ, 0x1f, R58 ;  /* 0x0000001fff057819 */ /* 0x000fe2000001143a */
[----:B----4-:R-:W-:Y:S01]  /*540f0*/  IMAD.MOV.U32 R11, RZ, RZ, R54 ;  /* 0x000000ffff0b7224 */ /* 0x010fe200078e0036 */
[----:B------:R-:W-:Y:S01]  /*54100*/  IADD3 R54, P4, R58, R20, RZ ;  /* 0x000000143a367210 */ /* 0x000fe20007f9e0ff */
[----:B------:R-:W-:-:S02]  /*54110*/  IMAD.MOV.U32 R29, RZ, RZ, R25 ;  /* 0x000000ffff1d7224 */ /* 0x000fc400078e0019 */
[----:B--2---:R-:W-:Y:S01]  /*54120*/  IMAD.MOV.U32 R18, RZ, RZ, R52 ;  /* 0x000000ffff127224 */ /* 0x004fe200078e0034 */
[----:B------:R-:W-:Y:S01]  /*54130*/  IADD3 R52, P5, R57, R20, RZ ;  /* 0x0000001439347210 */ /* 0x000fe20007fbe0ff */
[----:B------:R-:W-:Y:S02]  /*54140*/  IMAD.MOV.U32 R17, RZ, RZ, R53 ;  /* 0x000000ffff117224 */ /* 0x000fe400078e0035 */
[----:B------:R-:W-:Y:S02]  /*54150*/  IMAD.MOV.U32 R22, RZ, RZ, R18 ;  /* 0x000000ffff167224 */ /* 0x000fe400078e0012 */
[----:B------:R-:W-:Y:S02]  /*54160*/  IMAD.X R53, R4, 0x1, R23, P5 ;  /* 0x0000000104357824 */ /* 0x000fe400028e0617 */
[----:B------:R-:W-:Y:S02]  /*54170*/  IMAD.MOV.U32 R18, RZ, RZ, R14 ;  /* 0x000000ffff127224 */ /* 0x000fe400078e000e */
[----:B------:R-:W-:Y:S01]  /*54180*/  IMAD.MOV.U32 R14, RZ, RZ, R55 ;  /* 0x000000ffff0e7224 */ /* 0x000fe200078e0037 */
[----:B------:R0:W-:Y:S01]  /*54190*/  STL.64 [R1+0x560], R52 ;  /* 0x0005603401007387 */ /* 0x0001e20000100a00 */
[----:B------:R-:W-:-:S02]  /*541a0*/  IMAD.MOV.U32 R25, RZ, RZ, R22 ;  /* 0x000000ffff197224 */ /* 0x000fc400078e0016 */
[----:B------:R-:W-:Y:S02]  /*541b0*/  IMAD.MOV.U32 R22, RZ, RZ, R19 ;  /* 0x000000ffff167224 */ /* 0x000fe400078e0013 */
[----:B------:R-:W-:Y:S02]  /*541c0*/  IMAD.MOV.U32 R19, RZ, RZ, R18 ;  /* 0x000000ffff137224 */ /* 0x000fe400078e0012 */
[----:B------:R-:W-:Y:S01]  /*541d0*/  IMAD.MOV.U32 R18, RZ, RZ, R15 ;  /* 0x000000ffff127224 */ /* 0x000fe200078e000f */
[----:B0-----:R-:W2:Y:S01]  /*541e0*/  LDL.LU.64 R52, [R1+0x1700] ;  /* 0x0017000001347983 */ /* 0x001ea20000300a00 */
[----:B------:R-:W-:-:S03]  /*541f0*/  IMAD.MOV.U32 R15, RZ, RZ, R14 ;  /* 0x000000ffff0f7224 */ /* 0x000fc600078e000e */
[----:B------:R0:W-:Y:S01]  /*54200*/  STL.64 [R1+0x558], R42 ;  /* 0x0005582a01007387 */ /* 0x0001e20000100a00 */
[----:B------:R-:W-:Y:S02]  /*54210*/  IMAD.MOV.U32 R14, RZ, RZ, R11 ;  /* 0x000000ffff0e7224 */ /* 0x000fe400078e000b */
[----:B------:R-:W-:Y:S01]  /*54220*/  IMAD.X R55, R5, 0x1, R23, P4 ;  /* 0x0000000105377824 */ /* 0x000fe200020e0617 */
[----:B------:R-:W-:Y:S01]  /*54230*/  SHF.R.S32.HI R4, RZ, 0x1f, R41 ;  /* 0x0000001fff047819 */ /* 0x000fe20000011429 */
[----:B------:R-:W-:Y:S01]  /*54240*/  IMAD.MOV.U32 R11, RZ, RZ, R10 ;  /* 0x000000ffff0b7224 */ /* 0x000fe200078e000a */
[----:B------:R-:W-:Y:S01]  /*54250*/  IADD3 R56, P5, R41, R20, RZ ;  /* 0x0000001429387210 */ /* 0x000fe20007fbe0ff */
[----:B------:R-:W-:Y:S01]  /*54260*/  IMAD.MOV.U32 R10, RZ, RZ, R9 ;  /* 0x000000ffff0a7224 */ /* 0x000fe200078e0009 */
[----:B0-----:R-:W-:Y:S01]  /*54270*/  IADD3 R42, P3, R58, R21, RZ ;  /* 0x000000153a2a7210 */ /* 0x001fe20007f7e0ff */
[----:B------:R-:W-:Y:S02]  /*54280*/  IMAD.MOV.U32 R9, RZ, RZ, R48 ;  /* 0x000000ffff097224 */ /* 0x000fe400078e0030 */
[----:B------:R-:W4:Y:S02]  /*54290*/  LDL.LU R48, [R1+0x16f8] ;  /* 0x0016f80001307983 */ /* 0x000f240000300800 */
[----:B------:R-:W-:-:S02]  /*542a0*/  IMAD.X R43, R5, 0x1, R24, P3 ;  /* 0x00000001052b7824 */ /* 0x000fc400018e0618 */
[----:B------:R0:W-:Y:S01]  /*542b0*/  STL.64 [R1+0x550], R54 ;  /* 0x0005503601007387 */ /* 0x0001e20000100a00 */
[----:B------:R-:W-:Y:S01]  /*542c0*/  IMAD.X R57, R4, 0x1, R23, P5 ;  /* 0x0000000104397824 */ /* 0x000fe200028e0617 */
[----:B------:R-:W-:Y:S02]  /*542d0*/  SHF.R.S32.HI R5, RZ, 0x1f, R40 ;  /* 0x0000001fff057819 */ /* 0x000fe40000011428 */
[----:B0-----:R-:W4:Y:S04]  /*542e0*/  LDL.LU.64 R54, [R1+0x16f0] ;  /* 0x0016f00001367983 */ /* 0x001f280000300a00 */
[----:B------:R0:W-:Y:S04]  /*542f0*/  STL.64 [R1+0x548], R42 ;  /* 0x0005482a01007387 */ /* 0x0001e80000100a00 */
[----:B------:R1:W-:Y:S01]  /*54300*/  STL.64 [R1+0x218], R56 ;  /* 0x0002183801007387 */ /* 0x0003e20000100a00 */
[----:B0-----:R-:W-:-:S02]  /*54310*/  IADD3 R42, P3, R41, R21, RZ ;  /* 0x00000015292a7210 */ /* 0x001fc40007f7e0ff */
[----:B-1----:R-:W-:-:S03]  /*54320*/  IADD3 R56, P4, R40, R20, RZ ;  /* 0x0000001428387210 */ /* 0x002fc60007f9e0ff */
        /* <DEDUP_REMOVED lines=12> */
[----:B------:R0:W-:Y:S01]  /*543f0*/  STL.64 [R1+0x1f8], R42 ;  /* 0x0001f82a01007387 */ /* 0x0001e20000100a00 */
[----:B------:R-:W-:-:S03]  /*54400*/  SHF.R.S32.HI R5, RZ, 0x1f, R36 ;  /* 0x0000001fff057819 */ /* 0x000fc60000011424 */
[----:B------:R1:W-:Y:S01]  /*54410*/  STL.64 [R1+0x1f0], R40 ;  /* 0x0001f02801007387 */ /* 0x0003e20000100a00 */
[C---:B0-----:R-:W-:Y:S02]  /*54420*/  IADD3 R42, P4, R36.reuse, R20, RZ ;  /* 0x00000014242a7210 */ /* 0x041fe40007f9e0ff */
[----:B-1----:R-:W-:-:S03]  /*54430*/  IADD3 R40, P3, R36, R21, RZ ;  /* 0x0000001524287210 */ /* 0x002fc60007f7e0ff */
[C---:B------:R-:W-:Y:S02]  /*54440*/  IMAD.X R43, R5.reuse, 0x1, R23, P4 ;  /* 0x00000001052b7824 */ /* 0x040fe400020e0617 */
[----:B------:R-:W-:-:S03]  /*54450*/  IMAD.X R41, R5, 0x1, R24, P3 ;  /* 0x0000000105297824 */ /* 0x000fc600018e0618 */
[----:B------:R-:W-:Y:S01]  /*54460*/  STL.64 [R1+0x1d8], R42 ;  /* 0x0001d82a01007387 */ /* 0x000fe20000100a00 */
[----:B------:R-:W-:Y:S02]  /*54470*/  SHF.R.S32.HI R4, RZ, 0x1f, R39 ;  /* 0x0000001fff047819 */ /* 0x000fe40000011427 */
[C---:B------:R-:W-:Y:S01]  /*54480*/  IADD3 R36, P5, R39.reuse, R20, RZ ;  /* 0x0000001427247210 */ /* 0x040fe20007fbe0ff */
[----:B------:R0:W-:Y:S04]  /*54490*/  STL.64 [R1+0x1d0], R40 ;  /* 0x0001d02801007387 */ /* 0x0001e80000100a00 */
[----:B------:R-:W-:Y:S01]  /*544a0*/  IMAD.X R37, R4, 0x1, R23, P5 ;  /* 0x0000000104257824 */ /* 0x000fe200028e0617 */
[----:B0-----:R-:W-:-:S04]  /*544b0*/  IADD3 R40, P3, R39, R21, RZ ;  /* 0x0000001527287210 */ /* 0x001fc80007f7e0ff */
[----:B------:R0:W-:Y:S01]  /*544c0*/  STL.64 [R1+0x1c8], R36 ;  /* 0x0001c82401007387 */ /* 0x0001e20000100a00 */
[----:B------:R-:W-:Y:S01]  /*544d0*/  IMAD.X R41, R4, 0x1, R24, P3 ;  /* 0x0000000104297824 */ /* 0x000fe200018e0618 */
[----:B------:R-:W-:-:S04]  /*544e0*/  SHF.R.S32.HI R5, RZ, 0x1f, R35 ;  /* 0x0000001fff057819 */ /* 0x000fc80000011423 */
[----:B------:R1:W-:Y:S01]  /*544f0*/  STL.64 [R1+0x1c0], R40 ;  /* 0x0001c02801007387 */ /* 0x0003e20000100a00 */
[C---:B0-----:R-:W-:Y:S02]  /*54500*/  IADD3 R36, P4, R35.reuse, R20, RZ ;  /* 0x0000001423247210 */ /* 0x041fe40007f9e0ff */
[----:B-1----:R-:W-:Y:S01]  /*54510*/  IADD3 R40, P3, R35, R21, RZ ;  /* 0x0000001523287210 */ /* 0x002fe20007f7e0ff */
[----:B------:R-:W-:Y:S02]  /*54520*/  IMAD.MOV.U32 R35, RZ, RZ, R34 ;  /* 0x000000ffff237224 */ /* 0x000fe400078e0022 */
[----:B------:R-:W-:Y:S02]  /*54530*/  IMAD.MOV.U32 R34, RZ, RZ, R33 ;  /* 0x000000ffff227224 */ /* 0x000fe400078e0021 */
[----:B------:R-:W-:Y:S02]  /*54540*/  IMAD.MOV.U32 R33, RZ, RZ, R32 ;  /* 0x000000ffff217224 */ /* 0x000fe400078e0020 */
[----:B------:R-:W-:-:S02]  /*54550*/  IMAD.MOV.U32 R32, RZ, RZ, R31 ;  /* 0x000000ffff207224 */ /* 0x000fc400078e001f */
[----:B------:R-:W-:Y:S02]  /*54560*/  IMAD.MOV.U32 R31, RZ, RZ, R30 ;  /* 0x000000ffff1f7224 */ /* 0x000fe400078e001e */
[----:B------:R-:W-:Y:S02]  /*54570*/  IMAD.MOV.U32 R30, RZ, RZ, R29 ;  /* 0x000000ffff1e7224 */ /* 0x000fe400078e001d */
[----:B------:R-:W-:Y:S02]  /*54580*/  IMAD.MOV.U32 R29, RZ, RZ, R15 ;  /* 0x000000ffff1d7224 */ /* 0x000fe400078e000f */
[----:B------:R-:W-:Y:S02]  /*54590*/  IMAD.X R37, R5, 0x1, R23, P4 ;  /* 0x0000000105257824 */ /* 0x000fe400020e0617 */
[----:B------:R-:W-:Y:S02]  /*545a0*/  IMAD.MOV.U32 R15, RZ, RZ, R14 ;  /* 0x000000ffff0f7224 */ /* 0x000fe400078e000e */
[----:B------:R-:W-:-:S02]  /*545b0*/  IMAD.MOV.U32 R14, RZ, RZ, R11 ;  /* 0x000000ffff0e7224 */ /* 0x000fc400078e000b */
[----:B------:R-:W-:Y:S02]  /*545c0*/  IMAD.MOV.U32 R11, RZ, RZ, R10 ;  /* 0x000000ffff0b7224 */ /* 0x000fe400078e000a */
[----:B------:R-:W-:Y:S01]  /*545d0*/  IMAD.MOV.U32 R10, RZ, RZ, R9 ;  /* 0x000000ffff0a7224 */ /* 0x000fe200078e0009 */
[----:B------:R0:W-:Y:S01]  /*545e0*/  STL.64 [R1+0x228], R36 ;  /* 0x0002282401007387 */ /* 0x0001e20000100a00 */
[----:B------:R-:W-:Y:S02]  /*545f0*/  IMAD.MOV.U32 R9, RZ, RZ, R8 ;  /* 0x000000ffff097224 */ /* 0x000fe400078e0008 */
[----:B------:R-:W-:Y:S01]  /*54600*/  IMAD.MOV.U32 R8, RZ, RZ, R7 ;  /* 0x000000ffff087224 */ /* 0x000fe200078e0007 */
[----:B------:R-:W-:Y:S01]  /*54610*/  SHF.R.S32.HI R7, RZ, 0x1f, R38 ;  /* 0x0000001fff077819 */ /* 0x000fe20000011426 */
[----:B------:R-:W-:Y:S01]  /*54620*/  IMAD.X R41, R5, 0x1, R24, P3 ;  /* 0x0000000105297824 */ /* 0x000fe200018e0618 */
[----:B0-----:R-:W-:-:S04]  /*54630*/  IADD3 R36, P4, R38, R20, RZ ;  /* 0x0000001426247210 */ /* 0x001fc80007f9e0ff */
[----:B------:R0:W-:Y:S01]  /*54640*/  STL.64 [R1+0x230], R40 ;  /* 0x0002302801007387 */ /* 0x0001e20000100a00 */
[----:B------:R-:W-:Y:S02]  /*54650*/  IMAD.X R37, R7, 0x1, R23, P4 ;  /* 0x0000000107257824 */ /* 0x000fe400020e0617 */
[----:B------:R-:W-:-:S03]  /*54660*/  VIADD R4, R38, UR4 ;  /* 0x0000000426047c36 */ /* 0x000fc60008000000 */
[----:B------:R1:W-:Y:S01]  /*54670*/  STL.64 [R1+0x238], R36 ;  /* 0x0002382401007387 */ /* 0x0003e20000100a00 */
[----:B------:R-:W-:Y:S01]  /*54680*/  IADD3 R38, P3, R38, R21, RZ ;  /* 0x0000001526267210 */ /* 0x000fe20007f7e0ff */
[----:B------:R-:W-:Y:S01]  /*54690*/  ULDC UR4, c[0x0][0x22c] ;  /* 0x00008b0000047ab9 */ /* 0x000fe20000000800 */
[----:B0-----:R-:W-:Y:S01]  /*546a0*/  IADD3 R40, P4, R4, R20, RZ ;  /* 0x0000001404287210 */ /* 0x001fe20007f9e0ff */
[----:B-1----:R-:W-:Y:S02]  /*546b0*/  IMAD.MOV.U32 R36, RZ, RZ, R35 ;  /* 0x000000ffff247224 */ /* 0x002fe400078e0023 */
        /* <DEDUP_REMOVED lines=8> */
[----:B------:R-:W-:Y:S01]  /*54740*/  IMAD.MOV.U32 R15, RZ, RZ, R6 ;  /* 0x000000ffff0f7224 */ /* 0x000fe200078e0006 */
[----:B------:R-:W-:-:S02]  /*54750*/  SHF.R.S32.HI R6, RZ, 0x1f, R4 ;  /* 0x0000001fff067819 */ /* 0x000fc40000011404 */
[----:B------:R0:W-:Y:S01]  /*54760*/  STL.64 [R1+0x220], R38 ;  /* 0x0002202601007387 */ /* 0x0001e20000100a00 */
[----:B------:R-:W-:Y:S02]  /*54770*/  VIADD R5, R4, UR7 ;  /* 0x0000000704057c36 */ /* 0x000fe40008000000 */
[----:B------:R-:W-:Y:S01]  /*54780*/  IMAD.X R41, R6, 0x1, R23, P4 ;  /* 0x0000000106297824 */ /* 0x000fe200020e0617 */
[----:B0-----:R-:W-:-:S04]  /*54790*/  IADD3 R38, P3, R4, R21, RZ ;  /* 0x0000001504267210 */ /* 0x001fc80007f7e0ff */
[----:B------:R0:W-:Y:S01]  /*547a0*/  STL.64 [R1+0x1b8], R40 ;  /* 0x0001b82801007387 */ /* 0x0001e20000100a00 */
[----:B------:R-:W-:Y:S01]  /*547b0*/  SHF.R.S32.HI R7, RZ, 0x1f, R5 ;  /* 0x0000001fff077819 */ /* 0x000fe20000011405 */
[----:B------:R-:W-:Y:S02]  /*547c0*/  IMAD.X R39, R6, 0x1, R24, P3 ;  /* 0x0000000106277824 */ /* 0x000fe400018e0618 */
[----:B------:R-:W-:Y:S02]  /*547d0*/  VIADD R4, R5, UR8 ;  /* 0x0000000805047c36 */ /* 0x000fe40008000000 */
[----:B------:R-:W-:Y:S01]  /*547e0*/  IMAD.MOV.U32 R37, RZ, RZ, R33 ;  /* 0x000000ffff257224 */ /* 0x000fe200078e0021 */
[----:B------:R1:W-:Y:S01]  /*547f0*/  STL.64 [R1+0x1b0], R38 ;  /* 0x0001b02601007387 */ /* 0x0003e20000100a00 */
[----:B------:R-:W-:Y:S02]  /*54800*/  LOP3.LUT R11, R11, 0xffff, RZ, 0xc0, !PT ;  /* 0x0000ffff0b0b7812 */ /* 0x000fe400078ec0ff */
[----:B------:R-:W-:-:S02]  /*54810*/  LOP3.LUT R10, R10, 0xffff, RZ, 0xc0, !PT ;  /* 0x0000ffff0a0a7812 */ /* 0x000fc400078ec0ff */
[----:B------:R-:W-:Y:S02]  /*54820*/  LOP3.LUT R9, R9, 0xffff, RZ, 0xc0, !PT ;  /* 0x0000ffff09097812 */ /* 0x000fe400078ec0ff */
[----:B------:R-:W-:Y:S02]  /*54830*/  LOP3.LUT R8, R8, 0xffff, RZ, 0xc0, !PT ;  /* 0x0000ffff08087812 */ /* 0x000fe400078ec0ff */
[----:B------:R-:W-:Y:S01]  /*54840*/  LOP3.LUT R2, R2, 0xffffefff, RZ, 0xc0, !PT ;  /* 0xffffefff02027812 */ /* 0x000fe200078ec0ff */
[----:B------:R-:W2:Y:S01]  /*54850*/  S2UR UR7, SR_CgaCtaId ;  /* 0x00000000000779c3 */ /* 0x000ea20000008800 */
[C---:B0-----:R-:W-:Y:S01]  /*54860*/  IADD3 R40, P4, R5.reuse, R20, RZ ;  /* 0x0000001405287210 */ /* 0x041fe20007f9e0ff */
[----:B------:R-:W-:Y:S01]  /*54870*/  IMAD.MOV.U32 R56, RZ, RZ, R25 ;  /* 0x000000ffff387224 */ /* 0x000fe200078e0019 */
[----:B-1----:R-:W-:Y:S01]  /*54880*/  IADD3 R38, P3, R5, R21, RZ ;  /* 0x0000001505267210 */ /* 0x002fe20007f7e0ff */
[----:B------:R-:W-:Y:S02]  /*54890*/  ULDC UR8, c[0x0][0x22c] ;  /* 0x00008b0000087ab9 */ /* 0x000fe40000000800 */
[----:B------:R-:W-:-:S02]  /*548a0*/  IMAD.X R41, R7, 0x1, R23, P4 ;  /* 0x0000000107297824 */ /* 0x000fc400020e0617 */
[----:B------:R-:W-:Y:S01]  /*548b0*/  IMAD.X R39, R7, 0x1, R24, P3 ;  /* 0x0000000107277824 */ /* 0x000fe200018e0618 */
[----:B------:R-:W-:Y:S02]  /*548c0*/  SHF.R.S32.HI R6, RZ, 0x1f, R4 ;  /* 0x0000001fff067819 */ /* 0x000fe40000011404 */
[----:B------:R0:W-:Y:S01]  /*548d0*/  STL.64 [R1+0x1a8], R40 ;  /* 0x0001a82801007387 */ /* 0x0001e20000100a00 */
[----:B------:R-:W-:-:S03]  /*548e0*/  VIADD R5, R4, UR41 ;  /* 0x0000002904057c36 */ /* 0x000fc60008000000 */
[----:B------:R1:W-:Y:S01]  /*548f0*/  STL.64 [R1+0x400], R38 ;  /* 0x0004002601007387 */ /* 0x0003e20000100a00 */
[C---:B0-----:R-:W-:Y:S02]  /*54900*/  IADD3 R40, P4, R4.reuse, R20, RZ ;  /* 0x0000001404287210 */ /* 0x041fe40007f9e0ff */
[----:B-1----:R-:W-:-:S03]  /*54910*/  IADD3 R38, P3, R4, R21, RZ ;  /* 0x0000001504267210 */ /* 0x002fc60007f7e0ff */
[C---:B------:R-:W-:Y:S01]  /*54920*/  IMAD.X R41, R6.reuse, 0x1, R23, P4 ;  /* 0x0000000106297824 */ /* 0x040fe200020e0617 */
[----:B------:R-:W-:Y:S01]  /*54930*/  SHF.R.S32.HI R7, RZ, 0x1f, R5 ;  /* 0x0000001fff077819 */ /* 0x000fe20000011405 */
[----:B------:R-:W-:-:S03]  /*54940*/  IMAD.X R39, R6, 0x1, R24, P3 ;  /* 0x0000000106277824 */ /* 0x000fc600018e0618 */
[----:B------:R0:W-:Y:S01]  /*54950*/  STL.64 [R1+0x540], R40 ;  /* 0x0005402801007387 */ /* 0x0001e20000100a00 */
[----:B------:R-:W-:Y:S01]  /*54960*/  VIADD R4, R5, UR40 ;  /* 0x0000002805047c36 */ /* 0x000fe20008000000 */
[----:B---3--:R-:W-:Y:S01]  /*54970*/  LOP3.LUT R51, R51, 0x7fffffff, RZ, 0xc0, !PT ;  /* 0x7fffffff33337812 */ /* 0x008fe200078ec0ff */
[----:B------:R-:W-:Y:S01]  /*54980*/  IMAD.MOV.U32 R33, RZ, RZ, R29 ;  /* 0x000000ffff217224 */ /* 0x000fe200078e001d */
[----:B------:R1:W-:Y:S01]  /*54990*/  STL.64 [R1+0x3f8], R38 ;  /* 0x0003f82601007387 */ /* 0x0003e20000100a00 */
[----:B------:R-:W-:Y:S01]  /*549a0*/  ULDC UR40, c[0x0][0x22c] ;  /* 0x00008b0000287ab9 */ /* 0x000fe20000000800 */
[C---:B0-----:R-:W-:Y:S02]  /*549b0*/  IADD3 R40, P4, R5.reuse, R20, RZ ;  /* 0x0000001405287210 */ /* 0x041fe40007f9e0ff */
[----:B-1----:R-:W-:-:S03]  /*549c0*/  IADD3 R38, P3, R5, R21, RZ ;  /* 0x0000001505267210 */ /* 0x002fc60007f7e0ff */
[C---:B------:R-:W-:Y:S01]  /*549d0*/  IMAD.X R41, R7.reuse, 0x1, R23, P4 ;  /* 0x0000000107297824 */ /* 0x040fe200020e0617 */
[----:B------:R-:W-:Y:S01]  /*549e0*/  SHF.R.S32.HI R6, RZ, 0x1f, R4 ;  /* 0x0000001fff067819 */ /* 0x000fe20000011404 */
[----:B------:R-:W-:-:S03]  /*549f0*/  IMAD.X R39, R7, 0x1, R24, P3 ;  /* 0x0000000107277824 */ /* 0x000fc600018e0618 */
        /* <DEDUP_REMOVED lines=9> */
[C---:B------:R-:W-:Y:S01]  /*54a90*/  VIADD R4, R5.reuse, UR38 ;  /* 0x0000002605047c36 */ /* 0x040fe20008000000 */
[----:B------:R-:W-:Y:S02]  /*54aa0*/  ULDC UR38, c[0x0][0x22c] ;  /* 0x00008b0000267ab9 */ /* 0x000fe40000000800 */
[----:B------:R1:W-:Y:S01]  /*54ab0*/  STL.64 [R1+0x3e8], R38 ;  /* 0x0003e82601007387 */ /* 0x0003e20000100a00 */
        /* <DEDUP_REMOVED lines=15> */
[----:B------:R-:W-:Y:S02]  /*54bb0*/  ULDC.64 UR36, c[0x0][0x228] ;  /* 0x00008a0000247ab9 */ /* 0x000fe40000000a00 */
        /* <DEDUP_REMOVED lines=217> */
[C---:B------:R-:W-:Y:S02]  /*55950*/  VIADD R4, R5.reuse, UR10 ;  /* 0x0000000a05047c36 */ /* 0x040fe40008000000 */
[----:B------:R-:W-:Y:S01]  /*55960*/  IMAD.MOV.U32 R29, RZ, RZ, R60 ;  /* 0x000000ffff1d7224 */ /* 0x000fe200078e003c */
[----:B------:R1:W-:Y:S01]  /*55970*/  STL.64 [R1+0x308], R38 ;  /* 0x0003082601007387 */ /* 0x0003e20000100a00 */
[----:B------:R-:W-:Y:S01]  /*55980*/  UMOV UR25, UR12 ;  /* 0x0000000c00197c82 */ /* 0x000fe20008000000 */
[C---:B0-----:R-:W-:Y:S01]  /*55990*/  IADD3 R40, P4, R5.reuse, R20, RZ ;  /* 0x0000001405287210 */ /* 0x041fe20007f9e0ff */
[----:B------:R-:W-:Y:S01]  /*559a0*/  UMOV UR11, UR13 ;  /* 0x0000000d000b7c82 */ /* 0x000fe20008000000 */
[----:B------:R-:W-:Y:S01]  /*559b0*/  SHF.R.S32.HI R6, RZ, 0x1f, R4 ;  /* 0x0000001fff067819 */ /* 0x000fe20000011404 */
[----:B------:R-:W-:Y:S01]  /*559c0*/  ULDC.64 UR12, c[0x0][0x228] ;  /* 0x00008a00000c7ab9 */ /* 0x000fe20000000a00 */
[----:B-1----:R-:W-:Y:S01]  /*559d0*/  IADD3 R38, P3, R5, R21, RZ ;  /* 0x0000001505267210 */ /* 0x002fe20007f7e0ff */
[----:B------:R-:W-:Y:S01]  /*559e0*/  IMAD.X R41, R7, 0x1, R23, P4 ;  /* 0x0000000107297824 */ /* 0x000fe200020e0617 */
[----:B------:R-:W-:-:S03]  /*559f0*/  ULDC UR10, c[0x0][0x22c] ;  /* 0x00008b00000a7ab9 */ /* 0x000fc60000000800 */
[----:B------:R-:W-:Y:S01]  /*55a00*/  IMAD.X R39, R7, 0x1, R24, P3 ;  /* 0x0000000107277824 */ /* 0x000fe200018e0618 */
[----:B------:R0:W-:Y:S01]  /*55a10*/  STL.64 [R1+0x448], R40 ;  /* 0x0004482801007387 */ /* 0x0001e20000100a00 */
[C---:B------:R-:W-:Y:S01]  /*55a20*/  VIADD R5, R4.reuse, UR44 ;  /* 0x0000002c04057c36 */ /* 0x040fe20008000000 */
[----:B------:R-:W-:Y:S01]  /*55a30*/  UMOV UR24, UR12 ;  /* 0x0000000c00187c82 */ /* 0x000fe20008000000 */
[----:B------:R-:W-:Y:S01]  /*55a40*/  IMAD.U32 R25, RZ, RZ, UR31 ;  /* 0x0000001fff197e24 */ /* 0x000fe2000f8e00ff */
[----:B------:R1:W-:Y:S01]  /*55a50*/  STL.64 [R1+0x300], R38 ;  /* 0x0003002601007387 */ /* 0x0003e20000100a00 */
[----:B------:R-:W-:Y:S01]  /*55a60*/  IMAD.MOV.U32 R43, RZ, RZ, R22 ;  /* 0x000000ffff2b7224 */ /* 0x000fe200078e0016 */
[C---:B0-----:R-:W-:Y:S01]  /*55a70*/  IADD3 R40, P4, R4.reuse, R20, RZ ;  /* 0x0000001404287210 */ /* 0x041fe20007f9e0ff */
[----:B------:R-:W-:Y:S01]  /*55a80*/  ULDC UR44, c[0x0][0x22c] ;  /* 0x00008b00002c7ab9 */ /* 0x000fe20000000800 */
        /* <DEDUP_REMOVED lines=155> */
[C---:B------:R-:W-:Y:S01]  /*56440*/  VIADD R58, R5.reuse, UR5 ;  /* 0x00000005053a7c36 */ /* 0x040fe20008000000 */
[----:B------:R-:W-:Y:S01]  /*56450*/  UMOV UR9, UR13 ;  /* 0x0000000d00097c82 */ /* 0x000fe20008000000 */
[--C-:B------:R-:W-:Y:S01]  /*56460*/  IMAD.X R39, R6, 0x1, R24.reuse, P5 ;  /* 0x0000000106277824 */ /* 0x100fe200028e0618 */
[----:B------:R0:W-:Y:S01]  /*56470*/  STL.64 [R1+0x180], R40 ;  /* 0x0001802801007387 */ /* 0x0001e20000100a00 */
[C---:B------:R-:W-:Y:S01]  /*56480*/  IADD3 R6, P4, R5.reuse, R21, RZ ;  /* 0x0000001505067210 */ /* 0x040fe20007f9e0ff */
[----:B------:R-:W-:Y:S01]  /*56490*/  ULDC.64 UR12, c[0x0][0x228] ;  /* 0x00008a00000c7ab9 */ /* 0x000fe20000000a00 */
[-C--:B------:R-:W-:Y:S01]  /*564a0*/  IADD3 R60, P5, R58, R20.reuse, RZ ;  /* 0x000000143a3c7210 */ /* 0x080fe20007fbe0ff */
[----:B------:R1:W-:Y:S01]  /*564b0*/  STL.64 [R1+0x178], R38 ;  /* 0x0001782601007387 */ /* 0x0003e20000100a00 */
[----:B------:R-:W-:Y:S01]  /*564c0*/  ULDC UR5, c[0x0][0x22c] ;  /* 0x00008b0000057ab9 */ /* 0x000fe20000000800 */
[----:B------:R-:W-:Y:S01]  /*564d0*/  IMAD.X R7, R4, 0x1, R24, P4 ;  /* 0x0000000104077824 */ /* 0x000fe200020e0618 */
[----:B0-----:R-:W-:-:S02]  /*564e0*/  IADD3 R40, P3, R5, R20, RZ ;  /* 0x0000001405287210 */ /* 0x001fc40007f7e0ff */
[----:B------:R-:W-:Y:S01]  /*564f0*/  SHF.R.S32.HI R5, RZ, 0x1f, R58 ;  /* 0x0000001fff057819 */ /* 0x000fe2000001143a */
[----:B-1----:R-:W-:Y:S01]  /*56500*/  IMAD.MOV.U32 R38, RZ, RZ, R36 ;  /* 0x000000ffff267224 */ /* 0x002fe200078e0024 */
[----:B------:R-:W-:Y:S01]  /*56510*/  IADD3 R58, P6, R58, R21, RZ ;  /* 0x000000153a3a7210 */ /* 0x000fe20007fde0ff */
[----:B------:R-:W-:Y:S02]  /*56520*/  IMAD.MOV.U32 R39, RZ, RZ, R35 ;  /* 0x000000ffff277224 */ /* 0x000fe400078e0023 */
[----:B------:R-:W-:Y:S02]  /*56530*/  IMAD.MOV.U32 R36, RZ, RZ, R34 ;  /* 0x000000ffff247224 */ /* 0x000fe400078e0022 */
[----:B------:R-:W-:Y:S02]  /*56540*/  IMAD.X R41, R4, 0x1, R23, P3 ;  /* 0x0000000104297824 */ /* 0x000fe400018e0617 */
[----:B------:R-:W-:Y:S02]  /*56550*/  IMAD.MOV.U32 R34, RZ, RZ, R32 ;  /* 0x000000ffff227224 */ /* 0x000fe400078e0020 */
[----:B------:R-:W-:-:S02]  /*56560*/  IMAD.MOV.U32 R35, RZ, RZ, R31 ;  /* 0x000000ffff237224 */ /* 0x000fc400078e001f */
[----:B------:R-:W-:Y:S02]  /*56570*/  IMAD.MOV.U32 R32, RZ, RZ, R30 ;  /* 0x000000ffff207224 */ /* 0x000fe400078e001e */
[----:B------:R-:W-:Y:S02]  /*56580*/  IMAD.MOV.U32 R31, RZ, RZ, R15 ;  /* 0x000000ffff1f7224 */ /* 0x000fe400078e000f */
[----:B------:R-:W-:Y:S02]  /*56590*/  IMAD.MOV.U32 R30, RZ, RZ, R59 ;  /* 0x000000ffff1e7224 */ /* 0x000fe400078e003b */
[----:B------:R-:W-:Y:S01]  /*565a0*/  IMAD.MOV.U32 R15, RZ, RZ, R61 ;  /* 0x000000ffff0f7224 */ /* 0x000fe200078e003d */
[----:B------:R0:W-:Y:S01]  /*565b0*/  STL.64 [R1+0x170], R40 ;  /* 0x0001702801007387 */ /* 0x0001e20000100a00 */
[C---:B------:R-:W-:Y:S02]  /*565c0*/  IMAD.X R61, R5.reuse, 0x1, R23, P5 ;  /* 0x00000001053d7824 */ /* 0x040fe400028e0617 */
[----:B------:R-:W-:Y:S01]  /*565d0*/  IMAD.X R59, R5, 0x1, R24, P6 ;  /* 0x00000001053b7824 */ /* 0x000fe200030e0618 */
[----:B------:R1:W-:Y:S01]  /*565e0*/  STL.64 [R1+0x30], R6 ;  /* 0x0000300601007387 */ /* 0x0003e20000100a00 */
[----:B------:R-:W-:-:S02]  /*565f0*/  PRMT R42, R34, 0x5410, R35 ;  /* 0x00005410222a7816 */ /* 0x000fc40000000023 */
[----:B------:R-:W-:Y:S01]  /*56600*/  LOP3.LUT R5, R29, 0xffff, RZ, 0xc0, !PT ;  /* 0x0000ffff1d057812 */ /* 0x000fe200078ec0ff */
[----:B------:R-:W-:Y:S01]  /*56610*/  STL [R1+0x1648], R60 ;  /* 0x0016483c01007387 */ /* 0x000fe20000100800 */
[----:B------:R-:W-:Y:S02]  /*56620*/  LOP3.LUT R4, R15, 0xffff, RZ, 0xc0, !PT ;  /* 0x0000ffff0f047812 */ /* 0x000fe400078ec0ff */
[----:B0-----:R-:W-:Y:S01]  /*56630*/  PRMT R40, R38, 0x5410, R39 ;  /* 0x0000541026287816 */ /* 0x001fe20000000027 */
[----:B------:R-:W-:Y:S01]  /*56640*/  STL [R1+0x1644], R61 ;  /* 0x0016443d01007387 */ /* 0x000fe20000100800 */
[----:B------:R-:W-:Y:S02]  /*56650*/  PRMT R41, R36, 0x5410, R37 ;  /* 0x0000541024297816 */ /* 0x000fe40000000025 */
[----:B-1----:R-:W-:Y:S02]  /*56660*/  LOP3.LUT R7, R31, 0xffff, RZ, 0xc0, !PT ;  /* 0x0000ffff1f077812 */ /* 0x002fe400078ec0ff */
[----:B------:R-:W-:Y:S01]  /*56670*/  LOP3.LUT R6, R30, 0xffff, RZ, 0xc0, !PT ;  /* 0x0000ffff1e067812 */ /* 0x000fe200078ec0ff */
[----:B------:R-:W-:Y:S01]  /*56680*/  STL [R1+0x1650], R58 ;  /* 0x0016503a01007387 */ /* 0x000fe20000100800 */
[----:B------:R-:W-:Y:S01]  /*56690*/  PRMT R33, R32, 0x5410, R33 ;  /* 0x0000541020217816 */ /* 0x000fe20000000021 */
[----:B------:R-:W-:Y:S01]  /*566a0*/  IMAD.MOV.U32 R31, RZ, RZ, R14 ;  /* 0x000000ffff1f7224 */ /* 0x000fe200078e000e */
[----:B------:R-:W-:Y:S01]  /*566b0*/  SHF.R.U32.HI R15, RZ, 0x8, R11 ;  /* 0x00000008ff0f7819 */ /* 0x000fe2000001160b */
[----:B------:R-:W-:Y:S01]  /*566c0*/  IMAD.MOV.U32 R29, RZ, RZ, R12 ;  /* 0x000000ffff1d7224 */ /* 0x000fe200078e000c */
[----:B------:R-:W-:Y:S01]  /*566d0*/  STL [R1+0x164c], R59 ;  /* 0x00164c3b01007387 */ /* 0x000fe20000100800 */
[----:B------:R-:W-:-:S02]  /*566e0*/  PRMT R11, R11, 0x3340, R7 ;  /* 0x000033400b0b7816 */ /* 0x000fc40000000007 */
[----:B------:R-:W-:Y:S01]  /*566f0*/  SHF.R.U32.HI R12, RZ, 0x8, R7 ;  /* 0x00000008ff0c7819 */ /* 0x000fe20000011607 */
[----:B------:R-:W-:Y:S01]  /*56700*/  STL [R1+0x1654], R40 ;  /* 0x0016542801007387 */ /* 0x000fe20000100800 */
[----:B------:R-:W-:Y:S02]  /*56710*/  SHF.R.U32.HI R14, RZ, 0x8, R10 ;  /* 0x00000008ff0e7819 */ /* 0x000fe4000001160a */
[--C-:B------:R-:W-:Y:S01]  /*56720*/  PRMT R10, R10, 0x3340, R6.reuse ;  /* 0x000033400a0a7816 */ /* 0x100fe20000000006 */
[----:B------:R-:W-:Y:S01]  /*56730*/  STL [R1+0x1658], R41 ;  /* 0x0016582901007387 */ /* 0x000fe20000100800 */
[----:B------:R-:W-:Y:S02]  /*56740*/  SHF.R.U32.HI R7, RZ, 0x8, R6 ;  /* 0x00000008ff077819 */ /* 0x000fe40000011606 */
[----:B------:R-:W-:Y:S01]  /*56750*/  PRMT R6, R9, 0x3340, R5 ;  /* 0x0000334009067816 */ /* 0x000fe20000000005 */
[----:B------:R-:W-:Y:S04]  /*56760*/  STL [R1+0x165c], R42 ;  /* 0x00165c2a01007387 */ /* 0x000fe80000100800 */
[----:B------:R-:W-:Y:S04]  /*56770*/  STL [R1+0x1660], R33 ;  /* 0x0016602101007387 */ /* 0x000fe80000100800 */
[----:B------:R-:W-:Y:S04]  /*56780*/  STL [R1+0x1170], R11 ;  /* 0x0011700b01007387 */ /* 0x000fe80000100800 */
[----:B------:R-:W-:Y:S04]  /*56790*/  STL [R1+0x1174], R10 ;  /* 0x0011740a01007387 */ /* 0x000fe80000100800 */
[----:B------:R0:W-:Y:S01]  /*567a0*/  STL [R1+0x1178], R6 ;  /* 0x0011780601007387 */ /* 0x0001e20000100800 */
[----:B------:R-:W-:-:S02]  /*567b0*/  IMAD.MOV.U32 R30, RZ, RZ, R28 ;  /* 0x000000ffff1e7224 */ /* 0x000fc400078e001c */
[----:B------:R-:W-:Y:S01]  /*567c0*/  IMAD.MOV.U32 R28, RZ, RZ, R13 ;  /* 0x000000ffff1c7224 */ /* 0x000fe200078e000d */
[----:B------:R-:W-:Y:S02]  /*567d0*/  SHF.R.U32.HI R13, RZ, 0x8, R9 ;  /* 0x00000008ff0d7819 */ /* 0x000fe40000011609 */
[----:B0-----:R-:W-:Y:S02]  /*567e0*/  SHF.R.U32.HI R6, RZ, 0x8, R5 ;  /* 0x00000008ff067819 */ /* 0x001fe40000011605 */
[----:B------:R-:W-:Y:S02]  /*567f0*/  SHF.R.U32.HI R5, RZ, 0x8, R8 ;  /* 0x00000008ff057819 */ /* 0x000fe40000011608 */
[--C-:B------:R-:W-:Y:S02]  /*56800*/  PRMT R8, R8, 0x3340, R4.reuse ;  /* 0x0000334008087816 */ /* 0x100fe40000000004 */
[----:B------:R-:W-:Y:S02]  /*56810*/  SHF.R.U32.HI R4, RZ, 0x8, R4 ;  /* 0x00000008ff047819 */ /* 0x000fe40000011604 */
[----:B------:R-:W-:Y:S01]  /*56820*/  LOP3.LUT R11, R15, 0xffff, RZ, 0xc0, !PT ;  /* 0x0000ffff0f0b7812 */ /* 0x000fe200078ec0ff */
[----:B------:R0:W-:Y:S01]  /*56830*/  STL [R1+0x117c], R8 ;  /* 0x00117c0801007387 */ /* 0x0001e20000100800 */
[----:B------:R-:W-:-:S02]  /*56840*/  LOP3.LUT R10, R12, 0xffff, RZ, 0xc0, !PT ;  /* 0x0000ffff0c0a7812 */ /* 0x000fc400078ec0ff */
[----:B------:R-:W-:Y:S02]  /*56850*/  LOP3.LUT R9, R14, 0xffff, RZ, 0xc0, !PT ;  /* 0x0000ffff0e097812 */ /* 0x000fe400078ec0ff */
[----:B------:R-:W-:Y:S02]  /*56860*/  LOP3.LUT R6, R6, 0xffff, RZ, 0xc0, !PT ;  /* 0x0000ffff06067812 */ /* 0x000fe400078ec0ff */
[----:B------:R-:W-:Y:S02]  /*56870*/  LOP3.LUT R5, R5, 0xffff, RZ, 0xc0, !PT ;  /* 0x0000ffff05057812 */ /* 0x000fe400078ec0ff */
[----:B0-----:R-:W-:Y:S02]  /*56880*/  LOP3.LUT R8, R7, 0xffff, RZ, 0xc0, !PT ;  /* 0x0000ffff07087812 */ /* 0x001fe400078ec0ff */
[----:B------:R-:W-:Y:S02]  /*56890*/  LOP3.LUT R7, R13, 0xffff, RZ, 0xc0, !PT ;  /* 0x0000ffff0d077812 */ /* 0x000fe400078ec0ff */
[----:B------:R-:W-:-:S02]  /*568a0*/  LOP3.LUT R4, R4, 0xffff, RZ, 0xc0, !PT ;  /* 0x0000ffff04047812 */ /* 0x000fc400078ec0ff */
[----:B------:R-:W-:Y:S02]  /*568b0*/  PRMT R10, R11, 0x3340, R10 ;  /* 0x000033400b0a7816 */ /* 0x000fe4000000000a */
[----:B------:R-:W-:Y:S02]  /*568c0*/  PRMT R8, R9, 0x3340, R8 ;  /* 0x0000334009087816 */ /* 0x000fe40000000008 */
[----:B------:R-:W-:Y:S02]  /*568d0*/  PRMT R6, R7, 0x3340, R6 ;  /* 0x0000334007067816 */ /* 0x000fe40000000006 */
[----:B------:R-:W-:Y:S01]  /*568e0*/  PRMT R34, R30, 0x5410, R31 ;  /* 0x000054101e227816 */ /* 0x000fe2000000001f */
[----:B------:R-:W-:Y:S01]  /*568f0*/  STL [R1+0x160], R10 ;  /* 0x0001600a01007387 */ /* 0x000fe20000100800 */
[----:B------:R-:W-:-:S03]  /*56900*/  PRMT R4, R5, 0x3340, R4 ;  /* 0x0000334005047816 */ /* 0x000fc60000000004 */
[----:B------:R-:W-:Y:S01]  /*56910*/  STL [R1+0x164], R8 ;  /* 0x0001640801007387 */ /* 0x000fe20000100800 */
[----:B------:R-:W-:-:S03]  /*56920*/  PRMT R32, R28, 0x5410, R29 ;  /* 0x000054101c207816 */ /* 0x000fc6000000001d */
[----:B------:R-:W-:Y:S04]  /*56930*/  STL [R1+0x168], R6 ;  /* 0x0001680601007387 */ /* 0x000fe80000100800 */
[----:B------:R-:W-:Y:S04]  /*56940*/  STL [R1+0x1664], R34 ;  /* 0x0016642201007387 */ /* 0x000fe80000100800 */
[----:B------:R0:W-:Y:S01]  /*56950*/  STL [R1+0x1e4], R4 ;  /* 0x0001e40401007387 */ /* 0x0001e20000100800 */
[----:B------:R-:W-:-:S03]  /*56960*/  PRMT R5, R3, 0x5410, R49 ;  /* 0x0000541003057816 */ /* 0x000fc60000000031 */
[----:B------:R-:W-:Y:S01]  /*56970*/  STL [R1+0x1668], R32 ;  /* 0x0016682001007387 */ /* 0x000fe20000100800 */
[----:B0-----:R-:W-:Y:S02]  /*56980*/  PRMT R4, R26, 0x5410, R27 ;  /* 0x000054101a047816 */ /* 0x001fe4000000001b */
[----:B------:R-:W-:-:S03]  /*56990*/  PRMT R6, R45, 0x5410, R44 ;  /* 0x000054102d067816 */ /* 0x000fc6000000002c */
[----:B------:R0:W-:Y:S04]  /*569a0*/  STL [R1+0x166c], R4 ;  /* 0x00166c0401007387 */ /* 0x0001e80000100800 */
[----:B------:R-:W3:Y:S04]  /*569b0*/  LDL.LU R49, [R1+0x16e8] ;  /* 0x0016e80001317983 */ /* 0x000ee80000300800 */
[----:B------:R-:W3:Y:S01]  /*569c0*/  LDL.LU R3, [R1+0x16e4] ;  /* 0x0016e40001037983 */ /* 0x000ee20000300800 */
[----:B------:R-:W-:-:S03]  /*569d0*/  PRMT R7, R47, 0x5410, R46 ;  /* 0x000054102f077816 */ /* 0x000fc6000000002e */
[----:B------:R1:W-:Y:S04]  /*569e0*/  STL [R1+0x1670], R5 ;  /* 0x0016700501007387 */ /* 0x0003e80000100800 */
[----:B------:R-:W3:Y:S04]  /*569f0*/  LDL.LU R44, [R1+0x16e0] ;  /* 0x0016e000012c7983 */ /* 0x000ee80000300800 */
[----:B------:R-:W3:Y:S04]  /*56a00*/  LDL.LU R45, [R1+0x16dc] ;  /* 0x0016dc00012d7983 */ /* 0x000ee80000300800 */
[----:B------:R-:W-:Y:S04]  /*56a10*/  STL [R1+0x1674], R6 ;  /* 0x0016740601007387 */ /* 0x000fe80000100800 */
[----:B------:R-:W3:Y:S04]  /*56a20*/  LDL.LU R46, [R1+0x16d8] ;  /* 0x0016d800012e7983 */ /* 0x000ee80000300800 */
[----:B------:R-:W3:Y:S04]  /*56a30*/  LDL.LU R47, [R1+0x16d4] ;  /* 0x0016d400012f7983 */ /* 0x000ee80000300800 */
[----:B------:R-:W4:Y:S04]  /*56a40*/  LDL R57, [R1+0x3c] ;  /* 0x00003c0001397983 */ /* 0x000f280000100800 */
[----:B0-----:R-:W3:Y:S01]  /*56a50*/  LDL R4, [R1+0x1e0] ;  /* 0x0001e00001047983 */ /* 0x001ee20000100800 */
[----:B------:R-:W-:Y:S01]  /*56a60*/  UMOV UR23, UR12 ;  /* 0x0000000c00177c82 */ /* 0x000fe20008000000 */
[----:B------:R-:W-:Y:S01]  /*56a70*/  IMAD.U32 R35, RZ, RZ, UR13 ;  /* 0x0000000dff237e24 */ /* 0x000fe2000f8e00ff */
[----:B------:R-:W-:-:S02]  /*56a80*/  ULDC.64 UR12, c[0x0][0x228] ;  /* 0x00008a00000c7ab9 */ /* 0x000fc40000000a00 */
[----:B------:R-:W-:Y:S01]  /*56a90*/  UMOV UR21, UR12 ;  /* 0x0000000c00157c82 */ /* 0x000fe20008000000 */
[----:B------:R-:W-:Y:S01]  /*56aa0*/  IMAD.U32 R31, RZ, RZ, UR13 ;  /* 0x0000000dff1f7e24 */ /* 0x000fe2000f8e00ff */
[----:B------:R-:W-:Y:S02]  /*56ab0*/  ULDC.64 UR12, c[0x0][0x228] ;  /* 0x00008a00000c7ab9 */ /* 0x000fe40000000a00 */
[----:B------:R-:W-:Y:S01]  /*56ac0*/  UMOV UR19, UR12 ;  /* 0x0000000c00137c82 */ /* 0x000fe20008000000 */
[----:B------:R-:W-:Y:S01]  /*56ad0*/  IMAD.U32 R30, RZ, RZ, UR13 ;  /* 0x0000000dff1e7e24 */ /* 0x000fe2000f8e00ff */
[----:B------:R-:W-:Y:S02]  /*56ae0*/  ULDC.64 UR12, c[0x0][0x228] ;  /* 0x00008a00000c7ab9 */ /* 0x000fe40000000a00 */
[----:B------:R-:W-:Y:S01]  /*56af0*/  UMOV UR18, UR12 ;  /* 0x0000000c00127c82 */ /* 0x000fe20008000000 */
[----:B------:R-:W-:Y:S01]  /*56b00*/  IMAD.U32 R29, RZ, RZ, UR13 ;  /* 0x0000000dff1d7e24 */ /* 0x000fe2000f8e00ff */
[----:B------:R-:W-:-:S02]  /*56b10*/  ULDC.64 UR12, c[0x0][0x228] ;  /* 0x00008a00000c7ab9 */ /* 0x000fc40000000a00 */
[----:B------:R-:W-:Y:S01]  /*56b20*/  UMOV UR17, UR12 ;  /* 0x0000000c00117c82 */ /* 0x000fe20008000000 */
[C---:B------:R-:W-:Y:S02]  /*56b30*/  VIADD R8, R0.reuse, 0x55 ;  /* 0x0000005500087836 */ /* 0x040fe40000000000 */
[----:B------:R-:W-:Y:S01]  /*56b40*/  IMAD.U32 R28, RZ, RZ, UR13 ;  /* 0x0000000dff1c7e24 */ /* 0x000fe2000f8e00ff */
[----:B------:R-:W-:Y:S02]  /*56b50*/  ULDC.64 UR12, c[0x0][0x228] ;  /* 0x00008a00000c7ab9 */ /* 0x000fe40000000a00 */
[----:B------:R-:W-:Y:S01]  /*56b60*/  UMOV UR15, UR12 ;  /* 0x0000000c000f7c82 */ /* 0x000fe20008000000 */
[----:B------:R-:W-:Y:S01]  /*56b70*/  IMAD.U32 R27, RZ, RZ, UR13 ;  /* 0x0000000dff1b7e24 */ /* 0x000fe2000f8e00ff */
[----:B------:R-:W-:Y:S02]  /*56b80*/  ULDC.64 UR12, c[0x0][0x228] ;  /* 0x00008a00000c7ab9 */ /* 0x000fe40000000a00 */
[----:B------:R-:W-:Y:S01]  /*56b90*/  IMAD.U32 R26, RZ, RZ, UR13 ;  /* 0x0000000dff1a7e24 */ /* 0x000fe2000f8e00ff */
[----:B------:R-:W-:Y:S01]  /*56ba0*/  UMOV UR13, UR12 ;  /* 0x0000000c000d7c82 */ /* 0x000fe20008000000 */
[----:B------:R-:W-:Y:S01]  /*56bb0*/  VIADD R9, R0, 0x54 ;  /* 0x0000005400097836 */ /* 0x000fe20000000000 */
[----:B------:R-:W-:Y:S01]  /*56bc0*/  UMOV UR6, 0x400 ;  /* 0x0000040000067882 */ /* 0x000fe20000000000 */
[----:B------:R-:W-:Y:S01]  /*56bd0*/  UMOV UR12, UR30 ;  /* 0x0000001e000c7c82 */ /* 0x000fe20008000000 */
[----:B--2---:R-:W-:Y:S01]  /*56be0*/  ULEA UR6, UR7, UR6, 0x18 ;  /* 0x0000000607067291 */ /* 0x004fe2000f8ec03f */
[----:B------:R-:W-:-:S05]  /*56bf0*/  ULDC.64 UR30, c[0x0][0x228] ;  /* 0x00008a00001e7ab9 */ /* 0x000fca0000000a00 */
[----:B-1----:R-:W-:Y:S01]  /*56c00*/  IMAD.U32 R5, RZ, RZ, UR6 ;  /* 0x00000006ff057e24 */ /* 0x002fe2000f8e00ff */
[----:B------:R-:W-:Y:S01]  /*56c10*/  UMOV UR6, UR30 ;  /* 0x0000001e00067c82 */ /* 0x000fe20008000000 */
[C---:B------:R-:W-:Y:S02]  /*56c20*/  VIADD R10, R0.reuse, 0x53 ;  /* 0x00000053000a7836 */ /* 0x040fe40000000000 */
[C---:B------:R-:W-:Y:S02]  /*56c30*/  VIADD R11, R0.reuse, 0x52 ;  /* 0x00000052000b7836 */ /* 0x040fe40000000000 */
[C---:B------:R-:W-:Y:S02]  /*56c40*/  VIADD R12, R0.reuse, 0x51 ;  /* 0x00000051000c7836 */ /* 0x040fe40000000000 */
[C---:B------:R-:W-:Y:S02]  /*56c50*/  VIADD R13, R0.reuse, 0x50 ;  /* 0x00000050000d7836 */ /* 0x040fe40000000000 */
[----:B------:R-:W-:-:S02]  /*56c60*/  VIADD R14, R0, 0x4f ;  /* 0x0000004f000e7836 */ /* 0x000fc40000000000 */
[----:B------:R-:W-:Y:S01]  /*56c70*/  VIADD R15, R0, 0x4e ;  /* 0x0000004e000f7836 */ /* 0x000fe20000000000 */
[----:B----4-:R-:W-:-:S04]  /*56c80*/  ISETP.GE.AND P3, PT, R57, UR25, PT ;  /* 0x0000001939007c0c */ /* 0x010fc8000bf66270 */
[----:B------:R-:W-:Y:S02]  /*56c90*/  ISETP.LT.AND P4, PT, R0, UR49, !P3 ;  /* 0x0000003100007c0c */ /* 0x000fe4000df81270 */
[----:B---3--:R-:W-:Y:S01]  /*56ca0*/  ISETP.LT.AND P3, PT, R4, UR24, !P2 ;  /* 0x0000001804007c0c */ /* 0x008fe2000d761270 */
[----:B------:R-:W-:Y:S01]  /*56cb0*/  UMOV UR49, UR9 ;  /* 0x0000000900317c82 */ /* 0x000fe20008000000 */
[----:B------:R-:W-:Y:S01]  /*56cc0*/  ISETP.LT.AND P2, PT, R57, UR23, !P2 ;  /* 0x0000001739007c0c */ /* 0x000fe2000d741270 */
[----:B------:R-:W-:Y:S01]  /*56cd0*/  IMAD.MOV.U32 R36, RZ, RZ, R16 ;  /* 0x000000ffff247224 */ /* 0x000fe200078e0010 */
[----:B------:R-:W-:-:S07]  /*56ce0*/  ULDC.64 UR24, c[0x0][0x228] ;  /* 0x00008a0000187ab9 */ /* 0x000fce0000000a00 */
[----:B------:R-:W-:-:S04]  /*56cf0*/  @P4 LOP3.LUT R2, R2, 0x1000, RZ, 0xfc, !PT ;  /* 0x0000100002024812 */ /* 0x000fc800078efcff */
[----:B------:R-:W-:-:S04]  /*56d00*/  LOP3.LUT R2, R2, 0xfffff7ff, RZ, 0xc0, !PT ;  /* 0xfffff7ff02027812 */ /* 0x000fc800078ec0ff */
[----:B------:R-:W-:Y:S02]  /*56d10*/  @P3 LOP3.LUT R2, R2, 0x800, RZ, 0xfc, !PT ;  /* 0x0000080002023812 */ /* 0x000fe400078efcff */
[----:B------:R-:W-:Y:S02]  /*56d20*/  ISETP.LT.AND P3, PT, R4, UR21, !P1 ;  /* 0x0000001504007c0c */ /* 0x000fe4000cf61270 */
[----:B------:R-:W-:-:S04]  /*56d30*/  LOP3.LUT R2, R2, 0xfffffbff, RZ, 0xc0, !PT ;  /* 0xfffffbff02027812 */ /* 0x000fc800078ec0ff */
[----:B------:R-:W-:Y:S02]  /*56d40*/  @P2 LOP3.LUT R2, R2, 0x400, RZ, 0xfc, !PT ;  /* 0x0000040002022812 */ /* 0x000fe400078efcff */
[----:B------:R-:W-:Y:S02]  /*56d50*/  ISETP.LT.AND P2, PT, R57, UR19, !P1 ;  /* 0x0000001339007c0c */ /* 0x000fe4000cf41270 */
[----:B------:R-:W-:-:S04]  /*56d60*/  LOP3.LUT R2, R2, 0xfffffdff, RZ, 0xc0, !PT ;  /* 0xfffffdff02027812 */ /* 0x000fc800078ec0ff */
[----:B------:R-:W-:Y:S02]  /*56d70*/  @P3 LOP3.LUT R2, R2, 0x200, RZ, 0xfc, !PT ;  /* 0x0000020002023812 */ /* 0x000fe400078efcff */
[----:B------:R-:W-:Y:S01]  /*56d80*/  ISETP.LT.AND P1, PT, R4, UR18, !P0 ;  /* 0x0000001204007c0c */ /* 0x000fe2000c721270 */
[----:B------:R-:W-:Y:S01]  /*56d90*/  VIADD R16, R0, 0x4d ;  /* 0x0000004d00107836 */ /* 0x000fe20000000000 */
[----:B------:R-:W-:Y:S01]  /*56da0*/  LOP3.LUT R2, R2, 0xfffffeff, RZ, 0xc0, !PT ;  /* 0xfffffeff02027812 */ /* 0x000fe200078ec0ff */
[----:B------:R-:W-:-:S03]  /*56db0*/  ULDC.64 UR18, c[0x0][0x228] ;  /* 0x00008a0000127ab9 */ /* 0x000fc60000000a00 */
[----:B------:R-:W-:Y:S02]  /*56dc0*/  @P2 LOP3.LUT R2, R2, 0x100, RZ, 0xfc, !PT ;  /* 0x0000010002022812 */ /* 0x000fe400078efcff */
[----:B------:R-:W-:Y:S02]  /*56dd0*/  ISETP.LT.AND P0, PT, R57, UR17, !P0 ;  /* 0x0000001139007c0c */ /* 0x000fe4000c701270 */
[----:B------:R-:W-:-:S04]  /*56de0*/  LOP3.LUT R2, R2, 0xffffff7f, RZ, 0xc0, !PT ;  /* 0xffffff7f02027812 */ /* 0x000fc800078ec0ff */
[----:B------:R-:W-:-:S04]  /*56df0*/  @P1 LOP3.LUT R2, R2, 0x80, RZ, 0xfc, !PT ;  /* 0x0000008002021812 */ /* 0x000fc800078efcff */
[----:B------:R-:W-:-:S04]  /*56e00*/  LOP3.LUT R2, R2, 0xffffffbf, RZ, 0xc0, !PT ;  /* 0xffffffbf02027812 */ /* 0x000fc800078ec0ff */
[----:B------:R-:W-:Y:S02]  /*56e10*/  @P0 LOP3.LUT R2, R2, 0x40, RZ, 0xfc, !PT ;  /* 0x0000004002020812 */ /* 0x000fe400078efcff */
[----:B------:R-:W-:-:S04]  /*56e20*/  ISETP.GE.AND P0, PT, R8, UR5, PT ;  /* 0x0000000508007c0c */ /* 0x000fc8000bf06270 */
[----:B------:R-:W-:Y:S02]  /*56e30*/  ISETP.LT.AND P2, PT, R4, UR15, !P0 ;  /* 0x0000000f04007c0c */ /* 0x000fe4000c741270 */
[----:B------:R-:W-:Y:S02]  /*56e40*/  ISETP.LT.AND P1, PT, R57, UR13, !P0 ;  /* 0x0000000d39007c0c */ /* 0x000fe4000c721270 */
[----:B------:R-:W-:Y:S02]  /*56e50*/  LOP3.LUT R2, R2, 0xffffffdf, RZ, 0xc0, !PT ;  /* 0xffffffdf02027812 */ /* 0x000fe400078ec0ff */
[----:B------:R-:W-:Y:S01]  /*56e60*/  ISETP.GE.AND P0, PT, R9, UR4, PT ;  /* 0x0000000409007c0c */ /* 0x000fe2000bf06270 */
[----:B------:R-:W-:-:S06]  /*56e70*/  ULDC.64 UR4, c[0x0][0x228] ;  /* 0x00008a0000047ab9 */ /* 0x000fcc0000000a00 */
[----:B------:R-:W-:-:S04]  /*56e80*/  @P2 LOP3.LUT R2, R2, 0x20, RZ, 0xfc, !PT ;  /* 0x0000002002022812 */ /* 0x000fc800078efcff */
[----:B------:R-:W-:-:S04]  /*56e90*/  LOP3.LUT R2, R2, 0xffffffef, RZ, 0xc0, !PT ;  /* 0xffffffef02027812 */ /* 0x000fc800078ec0ff */
[----:B------:R-:W-:Y:S02]  /*56ea0*/  @P1 LOP3.LUT R2, R2, 0x10, RZ, 0xfc, !PT ;  /* 0x0000001002021812 */ /* 0x000fe400078efcff */
[----:B------:R-:W-:Y:S01]  /*56eb0*/  ISETP.LT.AND P1, PT, R4, UR12, !P0 ;  /* 0x0000000c04007c0c */ /* 0x000fe2000c721270 */
[----:B------:R-:W-:Y:S01]  /*56ec0*/  ULDC.64 UR12, c[0x0][0x228] ;  /* 0x00008a00000c7ab9 */ /* 0x000fe20000000a00 */
[----:B------:R-:W-:Y:S01]  /*56ed0*/  ISETP.LT.AND P0, PT, R57, UR6, !P0 ;  /* 0x0000000639007c0c */ /* 0x000fe2000c701270 */
[----:B------:R-:W-:Y:S01]  /*56ee0*/  ULDC.64 UR6, c[0x0][0x228] ;  /* 0x00008a0000067ab9 */ /* 0x000fe20000000a00 */
[----:B------:R-:W-:-:S09]  /*56ef0*/  LOP3.LUT R2, R2, 0xfffffff7, RZ, 0xc0, !PT ;  /* 0xfffffff702027812 */ /* 0x000fd200078ec0ff */
[----:B------:R-:W-:-:S04]  /*56f00*/  @P1 LOP3.LUT R2, R2, 0x8, RZ, 0xfc, !PT ;  /* 0x0000000802021812 */ /* 0x000fc800078efcff */
[----:B------:R-:W-:-:S04]  /*56f10*/  LOP3.LUT R2, R2, 0xfffffffb, RZ, 0xc0, !PT ;  /* 0xfffffffb02027812 */ /* 0x000fc800078ec0ff */
[----:B------:R-:W-:Y:S02]  /*56f20*/  @P0 LOP3.LUT R2, R2, 0x4, RZ, 0xfc, !PT ;  /* 0x0000000402020812 */ /* 0x000fe400078efcff */
[----:B------:R-:W-:Y:S01]  /*56f30*/  ISETP.GE.AND P0, PT, R10, UR8, PT ;  /* 0x000000080a007c0c */ /* 0x000fe2000bf06270 */
[----:B------:R-:W-:-:S03]  /*56f40*/  ULDC.64 UR8, c[0x0][0x228] ;  /* 0x00008a0000087ab9 */ /* 0x000fc60000000a00 */
[----:B------:R-:W-:Y:S02]  /*56f50*/  ISETP.LT.AND P1, PT, R4, UR50, !P0 ;  /* 0x0000003204007c0c */ /* 0x000fe4000c721270 */
[----:B------:R-:W-:-:S11]  /*56f60*/  LOP3.LUT R2, R2, 0xfffffffd, RZ, 0xc0, !PT ;  /* 0xfffffffd02027812 */ /* 0x000fd600078ec0ff */
[----:B------:R-:W-:Y:S02]  /*56f70*/  @P1 LOP3.LUT R2, R2, 0x2, RZ, 0xfc, !PT ;  /* 0x0000000202021812 */ /* 0x000fe400078efcff */
[----:B------:R-:W-:Y:S01]  /*56f80*/  ISETP.LT.AND P1, PT, R57, UR52, !P0 ;  /* 0x0000003439007c0c */ /* 0x000fe2000c721270 */
[----:B------:R-:W-:Y:S01]  /*56f90*/  UMOV UR50, UR11 ;  /* 0x0000000b00327c82 */ /* 0x000fe20008000000 */
[----:B------:R-:W-:Y:S01]  /*56fa0*/  LOP3.LUT R2, R2, 0xfffffffe, RZ, 0xc0, !PT ;  /* 0xfffffffe02027812 */ /* 0x000fe200078ec0ff */
[----:B------:R-:W-:Y:S01]  /*56fb0*/  IMAD.MOV.U32 R37, RZ, RZ, R17 ;  /* 0x000000ffff257224 */ /* 0x000fe200078e0011 */
[----:B------:R-:W-:Y:S01]  /*56fc0*/  ISETP.GE.AND P0, PT, R11, UR10, PT ;  /* 0x0000000a0b007c0c */ /* 0x000fe2000bf06270 */
[----:B------:R-:W-:Y:S01]  /*56fd0*/  ULDC.64 UR10, c[0x0][0x228] ;  /* 0x00008a00000a7ab9 */ /* 0x000fe20000000a00 */
[----:B------:R-:W-:Y:S01]  /*56fe0*/  IMAD.MOV.U32 R38, RZ, RZ, R18 ;  /* 0x000000ffff267224 */ /* 0x000fe200078e0012 */
[----:B------:R-:W-:-:S06]  /*56ff0*/  ULDC UR52, c[0x0][0x22c] ;  /* 0x00008b0000347ab9 */ /* 0x000fcc0000000800 */
[----:B------:R-:W-:Y:S02]  /*57000*/  @P1 LOP3.LUT R2, R2, 0x1, RZ, 0xfc, !PT ;  /* 0x0000000102021812 */ /* 0x000fe400078efcff */
[----:B------:R-:W-:Y:S02]  /*57010*/  ISETP.LT.AND P1, PT, R4, UR54, !P0 ;  /* 0x0000003604007c0c */ /* 0x000fe4000c721270 */
[----:B------:R-:W-:-:S11]  /*57020*/  ISETP.LT.AND P0, PT, R57, UR56, !P0 ;  /* 0x0000003839007c0c */ /* 0x000fd6000c701270 */
[----:B------:R-:W-:-:S04]  /*57030*/  @P1 LOP3.LUT R51, R51, 0x80000000, RZ, 0xfc, !PT ;  /* 0x8000000033331812 */ /* 0x000fc800078efcff */
[----:B------:R-:W-:-:S04]  /*57040*/  LOP3.LUT R51, R51, 0xbfffffff, RZ, 0xc0, !PT ;  /* 0xbfffffff33337812 */ /* 0x000fc800078ec0ff */
[----:B------:R-:W-:Y:S02]  /*57050*/  @P0 LOP3.LUT R51, R51, 0x40000000, RZ, 0xfc, !PT ;  /* 0x4000000033330812 */ /* 0x000fe400078efcff */
[----:B------:R-:W-:Y:S01]  /*57060*/  ISETP.GE.AND P0, PT, R12, UR14, PT ;  /* 0x0000000e0c007c0c */ /* 0x000fe2000bf06270 */
[----:B------:R-:W-:-:S03]  /*57070*/  ULDC.64 UR14, c[0x0][0x228] ;  /* 0x00008a00000e7ab9 */ /* 0x000fc60000000a00 */
        /* <DEDUP_REMOVED lines=9> */
[C---:B------:R-:W-:Y:S01]  /*57110*/  VIADD R17, R0.reuse, 0x4c ;  /* 0x0000004c00117836 */ /* 0x040fe20000000000 */
[----:B------:R-:W-:Y:S01]  /*57120*/  ISETP.LT.AND P0, PT, R57, UR6, !P0 ;  /* 0x0000000639007c0c */ /* 0x000fe2000c701270 */
[C---:B------:R-:W-:Y:S01]  /*57130*/  VIADD R18, R0.reuse, 0x4b ;  /* 0x0000004b00127836 */ /* 0x040fe20000000000 */
[----:B------:R-:W-:Y:S01]  /*57140*/  LOP3.LUT R51, R51, 0xf7ffffff, RZ, 0xc0, !PT ;  /* 0xf7ffffff33337812 */ /* 0x000fe200078ec0ff */
[----:B------:R-:W-:Y:S01]  /*57150*/  IMAD.MOV.U32 R39, RZ, RZ, R19 ;  /* 0x000000ffff277224 */ /* 0x000fe200078e0013 */
[----:B------:R-:W-:Y:S01]  /*57160*/  ULDC UR4, c[0x0][0x22c] ;  /* 0x00008b0000047ab9 */ /* 0x000fe20000000800 */
[----:B------:R-:W-:Y:S01]  /*57170*/  IMAD.U32 R24, RZ, RZ, UR31 ;  /* 0x0000001fff187e24 */ /* 0x000fe2000f8e00ff */
[----:B------:R-:W-:Y:S01]  /*57180*/  ULDC.64 UR30, c[0x0][0x228] ;  /* 0x00008a00001e7ab9 */ /* 0x000fe20000000a00 */
[----:B------:R-:W-:Y:S01]  /*57190*/  VIADD R20, R0, 0x49 ;  /* 0x0000004900147836 */ /* 0x000fe20000000000 */
[----:B------:R-:W-:-:S03]  /*571a0*/  ULDC UR6, c[0x0][0x228] ;  /* 0x00008a0000067ab9 */ /* 0x000fc60000000800 */
[----:B------:R-:W-:-:S04]  /*571b0*/  @P1 LOP3.LUT R51, R51, 0x8000000, RZ, 0xfc, !PT ;  /* 0x0800000033331812 */ /* 0x000fc800078efcff */
[----:B------:R-:W-:-:S04]  /*571c0*/  LOP3.LUT R51, R51, 0xfbffffff, RZ, 0xc0, !PT ;  /* 0xfbffffff33337812 */ /* 0x000fc800078ec0ff */
[----:B------:R-:W-:Y:S02]  /*571d0*/  @P0 LOP3.LUT R51, R51, 0x4000000, RZ, 0xfc, !PT ;  /* 0x0400000033330812 */ /* 0x000fe400078efcff */
[----:B------:R-:W-:Y:S01]  /*571e0*/  ISETP.GE.AND P0, PT, R14, UR20, PT ;  /* 0x000000140e007c0c */ /* 0x000fe2000bf06270 */
[----:B------:R-:W-:-:S03]  /*571f0*/  ULDC.64 UR20, c[0x0][0x228] ;  /* 0x00008a0000147ab9 */ /* 0x000fc60000000a00 */
[----:B------:R-:W-:Y:S01]  /*57200*/  ISETP.LT.AND P2, PT, R4, UR8, !P0 ;  /* 0x0000000804007c0c */ /* 0x000fe2000c741270 */
[C---:B------:R-:W-:Y:S01]  /*57210*/  VIADD R19, R0.reuse, 0x4a ;  /* 0x0000004a00137836 */ /* 0x040fe20000000000 */
[----:B------:R-:W-:Y:S01]  /*57220*/  ISETP.LT.AND P1, PT, R57, UR10, !P0 ;  /* 0x0000000a39007c0c */ /* 0x000fe2000c721270 */
[C---:B------:R-:W-:Y:S01]  /*57230*/  VIADD R21, R0.reuse, 0x48 ;  /* 0x0000004800157836 */ /* 0x040fe20000000000 */
[----:B------:R-:W-:Y:S01]  /*57240*/  LOP3.LUT R51, R51, 0xfdffffff, RZ, 0xc0, !PT ;  /* 0xfdffffff33337812 */ /* 0x000fe200078ec0ff */
[C---:B------:R-:W-:Y:S01]  /*57250*/  VIADD R22, R0.reuse, 0x47 ;  /* 0x0000004700167836 */ /* 0x040fe20000000000 */
[----:B------:R-:W-:Y:S01]  /*57260*/  ISETP.GE.AND P0, PT, R15, UR22, PT ;  /* 0x000000160f007c0c */ /* 0x000fe2000bf06270 */
[----:B------:R-:W-:Y:S01]  /*57270*/  ULDC.64 UR22, c[0x0][0x228] ;  /* 0x00008a0000167ab9 */ /* 0x000fe20000000a00 */
[C---:B------:R-:W-:Y:S01]  /*57280*/  VIADD R23, R0.reuse, 0x46 ;  /* 0x0000004600177836 */ /* 0x040fe20000000000 */
[----:B------:R-:W-:Y:S01]  /*57290*/  ULDC UR8, c[0x0][0x228] ;  /* 0x00008a0000087ab9 */ /* 0x000fe20000000800 */
[----:B------:R-:W-:Y:S01]  /*572a0*/  VIADD R8, R0, 0x45 ;  /* 0x0000004500087836 */ /* 0x000fe20000000000 */
[----:B------:R-:W-:Y:S01]  /*572b0*/  LOP3.LUT R52, R52, 0x7fffffff, RZ, 0xc0, !PT ;  /* 0x7fffffff34347812 */ /* 0x000fe200078ec0ff */
[----:B------:R-:W-:Y:S01]  /*572c0*/  VIADD R9, R0, 0x43 ;  /* 0x0000004300097836 */ /* 0x000fe20000000000 */
[----:B------:R-:W-:Y:S01]  /*572d0*/  @P2 LOP3.LUT R51, R51, 0x2000000, RZ, 0xfc, !PT ;  /* 0x0200000033332812 */ /* 0x000fe200078efcff */
[----:B------:R-:W-:-:S03]  /*572e0*/  ULDC UR10, c[0x0][0x22c] ;  /* 0x00008b00000a7ab9 */ /* 0x000fc60000000800 */
[----:B------:R-:W-:-:S04]  /*572f0*/  LOP3.LUT R51, R51, 0xfeffffff, RZ, 0xc0, !PT ;  /* 0xfeffffff33337812 */ /* 0x000fc800078ec0ff */
[----:B------:R-:W-:Y:S02]  /*57300*/  @P1 LOP3.LUT R51, R51, 0x1000000, RZ, 0xfc, !PT ;  /* 0x0100000033331812 */ /* 0x000fe400078efcff */
[----:B------:R-:W-:Y:S01]  /*57310*/  ISETP.LT.AND P1, PT, R4, UR12, !P0 ;  /* 0x0000000c04007c0c */ /* 0x000fe2000c721270 */
[----:B------:R-:W-:Y:S01]  /*57320*/  ULDC UR12, c[0x0][0x228] ;  /* 0x00008a00000c7ab9 */ /* 0x000fe20000000800 */
[----:B------:R-:W-:Y:S01]  /*57330*/  ISETP.LT.AND P0, PT, R57, UR14, !P0 ;  /* 0x0000000e39007c0c */ /* 0x000fe2000c701270 */
[----:B------:R-:W-:Y:S01]  /*57340*/  ULDC UR14, c[0x0][0x22c] ;  /* 0x00008b00000e7ab9 */ /* 0x000fe20000000800 */
[----:B------:R-:W-:-:S09]  /*57350*/  LOP3.LUT R51, R51, 0xff7fffff, RZ, 0xc0, !PT ;  /* 0xff7fffff33337812 */ /* 0x000fd200078ec0ff */
[----:B------:R-:W-:-:S04]  /*57360*/  @P1 LOP3.LUT R51, R51, 0x800000, RZ, 0xfc, !PT ;  /* 0x0080000033331812 */ /* 0x000fc800078efcff */
[----:B------:R-:W-:-:S04]  /*57370*/  LOP3.LUT R51, R51, 0xffbfffff, RZ, 0xc0, !PT ;  /* 0xffbfffff33337812 */ /* 0x000fc800078ec0ff */
[----:B------:R-:W-:Y:S02]  /*57380*/  @P0 LOP3.LUT R51, R51, 0x400000, RZ, 0xfc, !PT ;  /* 0x0040000033330812 */ /* 0x000fe400078efcff */
[----:B------:R-:W-:Y:S01]  /*57390*/  ISETP.GE.AND P0, PT, R16, UR26, PT ;  /* 0x0000001a10007c0c */ /* 0x000fe2000bf06270 */
[----:B------:R-:W-:-:S03]  /*573a0*/  ULDC.64 UR26, c[0x0][0x228] ;  /* 0x00008a00001a7ab9 */ /* 0x000fc60000000a00 */
[----:B------:R-:W-:Y:S01]  /*573b0*/  ISETP.LT.AND P2, PT, R4, UR16, !P0 ;  /* 0x0000001004007c0c */ /* 0x000fe2000c741270 */
[----:B------:R-:W-:Y:S01]  /*573c0*/  ULDC UR16, c[0x0][0x228] ;  /* 0x00008a0000107ab9 */ /* 0x000fe20000000800 */
[----:B------:R-:W-:Y:S01]  /*573d0*/  ISETP.LT.AND P1, PT, R57, UR18, !P0 ;  /* 0x0000001239007c0c */ /* 0x000fe2000c721270 */
[----:B------:R-:W-:Y:S01]  /*573e0*/  ULDC UR18, c[0x0][0x22c] ;  /* 0x00008b0000127ab9 */ /* 0x000fe20000000800 */
[----:B------:R-:W-:Y:S02]  /*573f0*/  LOP3.LUT R51, R51, 0xffdfffff, RZ, 0xc0, !PT ;  /* 0xffdfffff33337812 */ /* 0x000fe400078ec0ff */
[----:B------:R-:W-:Y:S01]  /*57400*/  ISETP.GE.AND P0, PT, R17, UR28, PT ;  /* 0x0000001c11007c0c */ /* 0x000fe2000bf06270 */
[----:B------:R-:W-:-:S06]  /*57410*/  ULDC.64 UR28, c[0x0][0x228] ;  /* 0x00008a00001c7ab9 */ /* 0x000fcc0000000a00 */
[----:B------:R-:W-:-:S04]  /*57420*/  @P2 LOP3.LUT R51, R51, 0x200000, RZ, 0xfc, !PT ;  /* 0x0020000033332812 */ /* 0x000fc800078efcff */
        /* <DEDUP_REMOVED lines=57> */
[----:B------:R-:W-:-:S07]  /*577c0*/  ISETP.GE.AND P0, PT, R23, UR52, PT ;  /* 0x0000003417007c0c */ /* 0x000fce000bf06270 */
        /* <DEDUP_REMOVED lines=11> */
[----:B------:R-:W-:Y:S02]  /*57880*/  ISETP.GE.AND P0, PT, R8, UR4, PT ;  /* 0x0000000408007c0c */ /* 0x000fe4000bf06270 */
[----:B------:R-:W-:Y:S01]  /*57890*/  LOP3.LUT R51, R51, 0xffffffdf, RZ, 0xc0, !PT ;  /* 0xffffffdf33337812 */ /* 0x000fe200078ec0ff */
[----:B------:R-:W-:Y:S01]  /*578a0*/  VIADD R8, R0, 0x44 ;  /* 0x0000004400087836 */ /* 0x000fe20000000000 */
[----:B------:R-:W-:Y:S01]  /*578b0*/  ISETP.LT.AND P1, PT, R4, UR6, !P0 ;  /* 0x0000000604007c0c */ /* 0x000fe2000c721270 */
[----:B------:R-:W-:Y:S01]  /*578c0*/  ULDC UR4, c[0x0][0x22c] ;  /* 0x00008b0000047ab9 */ /* 0x000fe20000000800 */
[----:B------:R-:W-:Y:S01]  /*578d0*/  ISETP.LT.AND P0, PT, R57, UR8, !P0 ;  /* 0x0000000839007c0c */ /* 0x000fe2000c701270 */
[----:B------:R-:W-:Y:S01]  /*578e0*/  ULDC UR6, c[0x0][0x228] ;  /* 0x00008a0000067ab9 */ /* 0x000fe20000000800 */
[----:B------:R-:W-:-:S09]  /*578f0*/  ULDC UR8, c[0x0][0x228] ;  /* 0x00008a0000087ab9 */ /* 0x000fd20000000800 */
[----:B------:R-:W-:-:S04]  /*57900*/  @P1 LOP3.LUT R51, R51, 0x20, RZ, 0xfc, !PT ;  /* 0x0000002033331812 */ /* 0x000fc800078efcff */
[----:B------:R-:W-:-:S04]  /*57910*/  LOP3.LUT R51, R51, 0xffffffef, RZ, 0xc0, !PT ;  /* 0xffffffef33337812 */ /* 0x000fc800078ec0ff */
[----:B------:R-:W-:Y:S02]  /*57920*/  @P0 LOP3.LUT R51, R51, 0x10, RZ, 0xfc, !PT ;  /* 0x0000001033330812 */ /* 0x000fe400078efcff */
[----:B------:R-:W-:Y:S01]  /*57930*/  ISETP.GE.AND P0, PT, R8, UR4, PT ;  /* 0x0000000408007c0c */ /* 0x000fe2000bf06270 */
[----:B------:R-:W-:-:S03]  /*57940*/  ULDC UR4, c[0x0][0x22c] ;  /* 0x00008b0000047ab9 */ /* 0x000fc60000000800 */
        /* <DEDUP_REMOVED lines=9> */
[----:B------:R-:W-:Y:S01]  /*579e0*/  VIADD R8, R0, 0x42 ;  /* 0x0000004200087836 */ /* 0x000fe20000000000 */
[----:B------:R-:W-:Y:S01]  /*579f0*/  LOP3.LUT R51, R51, 0xfffffffd, RZ, 0xc0, !PT ;  /* 0xfffffffd33337812 */ /* 0x000fe200078ec0ff */
[----:B------:R-:W-:Y:S01]  /*57a00*/  ULDC UR4, c[0x0][0x22c] ;  /* 0x00008b0000047ab9 */ /* 0x000fe20000000800 */
[----:B------:R-:W-:Y:S01]  /*57a10*/  ISETP.LT.AND P1, PT, R4, UR6, !P0 ;  /* 0x0000000604007c0c */ /* 0x000fe2000c721270 */
[----:B------:R-:W-:Y:S01]  /*57a20*/  ULDC UR6, c[0x0][0x228] ;  /* 0x00008a0000067ab9 */ /* 0x000fe20000000800 */
[----:B------:R-:W-:Y:S01]  /*57a30*/  ISETP.LT.AND P0, PT, R57, UR8, !P0 ;  /* 0x0000000839007c0c */ /* 0x000fe2000c701270 */
[----:B------:R-:W-:-:S10]  /*57a40*/  ULDC UR8, c[0x0][0x228] ;  /* 0x00008a0000087ab9 */ /* 0x000fd40000000800 */
[----:B------:R-:W-:-:S04]  /*57a50*/  @P1 LOP3.LUT R51, R51, 0x2, RZ, 0xfc, !PT ;  /* 0x0000000233331812 */ /* 0x000fc800078efcff */
[----:B------:R-:W-:-:S04]  /*57a60*/  LOP3.LUT R51, R51, 0xfffffffe, RZ, 0xc0, !PT ;  /* 0xfffffffe33337812 */ /* 0x000fc800078ec0ff */
[----:B------:R-:W-:Y:S02]  /*57a70*/  @P0 LOP3.LUT R51, R51, 0x1, RZ, 0xfc, !PT ;  /* 0x0000000133330812 */ /* 0x000fe400078efcff */
[----:B------:R-:W-:Y:S01]  /*57a80*/  ISETP.GE.AND P0, PT, R8, UR4, PT ;  /* 0x0000000408007c0c */ /* 0x000fe2000bf06270 */
[----:B------:R-:W-:Y:S01]  /*57a90*/  VIADD R9, R0, 0x41 ;  /* 0x0000004100097836 */ /* 0x000fe20000000000 */
[----:B------:R-:W-:Y:S02]  /*57aa0*/  ULDC UR4, c[0x0][0x22c] ;  /* 0x00008b0000047ab9 */ /* 0x000fe40000000800 */
        /* <DEDUP_REMOVED lines=8> */
[----:B------:R-:W-:-:S03]  /*57b30*/  ULDC UR4, c[0x0][0x228] ;  /* 0x00008a0000047ab9 */ /* 0x000fc60000000800 */
[----:B------:R-:W-:Y:S01]  /*57b40*/  ISETP.LT.AND P1, PT, R4, UR6, !P0 ;  /* 0x0000000604007c0c */ /* 0x000fe2000c721270 */
[----:B------:R-:W-:Y:S01]  /*57b50*/  VIADD R8, R0, 0x40 ;  /* 0x0000004000087836 */ /* 0x000fe20000000000 */
[----:B------:R-:W-:Y:S01]  /*57b60*/  ISETP.LT.AND P0, PT, R57, UR8, !P0 ;  /* 0x0000000839007c0c */ /* 0x000fe2000c701270 */
[----:B------:R-:W-:Y:S01]  /*57b70*/  ULDC UR6, c[0x0][0x228] ;  /* 0x00008a0000067ab9 */ /* 0x000fe20000000800 */
[----:B------:R-:W-:Y:S01]  /*57b80*/  LOP3.LUT R52, R52, 0xdfffffff, RZ, 0xc0, !PT ;  /* 0xdfffffff34347812 */ /* 0x000fe200078ec0ff */
[----:B------:R-:W-:-:S08]  /*57b90*/  ULDC UR8, c[0x0][0x228] ;  /* 0x00008a0000087ab9 */ /* 0x000fd00000000800 */
[----:B------:R-:W-:-:S04]  /*57ba0*/  @P1 LOP3.LUT R52, R52, 0x20000000, RZ, 0xfc, !PT ;  /* 0x2000000034341812 */ /* 0x000fc800078efcff */
[----:B------:R-:W-:-:S04]  /*57bb0*/  LOP3.LUT R52, R52, 0xefffffff, RZ, 0xc0, !PT ;  /* 0xefffffff34347812 */ /* 0x000fc800078ec0ff */
[----:B------:R-:W-:Y:S02]  /*57bc0*/  @P0 LOP3.LUT R52, R52, 0x10000000, RZ, 0xfc, !PT ;  /* 0x1000000034340812 */ /* 0x000fe400078efcff */
[C---:B------:R-:W-:Y:S01]  /*57bd0*/  ISETP.GE.AND P0, PT, R0.reuse, UR50, PT ;  /* 0x0000003200007c0c */ /* 0x040fe2000bf06270 */
[----:B------:R-:W-:Y:S01]  /*57be0*/  VIADD R9, R0, 0x1 ;  /* 0x0000000100097836 */ /* 0x000fe20000000000 */
[----:B------:R-:W-:Y:S01]  /*57bf0*/  LOP3.LUT R52, R52, 0xf7ffffff, RZ, 0xc0, !PT ;  /* 0xf7ffffff34347812 */ /* 0x000fe200078ec0ff */
[----:B------:R-:W-:Y:S01]  /*57c00*/  ULDC UR50, c[0x0][0x22c] ;  /* 0x00008b0000327ab9 */ /* 0x000fe20000000800 */
[----:B------:R-:W-:Y:S01]  /*57c10*/  ISETP.LT.AND P0, PT, R4, UR4, !P0 ;  /* 0x0000000404007c0c */ /* 0x000fe2000c701270 */
[----:B------:R-:W-:-:S12]  /*57c20*/  ULDC UR4, c[0x0][0x22c] ;  /* 0x00008b0000047ab9 */ /* 0x000fd80000000800 */
[----:B------:R-:W-:Y:S02]  /*57c30*/  @P0 LOP3.LUT R52, R52, 0x8000000, RZ, 0xfc, !PT ;  /* 0x0800000034340812 */ /* 0x000fe400078efcff */
[----:B------:R-:W-:Y:S01]  /*57c40*/  ISETP.GE.AND P0, PT, R8, UR4, PT ;  /* 0x0000000408007c0c */ /* 0x000fe2000bf06270 */
[----:B------:R-:W-:-:S03]  /*57c50*/  ULDC UR4, c[0x0][0x228] ;  /* 0x00008a0000047ab9 */ /* 0x000fc60000000800 */
[----:B------:R-:W-:Y:S01]  /*57c60*/  ISETP.LT.AND P1, PT, R4, UR6, !P0 ;  /* 0x0000000604007c0c */ /* 0x000fe2000c721270 */
[----:B------:R-:W-:Y:S01]  /*57c70*/  ULDC UR6, c[0x0][0x228] ;  /* 0x00008a0000067ab9 */ /* 0x000fe20000000800 */
[----:B------:R-:W-:Y:S02]  /*57c80*/  ISETP.LT.AND P0, PT, R57, UR8, !P0 ;  /* 0x0000000839007c0c */ /* 0x000fe4000c701270 */
[----:B------:R-:W-:Y:S01]  /*57c90*/  LOP3.LUT R52, R52, 0xfbffffff, RZ, 0xc0, !PT ;  /* 0xfbffffff34347812 */ /* 0x000fe200078ec0ff */
[----:B------:R-:W-:Y:S01]  /*57ca0*/  VIADD R8, R0, 0x3f ;  /* 0x0000003f00087836 */ /* 0x000fe20000000000 */
[----:B------:R-:W-:-:S07]  /*57cb0*/  ULDC UR8, c[0x0][0x228] ;  /* 0x00008a0000087ab9 */ /* 0x000fce0000000800 */
        /* <DEDUP_REMOVED lines=60> */
[----:B------:R-:W-:Y:S02]  /*58080*/  ISETP.LT.AND P1, PT, R4, UR6, !P0 ;  /* 0x0000000604007c0c */ /* 0x000fe4000c721270 */
[----:B------:R-:W-:Y:S01]  /*58090*/  LOP3.LUT R52, R52, 0xffff7fff, RZ, 0xc0, !PT ;  /* 0xffff7fff34347812 */ /* 0x000fe200078ec0ff */
[----:B------:R-:W-:Y:S01]  /*580a0*/  VIADD R8, R0, 0x3c ;  /* 0x0000003c00087836 */ /* 0x000fe20000000000 */
[----:B------:R-:W-:Y:S01]  /*580b0*/  ISETP.LT.AND P0, PT, R57, UR8, !P0 ;  /* 0x0000000839007c0c */ /* 0x000fe2000c701270 */
[----:B------:R-:W-:Y:S01]  /*580c0*/  ULDC UR8, c[0x0][0x228] ;  /* 0x00008a0000087ab9 */ /* 0x000fe20000000800 */
[----:B------:R-:W-:Y:S01]  /*580d0*/  LOP3.LUT R53, R53, 0xbfffffff, RZ, 0xc0, !PT ;  /* 0xbfffffff35357812 */ /* 0x000fe200078ec0ff */
[----:B------:R-:W-:-:S06]  /*580e0*/  ULDC UR6, c[0x0][0x22c] ;  /* 0x00008b0000067ab9 */ /* 0x000fcc0000000800 */
        /* <DEDUP_REMOVED lines=76> */
[----:B------:R-:W-:-:S11]  /*585b0*/  ULDC UR50, c[0x0][0x22c] ;  /* 0x00008b0000327ab9 */ /* 0x000fd60000000800 */
[----:B------:R-:W-:Y:S02]  /*585c0*/  @P0 LOP3.LUT R53, R53, 0x40000000, RZ, 0xfc, !PT ;  /* 0x4000000035350812 */ /* 0x000fe400078efcff */
[----:B------:R-:W-:Y:S02]  /*585d0*/  ISETP.GE.AND P0, PT, R8, UR4, PT ;  /* 0x0000000408007c0c */ /* 0x000fe4000bf06270 */
[----:B------:R-:W-:Y:S02]  /*585e0*/  @P1 LOP3.LUT R52, R52, 0x2, RZ, 0xfc, !PT ;  /* 0x0000000234341812 */ /* 0x000fe400078efcff */
[----:B------:R-:W-:Y:S01]  /*585f0*/  LOP3.LUT R53, R53, 0x7fffffff, RZ, 0xc0, !PT ;  /* 0x7fffffff35357812 */ /* 0x000fe200078ec0ff */
[----:B------:R-:W-:Y:S01]  /*58600*/  VIADD R8, R0, 0x38 ;  /* 0x0000003800087836 */ /* 0x000fe20000000000 */
[----:B------:R-:W-:Y:S01]  /*58610*/  ISETP.LT.AND P1, PT, R4, UR8, !P0 ;  /* 0x0000000804007c0c */ /* 0x000fe2000c721270 */
[----:B------:R-:W-:Y:S01]  /*58620*/  ULDC UR8, c[0x0][0x228] ;  /* 0x00008a0000087ab9 */ /* 0x000fe20000000800 */
[----:B------:R-:W-:Y:S01]  /*58630*/  ISETP.LT.AND P0, PT, R57, UR12, !P0 ;  /* 0x0000000c39007c0c */ /* 0x000fe2000c701270 */
[----:B------:R-:W-:Y:S01]  /*58640*/  ULDC UR12, c[0x0][0x228] ;  /* 0x00008a00000c7ab9 */ /* 0x000fe20000000800 */
[----:B------:R-:W-:Y:S01]  /*58650*/  LOP3.LUT R54, R54, 0xbfffffff, RZ, 0xc0, !PT ;  /* 0xbfffffff36367812 */ /* 0x000fe200078ec0ff */
[----:B------:R-:W-:-:S08]  /*58660*/  ULDC UR4, c[0x0][0x22c] ;  /* 0x00008b0000047ab9 */ /* 0x000fd00000000800 */
        /* <DEDUP_REMOVED lines=158> */
[----:B------:R-:W-:-:S04]  /*59050*/  ISETP.GE.AND P0, PT, R9, UR50, PT ;  /* 0x0000003209007c0c */ /* 0x000fc8000bf06270 */
[----:B------:R-:W-:Y:S01]  /*59060*/  ISETP.LT.AND P1, PT, R57, UR26, !P0 ;  /* 0x0000001a39007c0c */ /* 0x000fe2000c721270 */
[----:B------:R-:W-:Y:S01]  /*59070*/  ULDC UR26, c[0x0][0x22c] ;  /* 0x00008b00001a7ab9 */ /* 0x000fe20000000800 */
[----:B------:R-:W-:Y:S01]  /*59080*/  ISETP.LT.AND P0, PT, R4, UR30, !P0 ;  /* 0x0000001e04007c0c */ /* 0x000fe2000c701270 */
[----:B------:R-:W-:Y:S01]  /*59090*/  ULDC UR30, c[0x0][0x228] ;  /* 0x00008a00001e7ab9 */ /* 0x000fe20000000800 */
[----:B------:R-:W-:-:S11]  /*590a0*/  LOP3.LUT R53, R53, 0xfffffffd, RZ, 0xc0, !PT ;  /* 0xfffffffd35357812 */ /* 0x000fd600078ec0ff */
[----:B------:R-:W-:Y:S02]  /*590b0*/  @P0 LOP3.LUT R54, R54, 0x40000000, RZ, 0xfc, !PT ;  /* 0x4000000036360812 */ /* 0x000fe400078efcff */
[----:B------:R-:W-:Y:S01]  /*590c0*/  ISETP.GE.AND P0, PT, R8, UR26, PT ;  /* 0x0000001a08007c0c */ /* 0x000fe2000bf06270 */
[----:B------:R-:W-:Y:S01]  /*590d0*/  VIADD R9, R0, 0x10 ;  /* 0x0000001000097836 */ /* 0x000fe20000000000 */
[----:B------:R-:W-:Y:S01]  /*590e0*/  @P1 LOP3.LUT R53, R53, 0x2, RZ, 0xfc, !PT ;  /* 0x0000000235351812 */ /* 0x000fe200078efcff */
[----:B------:R-:W-:Y:S01]  /*590f0*/  ULDC UR26, c[0x0][0x228] ;  /* 0x00008a00001a7ab9 */ /* 0x000fe20000000800 */
        /* <DEDUP_REMOVED lines=25> */
[----:B------:R-:W-:Y:S01]  /*59290*/  VIADD R8, R0, 0x2f ;  /* 0x0000002f00087836 */ /* 0x000fe20000000000 */
        /* <DEDUP_REMOVED lines=67> */
[----:B------:R-:W-:Y:S01]  /*596d0*/  VIADD R8, R0, 0x2c ;  /* 0x0000002c00087836 */ /* 0x000fe20000000000 */
[----:B------:R-:W-:-:S08]  /*596e0*/  ULDC UR14, c[0x0][0x22c] ;  /* 0x00008b00000e7ab9 */ /* 0x000fd00000000800 */
        /* <DEDUP_REMOVED lines=86> */
[----:B------:R-:W-:-:S07]  /*59c50*/  ULDC UR34, c[0x0][0x22c] ;  /* 0x00008b0000227ab9 */ /* 0x000fce0000000800 */
        /* <DEDUP_REMOVED lines=804> */
[----:B------:R-:W-:-:S09]  /*5cea0*/  ULDC UR36, c[0x0][0x228] ;  /* 0x00008a0000247ab9 */ /* 0x000fd20000000800 */
[----:B------:R-:W-:Y:S02]  /*5ceb0*/  @P0 LOP3.LUT R44, R44, 0x80000000, RZ, 0xfc, !PT ;  /* 0x800000002c2c0812 */ /* 0x000fe400078efcff */
[----:B------:R-:W-:Y:S01]  /*5cec0*/  ISETP.GE.AND P0, PT, R8, UR28, PT ;  /* 0x0000001c08007c0c */ /* 0x000fe2000bf06270 */
[----:B------:R-:W-:Y:S01]  /*5ced0*/  ULDC UR28, c[0x0][0x228] ;  /* 0x00008a00001c7ab9 */ /* 0x000fe20000000800 */
[----:B------:R-:W-:Y:S02]  /*5cee0*/  @P1 LOP3.LUT R3, R3, 0x2, RZ, 0xfc, !PT ;  /* 0x0000000203031812 */ /* 0x000fe400078efcff */
        /* <DEDUP_REMOVED lines=141> */
[----:B------:R-:W-:-:S04]  /*5d7c0*/  ISETP.GE.AND P0, PT, R9, UR44, PT ;  /* 0x0000002c09007c0c */ /* 0x000fc8000bf06270 */
        /* <DEDUP_REMOVED lines=42> */
[----:B------:R-:W-:Y:S01]  /*5da70*/  VIADD R9, R0, 0xa4 ;  /* 0x000000a400097836 */ /* 0x000fe20000000000 */
[----:B------:R-:W-:Y:S01]  /*5da80*/  STL [R1+0x1678], R7 ;  /* 0x0016780701007387 */ /* 0x000fe20000100800 */
[----:B------:R-:W-:Y:S01]  /*5da90*/  IMAD.MOV.U32 R60, RZ, RZ, R56 ;  /* 0x000000ffff3c7224 */ /* 0x000fe200078e0038 */
[----:B------:R-:W-:Y:S01]  /*5daa0*/  ISETP.LT.AND P1, PT, R57, UR36, !P0 ;  /* 0x0000002439007c0c */ /* 0x000fe2000c721270 */
[----:B------:R-:W-:Y:S01]  /*5dab0*/  ULDC UR36, c[0x0][0x228] ;  /* 0x00008a0000247ab9 */ /* 0x000fe20000000800 */
[----:B------:R-:W-:Y:S01]  /*5dac0*/  ISETP.LT.AND P0, PT, R4, UR38, !P0 ;  /* 0x0000002604007c0c */ /* 0x000fe2000c701270 */
[----:B------:R-:W-:Y:S01]  /*5dad0*/  ULDC UR38, c[0x0][0x228] ;  /* 0x00008a0000267ab9 */ /* 0x000fe20000000800 */
[----:B------:R-:W-:-:S02]  /*5dae0*/  IMAD.MOV.U32 R61, RZ, RZ, R43 ;  /* 0x000000ffff3d7224 */ /* 0x000fc400078e002b */
[----:B------:R-:W-:Y:S02]  /*5daf0*/  IMAD.MOV.U32 R58, RZ, RZ, R39 ;  /* 0x000000ffff3a7224 */ /* 0x000fe400078e0027 */
[----:B------:R-:W-:Y:S02]  /*5db00*/  IMAD.MOV.U32 R41, RZ, RZ, R36 ;  /* 0x000000ffff297224 */ /* 0x000fe400078e0024 */
[----:B------:R-:W-:Y:S02]  /*5db10*/  IMAD.MOV.U32 R59, RZ, RZ, R38 ;  /* 0x000000ffff3b7224 */ /* 0x000fe400078e0026 */
[----:B------:R-:W-:Y:S01]  /*5db20*/  IMAD.MOV.U32 R40, RZ, RZ, R37 ;  /* 0x000000ffff287224 */ /* 0x000fe200078e0025 */
[----:B------:R-:W-:Y:S02]  /*5db30*/  @P1 LOP3.LUT R46, R46, 0x80000000, RZ, 0xfc, !PT ;  /* 0x800000002e2e1812 */ /* 0x000fe400078efcff */
[----:B------:R-:W-:Y:S02]  /*5db40*/  R2UR UR54, R27 ;  /* 0x000000001b3672ca */ /* 0x000fe400000e0000 */
[----:B------:R-:W-:-:S02]  /*5db50*/  R2UR UR56, R26 ;  /* 0x000000001a3872ca */ /* 0x000fc400000e0000 */
[----:B------:R-:W-:Y:S02]  /*5db60*/  R2UR UR58, R25 ;  /* 0x00000000193a72ca */ /* 0x000fe400000e0000 */
[----:B------:R-:W-:Y:S01]  /*5db70*/  R2UR UR60, R24 ;  /* 0x00000000183c72ca */ /* 0x000fe200000e0000 */
[----:B------:R-:W-:Y:S01]  /*5db80*/  VIADD R14, R0, 0xfa ;  /* 0x000000fa000e7836 */ /* 0x000fe20000000000 */
[----:B------:R-:W-:Y:S01]  /*5db90*/  LOP3.LUT R46, R46, 0xdfffffff, RZ, 0xc0, !PT ;  /* 0xdfffffff2e2e7812 */ /* 0x000fe200078ec0ff */
[C---:B------:R-:W-:Y:S01]  /*5dba0*/  VIADD R23, R0.reuse, 0xf1 ;  /* 0x000000f100177836 */ /* 0x040fe20000000000 */
[----:B------:R-:W-:Y:S01]  /*5dbb0*/  R2UR UR44, R35 ;  /* 0x00000000232c72ca */ /* 0x000fe200000e0000 */
[----:B------:R-:W-:Y:S01]  /*5dbc0*/  VIADD R22, R0, 0xf2 ;  /* 0x000000f200167836 */ /* 0x000fe20000000000 */
[----:B------:R-:W-:Y:S01]  /*5dbd0*/  @P0 LOP3.LUT R46, R46, 0x20000000, RZ, 0xfc, !PT ;  /* 0x200000002e2e0812 */ /* 0x000fe200078efcff */
[----:B------:R-:W-:Y:S01]  /*5dbe0*/  VIADD R21, R0, 0xf3 ;  /* 0x000000f300157836 */ /* 0x000fe20000000000 */
[----:B------:R-:W-:Y:S01]  /*5dbf0*/  ISETP.GE.AND P0, PT, R8, UR42, PT ;  /* 0x0000002a08007c0c */ /* 0x000fe2000bf06270 */
[C---:B------:R-:W-:Y:S01]  /*5dc00*/  VIADD R20, R0.reuse, 0xf4 ;  /* 0x000000f400147836 */ /* 0x040fe20000000000 */
[----:B------:R-:W-:Y:S01]  /*5dc10*/  R2UR UR48, R31 ;  /* 0x000000001f3072ca */ /* 0x000fe200000e0000 */
[----:B------:R-:W-:Y:S01]  /*5dc20*/  VIADD R19, R0, 0xf5 ;  /* 0x000000f500137836 */ /* 0x000fe20000000000 */
[----:B------:R-:W-:Y:S01]  /*5dc30*/  ISETP.LT.AND P1, PT, R57, UR36, !P0 ;  /* 0x0000002439007c0c */ /* 0x000fe2000c721270 */
[----:B------:R-:W-:Y:S01]  /*5dc40*/  ULDC UR36, c[0x0][0x228] ;  /* 0x00008a0000247ab9 */ /* 0x000fe20000000800 */
[----:B------:R-:W-:Y:S01]  /*5dc50*/  ISETP.LT.AND P0, PT, R4, UR38, !P0 ;  /* 0x0000002604007c0c */ /* 0x000fe2000c701270 */
[----:B------:R-:W-:Y:S01]  /*5dc60*/  ULDC UR38, c[0x0][0x228] ;  /* 0x00008a0000267ab9 */ /* 0x000fe20000000800 */
[----:B------:R-:W-:Y:S01]  /*5dc70*/  LOP3.LUT R46, R46, 0xf7ffffff, RZ, 0xc0, !PT ;  /* 0xf7ffffff2e2e7812 */ /* 0x000fe200078ec0ff */
[C---:B------:R-:W-:Y:S01]  /*5dc80*/  VIADD R18, R0.reuse, 0xf6 ;  /* 0x000000f600127836 */ /* 0x040fe20000000000 */
[----:B------:R-:W-:Y:S01]  /*5dc90*/  R2UR UR50, R29 ;  /* 0x000000001d3272ca */ /* 0x000fe200000e0000 */
[----:B------:R-:W-:Y:S01]  /*5dca0*/  VIADD R17, R0, 0xf7 ;  /* 0x000000f700117836 */ /* 0x000fe20000000000 */
[----:B------:R-:W-:Y:S01]  /*5dcb0*/  R2UR UR52, R28 ;  /* 0x000000001c3472ca */ /* 0x000fe200000e0000 */
[----:B------:R-:W-:Y:S01]  /*5dcc0*/  VIADD R16, R0, 0xf8 ;  /* 0x000000f800107836 */ /* 0x000fe20000000000 */
[----:B------:R-:W-:-:S03]  /*5dcd0*/  ULDC UR40, c[0x0][0x22c] ;  /* 0x00008b0000287ab9 */ /* 0x000fc60000000800 */
        /* <DEDUP_REMOVED lines=10> */
[C---:B------:R-:W-:Y:S01]  /*5dd80*/  VIADD R9, R0.reuse, 0xa6 ;  /* 0x000000a600097836 */ /* 0x040fe20000000000 */
[----:B------:R-:W-:Y:S01]  /*5dd90*/  STL [R1+0xbc], R5 ;  /* 0x0000bc0501007387 */ /* 0x000fe20000100800 */
[----:B------:R-:W-:-:S02]  /*5dda0*/  VIADD R56, R0, 0xe2 ;  /* 0x000000e200387836 */ /* 0x000fc40000000000 */
[----:B------:R-:W-:-:S06]  /*5ddb0*/  VIADD R43, R0, 0xe3 ;  /* 0x000000e3002b7836 */ /* 0x000fcc0000000000 */
[----:B------:R-:W-:Y:S01]  /*5ddc0*/  @P1 LOP3.LUT R46, R46, 0x800000, RZ, 0xfc, !PT ;  /* 0x008000002e2e1812 */ /* 0x000fe200078efcff */
[C---:B------:R-:W-:Y:S01]  /*5ddd0*/  VIADD R39, R0.reuse, 0xe4 ;  /* 0x000000e400277836 */ /* 0x040fe20000000000 */
[----:B------:R-:W-:Y:S01]  /*5dde0*/  UMOV UR42, UR49 ;  /* 0x00000031002a7c82 */ /* 0x000fe20008000000 */
[----:B------:R-:W-:Y:S01]  /*5ddf0*/  VIADD R38, R0, 0xe5 ;  /* 0x000000e500267836 */ /* 0x000fe20000000000 */
[----:B------:R-:W-:Y:S01]  /*5de00*/  LOP3.LUT R46, R46, 0xffdfffff, RZ, 0xc0, !PT ;  /* 0xffdfffff2e2e7812 */ /* 0x000fe200078ec0ff */
[C---:B------:R-:W-:Y:S02]  /*5de10*/  VIADD R37, R0.reuse, 0xe6 ;  /* 0x000000e600257836 */ /* 0x040fe40000000000 */
[----:B------:R-:W-:Y:S01]  /*5de20*/  VIADD R36, R0, 0xe7 ;  /* 0x000000e700247836 */ /* 0x000fe20000000000 */
[----:B------:R-:W-:Y:S01]  /*5de30*/  @P0 LOP3.LUT R46, R46, 0x200000, RZ, 0xfc, !PT ;  /* 0x002000002e2e0812 */ /* 0x000fe200078efcff */
[----:B------:R-:W-:Y:S01]  /*5de40*/  VIADD R31, R0, 0xe9 ;  /* 0x000000e9001f7836 */ /* 0x000fe20000000000 */
[----:B------:R-:W-:Y:S01]  /*5de50*/  ISETP.GE.AND P0, PT, R8, UR6, PT ;  /* 0x0000000608007c0c */ /* 0x000fe2000bf06270 */
[----:B------:R-:W-:Y:S01]  /*5de60*/  ULDC UR6, c[0x0][0x228] ;  /* 0x00008a0000067ab9 */ /* 0x000fe20000000800 */
[----:B------:R-:W-:Y:S01]  /*5de70*/  VIADD R35, R0, 0xe8 ;  /* 0x000000e800237836 */ /* 0x000fe20000000000 */
[----:B------:R-:W-:Y:S01]  /*5de80*/  ISETP.GE.AND P5, PT, R14, UR35, PT ;  /* 0x000000230e007c0c */ /* 0x000fe2000bfa6270 */
[----:B------:R-:W-:Y:S01]  /*5de90*/  VIADD R29, R0, 0xeb ;  /* 0x000000eb001d7836 */ /* 0x000fe20000000000 */
[----:B------:R-:W-:Y:S01]  /*5dea0*/  ISETP.LT.AND P1, PT, R57, UR4, !P0 ;  /* 0x0000000439007c0c */ /* 0x000fe2000c721270 */
[----:B------:R-:W-:Y:S01]  /*5deb0*/  ULDC UR4, c[0x0][0x228] ;  /* 0x00008a0000047ab9 */ /* 0x000fe20000000800 */
[----:B------:R-:W-:Y:S01]  /*5dec0*/  ISETP.LT.AND P0, PT, R4, UR36, !P0 ;  /* 0x0000002404007c0c */ /* 0x000fe2000c701270 */
[----:B------:R-:W-:Y:S01]  /*5ded0*/  VIADD R28, R0, 0xec ;  /* 0x000000ec001c7836 */ /* 0x000fe20000000000 */
[----:B------:R-:W-:Y:S01]  /*5dee0*/  LOP3.LUT R46, R46, 0xfff7ffff, RZ, 0xc0, !PT ;  /* 0xfff7ffff2e2e7812 */ /* 0x000fe200078ec0ff */
[----:B------:R-:W-:Y:S01]  /*5def0*/  VIADD R8, R0, 0xa7 ;  /* 0x000000a700087836 */ /* 0x000fe20000000000 */
[----:B------:R0:W-:Y:S01]  /*5df00*/  STL [R1+0x167c], R2 ;  /* 0x00167c0201007387 */ /* 0x0001e20000100800 */
[----:B------:R-:W-:Y:S01]  /*5df10*/  R2UR UR49, R30 ;  /* 0x000000001e3172ca */ /* 0x000fe200000e0000 */
[----:B------:R-:W-:Y:S01]  /*5df20*/  VIADD R27, R0, 0xed ;  /* 0x000000ed001b7836 */ /* 0x000fe20000000000 */
[----:B------:R-:W-:Y:S01]  /*5df30*/  ISETP.GE.AND P2, PT, R38, UR51, PT ;  /* 0x0000003326007c0c */ /* 0x000fe2000bf46270 */
[C---:B------:R-:W-:Y:S01]  /*5df40*/  VIADD R26, R0.reuse, 0xee ;  /* 0x000000ee001a7836 */ /* 0x040fe20000000000 */
[----:B------:R-:W-:Y:S01]  /*5df50*/  ULDC UR36, c[0x0][0x22c] ;  /* 0x00008b0000247ab9 */ /* 0x000fe20000000800 */
[----:B------:R-:W-:Y:S01]  /*5df60*/  VIADD R25, R0, 0xef ;  /* 0x000000ef00197836 */ /* 0x000fe20000000000 */
[----:B------:R-:W-:Y:S01]  /*5df70*/  @P1 LOP3.LUT R46, R46, 0x80000, RZ, 0xfc, !PT ;  /* 0x000800002e2e1812 */ /* 0x000fe200078efcff */
[----:B------:R-:W-:Y:S01]  /*5df80*/  STL [R1+0x1680], R51 ;  /* 0x0016803301007387 */ /* 0x000fe20000100800 */
[----:B------:R-:W-:Y:S01]  /*5df90*/  VIADD R24, R0, 0xf0 ;  /* 0x000000f000187836 */ /* 0x000fe20000000000 */
[----:B------:R-:W-:Y:S01]  /*5dfa0*/  ULDC UR51, c[0x0][0x22c] ;  /* 0x00008b0000337ab9 */ /* 0x000fe20000000800 */
[----:B------:R-:W-:Y:S01]  /*5dfb0*/  LOP3.LUT R46, R46, 0xfffdffff, RZ, 0xc0, !PT ;  /* 0xfffdffff2e2e7812 */ /* 0x000fe200078ec0ff */
[----:B------:R-:W-:Y:S01]  /*5dfc0*/  VIADD R15, R0, 0xf9 ;  /* 0x000000f9000f7836 */ /* 0x000fe20000000000 */
[----:B------:R-:W-:-:S02]  /*5dfd0*/  ULDC UR38, c[0x0][0x22c] ;  /* 0x00008b0000267ab9 */ /* 0x000fc40000000800 */
        /* <DEDUP_REMOVED lines=8> */
[----:B------:R-:W-:Y:S01]  /*5e060*/  STL [R1+0x1684], R52 ;  /* 0x0016843401007387 */ /* 0x000fe20000100800 */
[----:B0-----:R-:W-:Y:S01]  /*5e070*/  VIADD R2, R0, 0xdb ;  /* 0x000000db00027836 */ /* 0x001fe20000000000 */
        /* <DEDUP_REMOVED lines=52> */
[----:B------:R-:W-:-:S09]  /*5e3c0*/  ULDC UR16, c[0x0][0x22c] ;  /* 0x00008b0000107ab9 */ /* 0x000fd20000000800 */
        /* <DEDUP_REMOVED lines=9> */
[----:B------:R0:W-:Y:S01]  /*5e460*/  STL [R1+0x1698], R48 ;  /* 0x0016983001007387 */ /* 0x0001e20000100800 */
        /* <DEDUP_REMOVED lines=12> */
[----:B------:R1:W-:Y:S01]  /*5e530*/  STL [R1+0x169c], R49 ;  /* 0x00169c3101007387 */ /* 0x0003e20000100800 */
        /* <DEDUP_REMOVED lines=13> */
[----:B-1----:R-:W-:Y:S01]  /*5e610*/  VIADD R49, R0, 0xc3 ;  /* 0x000000c300317836 */ /* 0x002fe20000000000 */
        /* <DEDUP_REMOVED lines=37> */
[C---:B0-----:R-:W-:Y:S01]  /*5e870*/  VIADD R45, R0.reuse, 0xdc ;  /* 0x000000dc002d7836 */ /* 0x041fe20000000000 */
[----:B------:R0:W-:Y:S01]  /*5e880*/  STL [R1+0x16a0], R46 ;  /* 0x0016a02e01007387 */ /* 0x0001e20000100800 */
[----:B------:R-:W-:Y:S01]  /*5e890*/  VIADD R50, R0, 0xc5 ;  /* 0x000000c500327836 */ /* 0x000fe20000000000 */
        /* <DEDUP_REMOVED lines=19> */
[----:B------:R0:W-:Y:S01]  /*5e9d0*/  STL [R1+0x16b8], R45 ;  /* 0x0016b82d01007387 */ /* 0x0001e20000100800 */
[----:B------:R-:W-:Y:S01]  /*5e9e0*/  ISETP.LT.AND P1, PT, R57, UR4, !P0 ;  /* 0x0000000439007c0c */ /* 0x000fe2000c721270 */
[----:B------:R-:W-:Y:S01]  /*5e9f0*/  ULDC UR4, c[0x0][0x228] ;  /* 0x00008a0000047ab9 */ /* 0x000fe20000000800 */
[----:B------:R-:W-:Y:S01]  /*5ea00*/  ISETP.LT.AND P0, PT, R4, UR6, !P0 ;  /* 0x0000000604007c0c */ /* 0x000fe2000c701270 */
[----:B------:R-:W-:Y:S01]  /*5ea10*/  ULDC UR6, c[0x0][0x228] ;  /* 0x00008a0000067ab9 */ /* 0x000fe20000000800 */
[----:B-1----:R-:W-:Y:S01]  /*5ea20*/  VIADD R2, R0, 0xdd ;  /* 0x000000dd00027836 */ /* 0x002fe20000000000 */
[----:B------:R-:W-:-:S08]  /*5ea30*/  ULDC UR32, c[0x0][0x22c] ;  /* 0x00008b0000207ab9 */ /* 0x000fd00000000800 */
[----:B------:R-:W-:-:S04]  /*5ea40*/  @P1 LOP3.LUT R47, R47, 0x20, RZ, 0xfc, !PT ;  /* 0x000000202f2f1812 */ /* 0x000fc800078efcff */
[----:B------:R-:W-:-:S04]  /*5ea50*/  LOP3.LUT R47, R47, 0xfffffff7, RZ, 0xc0, !PT ;  /* 0xfffffff72f2f7812 */ /* 0x000fc800078ec0ff */
[----:B------:R-:W-:Y:S02]  /*5ea60*/  @P0 LOP3.LUT R47, R47, 0x8, RZ, 0xfc, !PT ;  /* 0x000000082f2f0812 */ /* 0x000fe400078efcff */
[----:B------:R-:W-:Y:S02]  /*5ea70*/  ISETP.GE.AND P0, PT, R8, UR34, PT ;  /* 0x0000002208007c0c */ /* 0x000fe4000bf06270 */
[----:B------:R-:W-:Y:S01]  /*5ea80*/  LOP3.LUT R47, R47, 0xfffffffb, RZ, 0xc0, !PT ;  /* 0xfffffffb2f2f7812 */ /* 0x000fe200078ec0ff */
[----:B0-----:R-:W-:Y:S01]  /*5ea90*/  IMAD.MOV.U32 R45, RZ, RZ, R40 ;  /* 0x000000ffff2d7224 */ /* 0x001fe200078e0028 */
[----:B------:R-:W-:Y:S01]  /*5eaa0*/  ISETP.LT.AND P1, PT, R57, UR4, !P0 ;  /* 0x0000000439007c0c */ /* 0x000fe2000c721270 */
[----:B------:R-:W-:Y:S01]  /*5eab0*/  VIADD R57, R0, 0xe1 ;  /* 0x000000e100397836 */ /* 0x000fe20000000000 */
[----:B------:R-:W-:Y:S01]  /*5eac0*/  ISETP.LT.AND P0, PT, R4, UR6, !P0 ;  /* 0x0000000604007c0c */ /* 0x000fe2000c701270 */
[C---:B------:R-:W-:Y:S01]  /*5ead0*/  VIADD R9, R0.reuse, 0xff ;  /* 0x000000ff00097836 */ /* 0x040fe20000000000 */
[----:B------:R-:W-:Y:S01]  /*5eae0*/  LOP3.LUT R45, R45, 0xffff, RZ, 0xc0, !PT ;  /* 0x0000ffff2d2d7812 */ /* 0x000fe200078ec0ff */
[C---:B------:R-:W-:Y:S01]  /*5eaf0*/  VIADD R55, R0.reuse, 0xc6 ;  /* 0x000000c600377836 */ /* 0x040fe20000000000 */
[----:B------:R-:W-:Y:S01]  /*5eb00*/  ULDC UR6, c[0x0][0x22c] ;  /* 0x00008b0000067ab9 */ /* 0x000fe20000000800 */
[C---:B------:R-:W-:Y:S01]  /*5eb10*/  VIADD R54, R0.reuse, 0xc7 ;  /* 0x000000c700367836 */ /* 0x040fe20000000000 */
[----:B------:R-:W-:Y:S01]  /*5eb20*/  ULDC UR34, c[0x0][0x22c] ;  /* 0x00008b0000227ab9 */ /* 0x000fe20000000800 */
[----:B------:R-:W-:-:S02]  /*5eb30*/  VIADD R53, R0, 0xc8 ;  /* 0x000000c800357836 */ /* 0x000fc40000000000 */
[C---:B------:R-:W-:Y:S02]  /*5eb40*/  VIADD R52, R0.reuse, 0xc9 ;  /* 0x000000c900347836 */ /* 0x040fe40000000000 */
[C---:B------:R-:W-:Y:S01]  /*5eb50*/  VIADD R51, R0.reuse, 0xca ;  /* 0x000000ca00337836 */ /* 0x040fe20000000000 */
[----:B------:R-:W-:Y:S01]  /*5eb60*/  @P1 LOP3.LUT R47, R47, 0x4, RZ, 0xfc, !PT ;  /* 0x000000042f2f1812 */ /* 0x000fe200078efcff */
[C---:B------:R-:W-:Y:S02]  /*5eb70*/  VIADD R7, R0.reuse, 0xcc ;  /* 0x000000cc00077836 */ /* 0x040fe40000000000 */
[C---:B------:R-:W-:Y:S01]  /*5eb80*/  VIADD R6, R0.reuse, 0xcd ;  /* 0x000000cd00067836 */ /* 0x040fe20000000000 */
[----:B------:R-:W-:Y:S01]  /*5eb90*/  LOP3.LUT R47, R47, 0xfffffffd, RZ, 0xc0, !PT ;  /* 0xfffffffd2f2f7812 */ /* 0x000fe200078ec0ff */
[C---:B------:R-:W-:Y:S02]  /*5eba0*/  VIADD R5, R0.reuse, 0xce ;  /* 0x000000ce00057836 */ /* 0x040fe40000000000 */
[C---:B------:R-:W-:Y:S01]  /*5ebb0*/  VIADD R32, R0.reuse, 0xd0 ;  /* 0x000000d000207836 */ /* 0x040fe20000000000 */
[----:B------:R-:W-:Y:S01]  /*5ebc0*/  @P0 LOP3.LUT R47, R47, 0x2, RZ, 0xfc, !PT ;  /* 0x000000022f2f0812 */ /* 0x000fe200078efcff */
[----:B------:R-:W-:-:S02]  /*5ebd0*/  VIADD R34, R0, 0xd1 ;  /* 0x000000d100227836 */ /* 0x000fc40000000000 */
[C---:B------:R-:W-:Y:S02]  /*5ebe0*/  VIADD R33, R0.reuse, 0xd2 ;  /* 0x000000d200217836 */ /* 0x040fe40000000000 */
[C---:B------:R-:W-:Y:S01]  /*5ebf0*/  VIADD R42, R0.reuse, 0xd3 ;  /* 0x000000d3002a7836 */ /* 0x040fe20000000000 */
[----:B------:R0:W-:Y:S01]  /*5ec00*/  STL [R1+0x16ac], R47 ;  /* 0x0016ac2f01007387 */ /* 0x0001e20000100800 */
[C---:B------:R-:W-:Y:S01]  /*5ec10*/  VIADD R40, R0.reuse, 0xd5 ;  /* 0x000000d500287836 */ /* 0x040fe20000000000 */
[----:B------:R-:W-:Y:S01]  /*5ec20*/  ISETP.GE.AND P4, PT, R13, UR37, PT ;  /* 0x000000250d007c0c */ /* 0x000fe2000bf86270 */
[----:B------:R-:W-:Y:S01]  /*5ec30*/  VIADD R8, R0, 0xda ;  /* 0x000000da00087836 */ /* 0x000fe20000000000 */
[----:B------:R1:W-:Y:S01]  /*5ec40*/  STL [R1+0xc], R2 ;  /* 0x00000c0201007387 */ /* 0x0003e20000100800 */
[----:B------:R-:W-:Y:S01]  /*5ec50*/  ISETP.GE.AND P3, PT, R12, UR39, PT ;  /* 0x000000270c007c0c */ /* 0x000fe2000bf66270 */
[----:B------:R-:W-:Y:S01]  /*5ec60*/  ULDC UR4, c[0x0][0x228] ;  /* 0x00008a0000047ab9 */ /* 0x000fe20000000800 */
[----:B0-----:R-:W-:-:S05]  /*5ec70*/  VIADD R47, R0, 0xde ;  /* 0x000000de002f7836 */ /* 0x001fca0000000000 */
[----:B------:R-:W-:Y:S01]  /*5ec80*/  STL [R1+0x16b0], R47 ;  /* 0x0016b02f01007387 */ /* 0x000fe20000100800 */
[----:B-1----:R-:W-:-:S03]  /*5ec90*/  VIADD R2, R0, 0xb4 ;  /* 0x000000b400027836 */ /* 0x002fc60000000000 */
[----:B------:R-:W-:Y:S01]  /*5eca0*/  STL [R1+0x16bc], R44 ;  /* 0x0016bc2c01007387 */ /* 0x000fe20000100800 */
[----:B------:R-:W-:-:S03]  /*5ecb0*/  VIADD R4, R0, 0xb5 ;  /* 0x000000b500047836 */ /* 0x000fc60000000000 */
[----:B------:R0:W-:Y:S04]  /*5ecc0*/  STL [R1+0x16c0], R3 ;  /* 0x0016c00301007387 */ /* 0x0001e80000100800 */
[----:B------:R-:W-:Y:S04]  /*5ecd0*/  STL [R1+0x16c4], R57 ;  /* 0x0016c43901007387 */ /* 0x000fe80000100800 */
[----:B------:R-:W-:Y:S01]  /*5ece0*/  STL [R1+0x16c8], R56 ;  /* 0x0016c83801007387 */ /* 0x000fe20000100800 */
[----:B0-----:R-:W-:-:S03]  /*5ecf0*/  VIADD R3, R0, 0xb6 ;  /* 0x000000b600037836 */ /* 0x001fc60000000000 */
[----:B------:R-:W-:Y:S04]  /*5ed00*/  STL [R1+0x16cc], R43 ;  /* 0x0016cc2b01007387 */ /* 0x000fe80000100800 */
[----:B------:R-:W-:Y:S04]  /*5ed10*/  STL [R1+0x16d0], R39 ;  /* 0x0016d02701007387 */ /* 0x000fe80000100800 */
[----:B------:R0:W-:Y:S04]  /*5ed20*/  STL [R1+0xb8], R2 ;  /* 0x0000b80201007387 */ /* 0x0001e80000100800 */
[----:B------:R1:W-:Y:S01]  /*5ed30*/  STL [R1+0xb4], R4 ;  /* 0x0000b40401007387 */ /* 0x0003e20000100800 */
[----:B0-----:R-:W-:-:S03]  /*5ed40*/  VIADD R2, R0, 0xb7 ;  /* 0x000000b700027836 */ /* 0x001fc60000000000 */
[----:B------:R0:W-:Y:S01]  /*5ed50*/  STL [R1+0xb0], R3 ;  /* 0x0000b00301007387 */ /* 0x0001e20000100800 */
[----:B-1----:R-:W-:-:S03]  /*5ed60*/  VIADD R4, R0, 0xb8 ;  /* 0x000000b800047836 */ /* 0x002fc60000000000 */
[----:B------:R1:W-:Y:S01]  /*5ed70*/  STL [R1+0xac], R2 ;  /* 0x0000ac0201007387 */ /* 0x0003e20000100800 */
[----:B0-----:R-:W-:-:S03]  /*5ed80*/  VIADD R3, R0, 0xb9 ;  /* 0x000000b900037836 */ /* 0x001fc60000000000 */
[----:B------:R0:W-:Y:S01]  /*5ed90*/  STL [R1+0xa8], R4 ;  /* 0x0000a80401007387 */ /* 0x0001e20000100800 */
[----:B-1----:R-:W-:-:S03]  /*5eda0*/  VIADD R2, R0, 0xba ;  /* 0x000000ba00027836 */ /* 0x002fc60000000000 */
[----:B------:R1:W-:Y:S04]  /*5edb0*/  STL [R1+0xa4], R3 ;  /* 0x0000a40301007387 */ /* 0x0003e80000100800 */
[----:B------:R2:W-:Y:S01]  /*5edc0*/  STL [R1+0xa0], R2 ;  /* 0x0000a00201007387 */ /* 0x0005e20000100800 */
[C---:B0-----:R-:W-:Y:S02]  /*5edd0*/  VIADD R4, R0.reuse, 0xbb ;  /* 0x000000bb00047836 */ /* 0x041fe40000000000 */
[----:B-1----:R-:W-:-:S03]  /*5ede0*/  VIADD R3, R0, 0xbc ;  /* 0x000000bc00037836 */ /* 0x002fc60000000000 */
[----:B------:R0:W-:Y:S01]  /*5edf0*/  STL [R1+0x9c], R4 ;  /* 0x00009c0401007387 */ /* 0x0001e20000100800 */
[----:B--2---:R-:W-:-:S03]  /*5ee00*/  VIADD R2, R0, 0xbd ;  /* 0x000000bd00027836 */ /* 0x004fc60000000000 */
[----:B------:R1:W-:Y:S01]  /*5ee10*/  STL [R1+0x98], R3 ;  /* 0x0000980301007387 */ /* 0x0003e20000100800 */
[----:B------:R-:W-:Y:S02]  /*5ee20*/  IMAD.MOV.U32 R56, RZ, RZ, R41 ;  /* 0x000000ffff387224 */ /* 0x000fe400078e0029 */
[----:B------:R-:W-:Y:S01]  /*5ee30*/  IMAD.MOV.U32 R47, RZ, RZ, R58 ;  /* 0x000000ffff2f7224 */ /* 0x000fe200078e003a */
[----:B------:R2:W-:Y:S01]  /*5ee40*/  STL [R1+0x94], R2 ;  /* 0x0000940201007387 */ /* 0x0005e20000100800 */
[C---:B0-----:R-:W-:Y:S02]  /*5ee50*/  VIADD R4, R0.reuse, 0xbf ;  /* 0x000000bf00047836 */ /* 0x041fe40000000000 */
[----:B-1----:R-:W-:-:S03]  /*5ee60*/  VIADD R3, R0, 0xc0 ;  /* 0x000000c000037836 */ /* 0x002fc60000000000 */
[----:B------:R-:W-:Y:S01]  /*5ee70*/  STL [R1+0x8c], R4 ;  /* 0x00008c0401007387 */ /* 0x000fe20000100800 */
[----:B------:R-:W-:Y:S02]  /*5ee80*/  IMAD.MOV.U32 R57, RZ, RZ, R59 ;  /* 0x000000ffff397224 */ /* 0x000fe400078e003b */
[----:B--2---:R-:W-:Y:S01]  /*5ee90*/  VIADD R2, R0, 0xc1 ;  /* 0x000000c100027836 */ /* 0x004fe20000000000 */
[----:B------:R0:W-:Y:S01]  /*5eea0*/  STL [R1+0x88], R3 ;  /* 0x0000880301007387 */ /* 0x0001e20000100800 */
[----:B------:R-:W-:Y:S02]  /*5eeb0*/  LOP3.LUT R56, R56, 0xffff, RZ, 0xc0, !PT ;  /* 0x0000ffff38387812 */ /* 0x000fe400078ec0ff */
[----:B------:R-:W-:Y:S01]  /*5eec0*/  LOP3.LUT R47, R47, 0xffff, RZ, 0xc0, !PT ;  /* 0x0000ffff2f2f7812 */ /* 0x000fe200078ec0ff */
[----:B------:R1:W-:Y:S01]  /*5eed0*/  STL [R1+0x84], R2 ;  /* 0x0000840201007387 */ /* 0x0003e20000100800 */
[----:B------:R-:W-:Y:S02]  /*5eee0*/  LOP3.LUT R39, R57, 0xffff, RZ, 0xc0, !PT ;  /* 0x0000ffff39277812 */ /* 0x000fe400078ec0ff */
[----:B------:R-:W-:Y:S01]  /*5eef0*/  PRMT R57, R56, 0x3340, R47 ;  /* 0x0000334038397816 */ /* 0x000fe2000000002f */
[----:B0-----:R-:W-:-:S02]  /*5ef00*/  IMAD.MOV.U32 R3, RZ, RZ, R61 ;  /* 0x000000ffff037224 */ /* 0x001fc400078e003d */
[----:B-1----:R-:W-:-:S03]  /*5ef10*/  VIADD R2, R0, 0xc2 ;  /* 0x000000c200027836 */ /* 0x002fc60000000000 */
[----:B------:R-:W-:Y:S02]  /*5ef20*/  LOP3.LUT R3, R3, 0xffff, RZ, 0xc0, !PT ;  /* 0x0000ffff03037812 */ /* 0x000fe400078ec0ff */
[----:B------:R-:W-:Y:S01]  /*5ef30*/  SHF.R.U32.HI R43, RZ, 0x8, R56 ;  /* 0x00000008ff2b7819 */ /* 0x000fe20000011638 */
[----:B------:R-:W-:Y:S01]  /*5ef40*/  STL [R1+0x80], R2 ;  /* 0x0000800201007387 */ /* 0x000fe20000100800 */
[----:B------:R-:W-:Y:S02]  /*5ef50*/  SHF.R.U32.HI R56, RZ, 0x8, R47 ;  /* 0x00000008ff387819 */ /* 0x000fe4000001162f */
[----:B------:R-:W-:Y:S01]  /*5ef60*/  PRMT R47, R45, 0x3340, R3 ;  /* 0x000033402d2f7816 */ /* 0x000fe20000000003 */
[----:B------:R0:W-:Y:S02]  /*5ef70*/  STL [R1+0x1e8], R57 ;  /* 0x0001e83901007387 */ /* 0x0001e40000100800 */
[----:B0-----:R-:W-:Y:S02]  /*5ef80*/  SHF.R.U32.HI R57, RZ, 0x8, R45 ;  /* 0x00000008ff397819 */ /* 0x001fe4000001162d */
[----:B------:R-:W2:Y:S01]  /*5ef90*/  LDL.LU R45, [R1+0x14] ;  /* 0x00001400012d7983 */ /* 0x000ea20000300800 */
[----:B------:R-:W-:-:S03]  /*5efa0*/  IMAD.MOV.U32 R44, RZ, RZ, R60 ;  /* 0x000000ffff2c7224 */ /* 0x000fc600078e003c */
[----:B------:R0:W-:Y:S02]  /*5efb0*/  STL [R1+0x1168], R47 ;  /* 0x0011682f01007387 */ /* 0x0001e40000100800 */
[----:B------:R-:W-:Y:S02]  /*5efc0*/  LOP3.LUT R44, R44, 0xffff, RZ, 0xc0, !PT ;  /* 0x0000ffff2c2c7812 */ /* 0x000fe400078ec0ff */
[----:B------:R-:W-:Y:S02]  /*5efd0*/  LOP3.LUT R43, R43, 0xffff, RZ, 0xc0, !PT ;  /* 0x0000ffff2b2b7812 */ /* 0x000fe400078ec0ff */
[----:B0-----:R-:W-:Y:S02]  /*5efe0*/  SHF.R.U32.HI R47, RZ, 0x8, R39 ;  /* 0x00000008ff2f7819 */ /* 0x001fe40000011627 */
[----:B------:R-:W-:Y:S02]  /*5eff0*/  PRMT R39, R39, 0x3340, R44 ;  /* 0x0000334027277816 */ /* 0x000fe4000000002c */
[----:B------:R-:W-:-:S02]  /*5f000*/  LOP3.LUT R47, R47, 0xffff, RZ, 0xc0, !PT ;  /* 0x0000ffff2f2f7812 */ /* 0x000fc400078ec0ff */
[----:B------:R-:W-:Y:S01]  /*5f010*/  SHF.R.U32.HI R3, RZ, 0x8, R3 ;  /* 0x00000008ff037819 */ /* 0x000fe20000011603 */
[----:B------:R0:W-:Y:S01]  /*5f020*/  STL [R1+0x116c], R39 ;  /* 0x00116c2701007387 */ /* 0x0001e20000100800 */
[----:B------:R-:W-:Y:S02]  /*5f030*/  LOP3.LUT R56, R56, 0xffff, RZ, 0xc0, !PT ;  /* 0x0000ffff38387812 */ /* 0x000fe400078ec0ff */
[----:B------:R-:W-:Y:S02]  /*5f040*/  SHF.R.U32.HI R44, RZ, 0x8, R44 ;  /* 0x00000008ff2c7819 */ /* 0x000fe4000001162c */
[----:B------:R-:W-:Y:S01]  /*5f050*/  LOP3.LUT R57, R57, 0xffff, RZ, 0xc0, !PT ;  /* 0x0000ffff39397812 */ /* 0x000fe200078ec0ff */
[----:B0-----:R-:W3:Y:S01]  /*5f060*/  LDL.LU R39, [R1+0x16d0] ;  /* 0x0016d00001277983 */ /* 0x001ee20000300800 */
[----:B------:R-:W-:-:S03]  /*5f070*/  LOP3.LUT R3, R3, 0xffff, RZ, 0xc0, !PT ;  /* 0x0000ffff03037812 */ /* 0x000fc600078ec0ff */
[----:B------:R0:W-:Y:S01]  /*5f080*/  STL [R1+0xd4], R47 ;  /* 0x0000d42f01007387 */ /* 0x0001e20000100800 */
[----:B------:R-:W-:-:S03]  /*5f090*/  LOP3.LUT R44, R44, 0xffff, RZ, 0xc0, !PT ;  /* 0x0000ffff2c2c7812 */ /* 0x000fc600078ec0ff */
[----:B0-----:R-:W4:Y:S04]  /*5f0a0*/  LDL.LU R47, [R1+0xc] ;  /* 0x00000c00012f7983 */ /* 0x001f280000300800 */
        /* <DEDUP_REMOVED lines=8> */
[----:B------:R0:W-:Y:S04]  /*5f130*/  STL [R1+0xd0], R44 ;  /* 0x0000d02c01007387 */ /* 0x0001e80000100800 */
[----:B0-----:R-:W3:Y:S01]  /*5f140*/  LDL.LU R44, [R1+0x16bc] ;  /* 0x0016bc00012c7983 */ /* 0x001ee20000300800 */
[----:B--2---:R-:W-:Y:S01]  /*5f150*/  ISETP.GE.AND P1, PT, R45, UR42, PT ;  /* 0x0000002a2d007c0c */ /* 0x004fe2000bf26270 */
[----:B------:R-:W-:-:S02]  /*5f160*/  VIADD R2, R0, 0xcb ;  /* 0x000000cb00027836 */ /* 0x000fc40000000000 */
[----:B------:R-:W2:Y:S01]  /*5f170*/  LDL.LU R45, [R1+0x16b8] ;  /* 0x0016b800012d7983 */ /* 0x000ea20000300800 */
[C---:B------:R-:W-:Y:S01]  /*5f180*/  VIADD R4, R0.reuse, 0xcf ;  /* 0x000000cf00047836 */ /* 0x040fe20000000000 */
[----:B------:R-:W-:Y:S01]  /*5f190*/  ULDC UR42, c[0x0][0x22c] ;  /* 0x00008b00002a7ab9 */ /* 0x000fe20000000800 */
[----:B--2---:R-:W-:Y:S01]  /*5f1a0*/  ISETP.GE.AND P0, PT, R45, UR44, PT ;  /* 0x0000002c2d007c0c */ /* 0x004fe2000bf06270 */
[C---:B------:R-:W-:Y:S01]  /*5f1b0*/  VIADD R41, R0.reuse, 0xd4 ;  /* 0x000000d400297836 */ /* 0x040fe20000000000 */
[----:B------:R-:W2:Y:S01]  /*5f1c0*/  LDL.LU R45, [R1+0x16b4] ;  /* 0x0016b400012d7983 */ /* 0x000ea20000300800 */
[----:B------:R-:W-:Y:S01]  /*5f1d0*/  VIADD R58, R0, 0xd6 ;  /* 0x000000d6003a7836 */ /* 0x000fe20000000000 */
[----:B------:R-:W-:Y:S01]  /*5f1e0*/  ULDC UR44, c[0x0][0x22c] ;  /* 0x00008b00002c7ab9 */ /* 0x000fe20000000800 */
[----:B--2---:R-:W-:-:S04]  /*5f1f0*/  LOP3.LUT R45, R45, 0xff7fffff, RZ, 0xc0, !PT ;  /* 0xff7fffff2d2d7812 */ /* 0x004fc800078ec0ff */
[----:B------:R-:W-:Y:S02]  /*5f200*/  @P1 LOP3.LUT R45, R45, 0x800000, RZ, 0xfc, !PT ;  /* 0x008000002d2d1812 */ /* 0x000fe400078efcff */
[----:B----4-:R-:W-:Y:S01]  /*5f210*/  ISETP.GE.AND P1, PT, R47, UR48, PT ;  /* 0x000000302f007c0c */ /* 0x010fe2000bf26270 */
[C---:B------:R-:W-:Y:S01]  /*5f220*/  VIADD R59, R0.reuse, 0xd7 ;  /* 0x000000d7003b7836 */ /* 0x040fe20000000000 */
[----:B------:R-:W2:Y:S01]  /*5f230*/  LDL.LU R47, [R1+0x16b0] ;  /* 0x0016b000012f7983 */ /* 0x000ea20000300800 */
[----:B------:R-:W-:Y:S01]  /*5f240*/  LOP3.LUT R45, R45, 0xfbffffff, RZ, 0xc0, !PT ;  /* 0xfbffffff2d2d7812 */ /* 0x000fe200078ec0ff */
[----:B------:R-:W-:Y:S01]  /*5f250*/  VIADD R60, R0, 0xd8 ;  /* 0x000000d8003c7836 */ /* 0x000fe20000000000 */
[----:B------:R-:W-:Y:S02]  /*5f260*/  ULDC UR48, c[0x0][0x22c] ;  /* 0x00008b0000307ab9 */ /* 0x000fe40000000800 */
[----:B------:R-:W-:-:S04]  /*5f270*/  @P0 LOP3.LUT R45, R45, 0x4000000, RZ, 0xfc, !PT ;  /* 0x040000002d2d0812 */ /* 0x000fc800078efcff */
[----:B------:R-:W-:-:S04]  /*5f280*/  LOP3.LUT R45, R45, 0xf7ffffff, RZ, 0xc0, !PT ;  /* 0xf7ffffff2d2d7812 */ /* 0x000fc800078ec0ff */
[----:B------:R-:W-:Y:S02]  /*5f290*/  @P1 LOP3.LUT R45, R45, 0x8000000, RZ, 0xfc, !PT ;  /* 0x080000002d2d1812 */ /* 0x000fe400078efcff */
[----:B---3--:R-:W-:Y:S01]  /*5f2a0*/  ISETP.GE.AND P1, PT, R44, UR50, PT ;  /* 0x000000322c007c0c */ /* 0x008fe2000bf26270 */
[----:B------:R-:W-:Y:S01]  /*5f2b0*/  VIADD R61, R0, 0xd9 ;  /* 0x000000d9003d7836 */ /* 0x000fe20000000000 */
[----:B--2---:R-:W-:Y:S01]  /*5f2c0*/  ISETP.GE.AND P0, PT, R47, UR49, PT ;  /* 0x000000312f007c0c */ /* 0x004fe2000bf06270 */
[----:B------:R-:W-:Y:S01]  /*5f2d0*/  ULDC UR50, c[0x0][0x22c] ;  /* 0x00008b0000327ab9 */ /* 0x000fe20000000800 */
[----:B------:R-:W2:Y:S01]  /*5f2e0*/  LDL.LU R47, [R1+0x16ac] ;  /* 0x0016ac00012f7983 */ /* 0x000ea20000300800 */
[----:B------:R-:W-:Y:S01]  /*5f2f0*/  LOP3.LUT R45, R45, 0xbfffffff, RZ, 0xc0, !PT ;  /* 0xbfffffff2d2d7812 */ /* 0x000fe200078ec0ff */
[----:B------:R-:W-:Y:S02]  /*5f300*/  ULDC UR49, c[0x0][0x22c] ;  /* 0x00008b0000317ab9 */ /* 0x000fe40000000800 */
[----:B------:R-:W3:Y:S07]  /*5f310*/  LDL.LU R44, [R1+0x16a8] ;  /* 0x0016a800012c7983 */ /* 0x000eee0000300800 */
[----:B------:R-:W-:-:S02]  /*5f320*/  @P0 LOP3.LUT R45, R45, 0x40000000, RZ, 0xfc, !PT ;  /* 0x400000002d2d0812 */ /* 0x000fc400078efcff */
[----:B------:R-:W-:Y:S01]  /*5f330*/  ISETP.GE.AND P0, PT, R3, UR52, PT ;  /* 0x0000003403007c0c */ /* 0x000fe2000bf06270 */
[----:B------:R-:W-:Y:S01]  /*5f340*/  ULDC UR52, c[0x0][0x22c] ;  /* 0x00008b0000347ab9 */ /* 0x000fe20000000800 */
[----:B------:R-:W4:Y:S01]  /*5f350*/  LDL.LU R3, [R1+0x16a4] ;  /* 0x0016a40001037983 */ /* 0x000f220000300800 */
[----:B---3--:R-:W-:-:S04]  /*5f360*/  LOP3.LUT R44, R44, 0xfffffffe, RZ, 0xc0, !PT ;  /* 0xfffffffe2c2c7812 */ /* 0x008fc800078ec0ff */
[----:B------:R-:W-:Y:S02]  /*5f370*/  @P1 LOP3.LUT R44, R44, 0x1, RZ, 0xfc, !PT ;  /* 0x000000012c2c1812 */ /* 0x000fe400078efcff */
[----:B------:R-:W-:Y:S01]  /*5f380*/  ISETP.GE.AND P1, PT, R57, UR54, PT ;  /* 0x0000003639007c0c */ /* 0x000fe2000bf26270 */
[----:B------:R-:W-:Y:S01]  /*5f390*/  ULDC UR54, c[0x0][0x22c] ;  /* 0x00008b0000367ab9 */ /* 0x000fe20000000800 */
[----:B------:R-:W-:Y:S01]  /*5f3a0*/  LOP3.LUT R44, R44, 0xfffffffb, RZ, 0xc0, !PT ;  /* 0xfffffffb2c2c7812 */ /* 0x000fe200078ec0ff */
[----:B------:R-:W3:Y:S03]  /*5f3b0*/  LDL.LU R57, [R1+0xa4] ;  /* 0x0000a40001397983 */ /* 0x000ee60000300800 */
[----:B------:R-:W-:Y:S02]  /*5f3c0*/  @P0 LOP3.LUT R44, R44, 0x4, RZ, 0xfc, !PT ;  /* 0x000000042c2c0812 */ /* 0x000fe400078efcff */
[----:B------:R-:W-:Y:S01]  /*5f3d0*/  ISETP.GE.AND P0, PT, R56, UR56, PT ;  /* 0x0000003838007c0c */ /* 0x000fe2000bf06270 */
[----:B------:R-:W-:Y:S01]  /*5f3e0*/  ULDC UR56, c[0x0][0x22c] ;  /* 0x00008b0000387ab9 */ /* 0x000fe20000000800 */
[----:B------:R-:W-:-:S04]  /*5f3f0*/  LOP3.LUT R44, R44, 0xffffffef, RZ, 0xc0, !PT ;  /* 0xffffffef2c2c7812 */ /* 0x000fc800078ec0ff */
[----:B------:R-:W-:Y:S02]  /*5f400*/  @P1 LOP3.LUT R44, R44, 0x10, RZ, 0xfc, !PT ;  /* 0x000000102c2c1812 */ /* 0x000fe400078efcff */
[----:B------:R-:W-:Y:S01]  /*5f410*/  ISETP.GE.AND P1, PT, R43, UR58, PT ;  /* 0x0000003a2b007c0c */ /* 0x000fe2000bf26270 */
[----:B------:R-:W-:Y:S01]  /*5f420*/  ULDC UR58, c[0x0][0x22c] ;  /* 0x00008b00003a7ab9 */ /* 0x000fe20000000800 */
[----:B------:R-:W-:Y:S01]  /*5f430*/  LOP3.LUT R44, R44, 0xffffffbf, RZ, 0xc0, !PT ;  /* 0xffffffbf2c2c7812 */ /* 0x000fe200078ec0ff */
[----:B------:R-:W4:Y:S03]  /*5f440*/  LDL.LU R43, [R1+0xa8] ;  /* 0x0000a800012b7983 */ /* 0x000f260000300800 */
[----:B------:R-:W-:Y:S02]  /*5f450*/  @P0 LOP3.LUT R44, R44, 0x40, RZ, 0xfc, !PT ;  /* 0x000000402c2c0812 */ /* 0x000fe400078efcff */
[----:B------:R-:W-:Y:S01]  /*5f460*/  ISETP.GE.AND P0, PT, R39, UR60, PT ;  /* 0x0000003c27007c0c */ /* 0x000fe2000bf06270 */
[----:B------:R-:W-:Y:S01]  /*5f470*/  ULDC UR60, c[0x0][0x22c] ;  /* 0x00008b00003c7ab9 */ /* 0x000fe20000000800 */
[----:B------:R-:W-:Y:S01]  /*5f480*/  LOP3.LUT R44, R44, 0xfffffeff, RZ, 0xc0, !PT ;  /* 0xfffffeff2c2c7812 */ /* 0x000fe200078ec0ff */
[----:B------:R-:W3:Y:S03]  /*5f490*/  LDL.LU R39, [R1+0xac] ;  /* 0x0000ac0001277983 */ /* 0x000ee60000300800 */
[----:B------:R-:W-:Y:S01]  /*5f4a0*/  @P1 LOP3.LUT R44, R44, 0x100, RZ, 0xfc, !PT ;  /* 0x000001002c2c1812 */ /* 0x000fe200078efcff */
[----:B------:R-:W4:Y:S03]  /*5f4b0*/  LDL.LU R38, [R1+0xb0] ;  /* 0x0000b00001267983 */ /* 0x000f260000300800 */
[----:B------:R-:W-:-:S02]  /*5f4c0*/  LOP3.LUT R44, R44, 0xfffffbff, RZ, 0xc0, !PT ;  /* 0xfffffbff2c2c7812 */ /* 0x000fc400078ec0ff */
[----:B------:R-:W-:Y:S01]  /*5f4d0*/  ISETP.GE.AND P1, PT, R37, UR53, PT ;  /* 0x0000003525007c0c */ /* 0x000fe2000bf26270 */
[----:B------:R-:W-:Y:S01]  /*5f4e0*/  ULDC UR53, c[0x0][0x22c] ;  /* 0x00008b0000357ab9 */ /* 0x000fe20000000800 */
[----:B------:R-:W-:Y:S01]  /*5f4f0*/  @P0 LOP3.LUT R44, R44, 0x400, RZ, 0xfc, !PT ;  /* 0x000004002c2c0812 */ /* 0x000fe200078efcff */
[----:B------:R-:W3:Y:S01]  /*5f500*/  LDL.LU R37, [R1+0xb4] ;  /* 0x0000b40001257983 */ /* 0x000ee20000300800 */
[----:B------:R-:W-:Y:S01]  /*5f510*/  ISETP.GE.AND P0, PT, R36, UR55, PT ;  /* 0x0000003724007c0c */ /* 0x000fe2000bf06270 */
[----:B------:R-:W-:Y:S02]  /*5f520*/  ULDC UR55, c[0x0][0x22c] ;  /* 0x00008b0000377ab9 */ /* 0x000fe40000000800 */
[----:B------:R-:W4:Y:S01]  /*5f530*/  LDL.LU R36, [R1+0xb8] ;  /* 0x0000b80001247983 */ /* 0x000f220000300800 */
[----:B------:R-:W-:-:S04]  /*5f540*/  LOP3.LUT R44, R44, 0xffffdfff, RZ, 0xc0, !PT ;  /* 0xffffdfff2c2c7812 */ /* 0x000fc800078ec0ff */
[----:B------:R-:W-:-:S04]  /*5f550*/  @P2 LOP3.LUT R44, R44, 0x2000, RZ, 0xfc, !PT ;  /* 0x000020002c2c2812 */ /* 0x000fc800078efcff */
[----:B------:R-:W-:-:S04]  /*5f560*/  LOP3.LUT R44, R44, 0xfffeffff, RZ, 0xc0, !PT ;  /* 0xfffeffff2c2c7812 */ /* 0x000fc800078ec0ff */
[----:B------:R-:W-:Y:S02]  /*5f570*/  @P1 LOP3.LUT R44, R44, 0x10000, RZ, 0xfc, !PT ;  /* 0x000100002c2c1812 */ /* 0x000fe400078efcff */
[----:B------:R-:W-:Y:S02]  /*5f580*/  ISETP.GE.AND P1, PT, R31, UR59, PT ;  /* 0x0000003b1f007c0c */ /* 0x000fe4000bf26270 */
[----:B------:R-:W3:Y:S01]  /*5f590*/  LDL.LU R31, [R1+0xa0] ;  /* 0x0000a000011f7983 */ /* 0x000ee20000300800 */
[----:B------:R-:W-:Y:S01]  /*5f5a0*/  ISETP.GE.AND P2, PT, R35, UR57, PT ;  /* 0x0000003923007c0c */ /* 0x000fe2000bf46270 */
[----:B------:R-:W-:Y:S02]  /*5f5b0*/  ULDC UR57, c[0x0][0x22c] ;  /* 0x00008b0000397ab9 */ /* 0x000fe40000000800 */
[----:B------:R-:W3:Y:S01]  /*5f5c0*/  LDL.LU R35, [R1+0x9c] ;  /* 0x00009c0001237983 */ /* 0x000ee20000300800 */
[----:B------:R-:W-:-:S04]  /*5f5d0*/  LOP3.LUT R0, R0, 0xffffdfff, RZ, 0xc0, !PT ;  /* 0xffffdfff00007812 */ /* 0x000fc800078ec0ff */
[----:B------:R-:W-:Y:S02]  /*5f5e0*/  @P5 LOP3.LUT R0, R0, 0x2000, RZ, 0xfc, !PT ;  /* 0x0000200000005812 */ /* 0x000fe400078efcff */
[----:B--2---:R-:W-:Y:S02]  /*5f5f0*/  LOP3.LUT R47, R47, 0xfffffffe, RZ, 0xc0, !PT ;  /* 0xfffffffe2f2f7812 */ /* 0x004fe400078ec0ff */
[----:B----4-:R-:W-:Y:S01]  /*5f600*/  ISETP.GE.AND P5, PT, R36, UR55, PT ;  /* 0x0000003724007c0c */ /* 0x010fe2000bfa6270 */
[----:B------:R-:W-:Y:S01]  /*5f610*/  ULDC UR55, c[0x0][0x22c] ;  /* 0x00008b0000377ab9 */ /* 0x000fe20000000800 */
[----:B------:R-:W2:Y:S01]  /*5f620*/  LDL.LU R36, [R1+0x98] ;  /* 0x0000980001247983 */ /* 0x000ea20000300800 */
[----:B---3--:R-:W-:Y:S01]  /*5f630*/  ISETP.GE.AND P6, PT, R37, UR53, PT ;  /* 0x0000003525007c0c */ /* 0x008fe2000bfc6270 */
[----:B------:R-:W-:Y:S02]  /*5f640*/  ULDC UR53, c[0x0][0x22c] ;  /* 0x00008b0000357ab9 */ /* 0x000fe40000000800 */
[----:B------:R-:W3:Y:S07]  /*5f650*/  LDL.LU R37, [R1+0x94] ;  /* 0x0000940001257983 */ /* 0x000eee0000300800 */
[----:B------:R-:W-:-:S02]  /*5f660*/  @P5 LOP3.LUT R47, R47, 0x1, RZ, 0xfc, !PT ;  /* 0x000000012f2f5812 */ /* 0x000fc400078efcff */
[----:B------:R-:W-:Y:S01]  /*5f670*/  ISETP.GE.AND P5, PT, R38, UR51, PT ;  /* 0x0000003326007c0c */ /* 0x000fe2000bfa6270 */
[----:B------:R-:W-:Y:S01]  /*5f680*/  ULDC UR51, c[0x0][0x22c] ;  /* 0x00008b0000337ab9 */ /* 0x000fe20000000800 */
[----:B------:R-:W-:Y:S01]  /*5f690*/  LOP3.LUT R47, R47, 0xffffffef, RZ, 0xc0, !PT ;  /* 0xffffffef2f2f7812 */ /* 0x000fe200078ec0ff */
[----:B------:R-:W4:Y:S10]  /*5f6a0*/  LDL.LU R38, [R1+0x8c] ;  /* 0x00008c0001267983 */ /* 0x000f340000300800 */
        /* <DEDUP_REMOVED lines=18> */
[----:B------:R-:W-:-:S11]  /*5f7d0*/  LOP3.LUT R47, R47, 0xffffbfff, RZ, 0xc0, !PT ;  /* 0xffffbfff2f2f7812 */ /* 0x000fd600078ec0ff */
[----:B------:R-:W-:Y:S02]  /*5f7e0*/  @P5 LOP3.LUT R47, R47, 0x4000, RZ, 0xfc, !PT ;  /* 0x000040002f2f5812 */ /* 0x000fe400078efcff */
[----:B------:R-:W-:Y:S02]  /*5f7f0*/  ISETP.GE.AND P5, PT, R35, UR57, PT ;  /* 0x0000003923007c0c */ /* 0x000fe4000bfa6270 */
[----:B------:R-:W-:-:S11]  /*5f800*/  LOP3.LUT R47, R47, 0xfffeffff, RZ, 0xc0, !PT ;  /* 0xfffeffff2f2f7812 */ /* 0x000fd600078ec0ff */
[----:B------:R-:W-:-:S04]  /*5f810*/  @P5 LOP3.LUT R47, R47, 0x10000, RZ, 0xfc, !PT ;  /* 0x000100002f2f5812 */ /* 0x000fc800078efcff */
[----:B------:R-:W-:Y:S02]  /*5f820*/  LOP3.LUT R47, R47, 0xfffbffff, RZ, 0xc0, !PT ;  /* 0xfffbffff2f2f7812 */ /* 0x000fe400078ec0ff */
[----:B--2---:R-:W-:-:S13]  /*5f830*/  ISETP.GE.AND P5, PT, R36, UR55, PT ;  /* 0x0000003724007c0c */ /* 0x004fda000bfa6270 */
[----:B------:R-:W-:Y:S02]  /*5f840*/  @P5 LOP3.LUT R47, R47, 0x40000, RZ, 0xfc, !PT ;  /* 0x000400002f2f5812 */ /* 0x000fe400078efcff */
[----:B---3--:R-:W-:Y:S02]  /*5f850*/  ISETP.GE.AND P5, PT, R37, UR53, PT ;  /* 0x0000003525007c0c */ /* 0x008fe4000bfa6270 */
[----:B------:R-:W-:-:S11]  /*5f860*/  LOP3.LUT R47, R47, 0xffdfffff, RZ, 0xc0, !PT ;  /* 0xffdfffff2f2f7812 */ /* 0x000fd600078ec0ff */
[----:B------:R-:W-:Y:S02]  /*5f870*/  @P5 LOP3.LUT R47, R47, 0x200000, RZ, 0xfc, !PT ;  /* 0x002000002f2f5812 */ /* 0x000fe400078efcff */
[----:B------:R-:W-:Y:S02]  /*5f880*/  ISETP.GE.AND P5, PT, R46, UR51, PT ;  /* 0x000000332e007c0c */ /* 0x000fe4000bfa6270 */
[----:B------:R-:W2:Y:S01]  /*5f890*/  LDL.LU R46, [R1+0x16a0] ;  /* 0x0016a000012e7983 */ /* 0x000ea20000300800 */
[----:B------:R-:W-:-:S10]  /*5f8a0*/  LOP3.LUT R47, R47, 0xfeffffff, RZ, 0xc0, !PT ;  /* 0xfeffffff2f2f7812 */ /* 0x000fd400078ec0ff */
[----:B------:R-:W-:Y:S02]  /*5f8b0*/  @P5 LOP3.LUT R47, R47, 0x1000000, RZ, 0xfc, !PT ;  /* 0x010000002f2f5812 */ /* 0x000fe400078efcff */
[----:B----4-:R-:W-:Y:S02]  /*5f8c0*/  ISETP.GE.AND P5, PT, R38, UR60, PT ;  /* 0x0000003c26007c0c */ /* 0x010fe4000bfa6270 */
[----:B------:R-:W-:-:S11]  /*5f8d0*/  LOP3.LUT R47, R47, 0xfdffffff, RZ, 0xc0, !PT ;  /* 0xfdffffff2f2f7812 */ /* 0x000fd600078ec0ff */
[----:B------:R-:W-:Y:S02]  /*5f8e0*/  @P5 LOP3.LUT R47, R47, 0x2000000, RZ, 0xfc, !PT ;  /* 0x020000002f2f5812 */ /* 0x000fe400078efcff */
[----:B------:R-:W-:Y:S02]  /*5f8f0*/  ISETP.GE.AND P5, PT, R39, UR58, PT ;  /* 0x0000003a27007c0c */ /* 0x000fe4000bfa6270 */
[----:B------:R-:W-:-:S11]  /*5f900*/  LOP3.LUT R47, R47, 0xefffffff, RZ, 0xc0, !PT ;  /* 0xefffffff2f2f7812 */ /* 0x000fd600078ec0ff */
[----:B------:R-:W-:Y:S02]  /*5f910*/  @P5 LOP3.LUT R47, R47, 0x10000000, RZ, 0xfc, !PT ;  /* 0x100000002f2f5812 */ /* 0x000fe400078efcff */
[----:B------:R-:W-:Y:S02]  /*5f920*/  ISETP.GE.AND P5, PT, R43, UR56, PT ;  /* 0x000000382b007c0c */ /* 0x000fe4000bfa6270 */
[----:B------:R-:W-:-:S11]  /*5f930*/  LOP3.LUT R47, R47, 0xbfffffff, RZ, 0xc0, !PT ;  /* 0xbfffffff2f2f7812 */ /* 0x000fd600078ec0ff */
[----:B------:R-:W-:Y:S02]  /*5f940*/  @P5 LOP3.LUT R47, R47, 0x40000000, RZ, 0xfc, !PT ;  /* 0x400000002f2f5812 */ /* 0x000fe400078efcff */
[----:B------:R-:W-:Y:S02]  /*5f950*/  ISETP.GE.AND P5, PT, R57, UR54, PT ;  /* 0x0000003639007c0c */ /* 0x000fe4000bfa6270 */
[----:B------:R-:W-:Y:S02]  /*5f960*/  LOP3.LUT R45, R45, 0xfffffffd, RZ, 0xc0, !PT ;  /* 0xfffffffd2d2d7812 */ /* 0x000fe400078ec0ff */
[----:B--2---:R-:W-:-:S09]  /*5f970*/  LOP3.LUT R46, R46, 0xfffffffe, RZ, 0xc0, !PT ;  /* 0xfffffffe2e2e7812 */ /* 0x004fd200078ec0ff */
[----:B------:R-:W-:Y:S02]  /*5f980*/  @P5 LOP3.LUT R46, R46, 0x1, RZ, 0xfc, !PT ;  /* 0x000000012e2e5812 */ /* 0x000fe400078efcff */
[----:B------:R-:W-:Y:S02]  /*5f990*/  ISETP.GE.AND P5, PT, R49, UR52, PT ;  /* 0x0000003431007c0c */ /* 0x000fe4000bfa6270 */
[----:B------:R-:W-:Y:S01]  /*5f9a0*/  LOP3.LUT R46, R46, 0xfffffffb, RZ, 0xc0, !PT ;  /* 0xfffffffb2e2e7812 */ /* 0x000fe200078ec0ff */
[----:B------:R-:W2:Y:S10]  /*5f9b0*/  LDL.LU R49, [R1+0x169c] ;  /* 0x00169c0001317983 */ /* 0x000eb40000300800 */
[----:B------:R-:W-:-:S02]  /*5f9c0*/  @P5 LOP3.LUT R46, R46, 0x4, RZ, 0xfc, !PT ;  /* 0x000000042e2e5812 */ /* 0x000fc400078efcff */
[----:B------:R-:W-:Y:S02]  /*5f9d0*/  ISETP.GE.AND P5, PT, R48, UR50, PT ;  /* 0x0000003230007c0c */ /* 0x000fe4000bfa6270 */
[----:B------:R-:W-:Y:S01]  /*5f9e0*/  LOP3.LUT R46, R46, 0xffffffef, RZ, 0xc0, !PT ;  /* 0xffffffef2e2e7812 */ /* 0x000fe200078ec0ff */
[----:B------:R-:W3:Y:S10]  /*5f9f0*/  LDL.LU R48, [R1+0x1698] ;  /* 0x0016980001307983 */ /* 0x000ef40000300800 */
[----:B------:R-:W-:-:S02]  /*5fa00*/  @P5 LOP3.LUT R46, R46, 0x10, RZ, 0xfc, !PT ;  /* 0x000000102e2e5812 */ /* 0x000fc400078efcff */
[----:B------:R-:W-:Y:S02]  /*5fa10*/  ISETP.GE.AND P5, PT, R50, UR49, PT ;  /* 0x0000003132007c0c */ /* 0x000fe4000bfa6270 */
[----:B------:R-:W-:Y:S01]  /*5fa20*/  LOP3.LUT R46, R46, 0xffffffbf, RZ, 0xc0, !PT ;  /* 0xffffffbf2e2e7812 */ /* 0x000fe200078ec0ff */
[----:B------:R-:W4:Y:S10]  /*5fa30*/  LDL.LU R50, [R1+0x1694] ;  /* 0x0016940001327983 */ /* 0x000f340000300800 */
[----:B------:R-:W-:-:S02]  /*5fa40*/  @P5 LOP3.LUT R46, R46, 0x40, RZ, 0xfc, !PT ;  /* 0x000000402e2e5812 */ /* 0x000fc400078efcff */
        /* <DEDUP_REMOVED lines=26> */
[----:B------:R-:W3:Y:S10]  /*5fbf0*/  LDL.LU R7, [R1+0x1678] ;  /* 0x0016780001077983 */ /* 0x000ef40000300800 */
        /* <DEDUP_REMOVED lines=18> */
[----:B------:R-:W3:Y:S11]  /*5fd20*/  LDL.LU R34, [R1+0x1664] ;  /* 0x0016640001227983 */ /* 0x000ef60000300800 */
        /* <DEDUP_REMOVED lines=30> */
[----:B------:R-:W3:Y:S01]  /*5ff10*/  LDL.LU R61, [R1+0x1644] ;  /* 0x00164400013d7983 */ /* 0x000ee20000300800 */
[----:B------:R-:W-:-:S04]  /*5ff20*/  LOP3.LUT R44, R44, 0xfffdffff, RZ, 0xc0, !PT ;  /* 0xfffdffff2c2c7812 */ /* 0x000fc800078ec0ff */
[----:B------:R-:W-:-:S04]  /*5ff30*/  @P0 LOP3.LUT R44, R44, 0x20000, RZ, 0xfc, !PT ;  /* 0x000200002c2c0812 */ /* 0x000fc800078efcff */
[----:B------:R-:W-:-:S04]  /*5ff40*/  LOP3.LUT R44, R44, 0xffefffff, RZ, 0xc0, !PT ;  /* 0xffefffff2c2c7812 */ /* 0x000fc800078ec0ff */
[----:B------:R-:W-:Y:S02]  /*5ff50*/  @P2 LOP3.LUT R44, R44, 0x100000, RZ, 0xfc, !PT ;  /* 0x001000002c2c2812 */ /* 0x000fe400078efcff */
[----:B------:R-:W-:Y:S02]  /*5ff60*/  ISETP.GE.AND P0, PT, R30, UR61, PT ;  /* 0x0000003d1e007c0c */ /* 0x000fe4000bf06270 */
        /* <DEDUP_REMOVED lines=9> */
[----:B------:R-:W-:Y:S02]  /*60000*/  ISETP.GE.AND P0, PT, R27, UR9, PT ;  /* 0x000000091b007c0c */ /* 0x000fe4000bf06270 */
[----:B------:R-:W-:Y:S02]  /*60010*/  LOP3.LUT R44, R44, 0xefffffff, RZ, 0xc0, !PT ;  /* 0xefffffff2c2c7812 */ /* 0x000fe400078ec0ff */
[----:B------:R-:W-:Y:S02]  /*60020*/  LOP3.LUT R3, R3, 0xfffffffe, RZ, 0xc0, !PT ;  /* 0xfffffffe03037812 */ /* 0x000fe400078ec0ff */
[----:B------:R-:W-:-:S02]  /*60030*/  @P1 LOP3.LUT R44, R44, 0x10000000, RZ, 0xfc, !PT ;  /* 0x100000002c2c1812 */ /* 0x000fc400078efcff */
[----:B------:R-:W-:Y:S02]  /*60040*/  ISETP.GE.AND P1, PT, R25, UR13, PT ;  /* 0x0000000d19007c0c */ /* 0x000fe4000bf26270 */
[----:B------:R-:W-:Y:S02]  /*60050*/  LOP3.LUT R44, R44, 0xbfffffff, RZ, 0xc0, !PT ;  /* 0xbfffffff2c2c7812 */ /* 0x000fe400078ec0ff */
[----:B------:R-:W-:Y:S02]  /*60060*/  @P2 LOP3.LUT R3, R3, 0x1, RZ, 0xfc, !PT ;  /* 0x0000000103032812 */ /* 0x000fe400078efcff */
        /* <DEDUP_REMOVED lines=26> */
[----:B------:R-:W-:Y:S02]  /*60210*/  LOP3.LUT R3, R3, 0xffefffff, RZ, 0xc0, !PT ;  /* 0xffefffff03037812 */ /* 0x000fe400078ec0ff */
[----:B------:R-:W-:Y:S02]  /*60220*/  LOP3.LUT R45, R45, 0xfffbffff, RZ, 0xc0, !PT ;  /* 0xfffbffff2d2d7812 */ /* 0x000fe400078ec0ff */
[----:B------:R-:W-:Y:S02]  /*60230*/  @P2 LOP3.LUT R3, R3, 0x100000, RZ, 0xfc, !PT ;  /* 0x0010000003032812 */ /* 0x000fe400078efcff */
[----:B------:R-:W-:-:S02]  /*60240*/  @P5 LOP3.LUT R45, R45, 0x40000, RZ, 0xfc, !PT ;  /* 0x000400002d2d5812 */ /* 0x000fc400078efcff */
[----:B------:R-:W-:Y:S02]  /*60250*/  ISETP.GE.AND P0, PT, R15, UR33, PT ;  /* 0x000000210f007c0c */ /* 0x000fe4000bf06270 */
[----:B------:R-:W-:Y:S02]  /*60260*/  ISETP.GE.AND P5, PT, R8, UR38, PT ;  /* 0x0000002608007c0c */ /* 0x000fe4000bfa6270 */
[----:B------:R-:W-:-:S04]  /*60270*/  LOP3.LUT R3, R3, 0xffbfffff, RZ, 0xc0, !PT ;  /* 0xffbfffff03037812 */ /* 0x000fc800078ec0ff */
[----:B------:R-:W-:Y:S02]  /*60280*/  @P1 LOP3.LUT R3, R3, 0x400000, RZ, 0xfc, !PT ;  /* 0x0040000003031812 */ /* 0x000fe400078efcff */
[----:B------:R-:W-:Y:S02]  /*60290*/  LOP3.LUT R45, R45, 0xffefffff, RZ, 0xc0, !PT ;  /* 0xffefffff2d2d7812 */ /* 0x000fe400078ec0ff */
[----:B------:R-:W-:Y:S02]  /*602a0*/  LOP3.LUT R3, R3, 0xfdffffff, RZ, 0xc0, !PT ;  /* 0xfdffffff03037812 */ /* 0x000fe400078ec0ff */
[----:B------:R-:W-:Y:S02]  /*602b0*/  ISETP.GE.AND P2, PT, R11, UR41, PT ;  /* 0x000000290b007c0c */ /* 0x000fe4000bf46270 */
[----:B------:R-:W-:Y:S02]  /*602c0*/  @P0 LOP3.LUT R3, R3, 0x2000000, RZ, 0xfc, !PT ;  /* 0x0200000003030812 */ /* 0x000fe400078efcff */
[----:B------:R-:W-:-:S02]  /*602d0*/  @P5 LOP3.LUT R45, R45, 0x100000, RZ, 0xfc, !PT ;  /* 0x001000002d2d5812 */ /* 0x000fc400078efcff */
[----:B------:R-:W-:Y:S02]  /*602e0*/  ISETP.GE.AND P1, PT, R10, UR43, PT ;  /* 0x0000002b0a007c0c */ /* 0x000fe4000bf26270 */
[----:B------:R-:W-:Y:S02]  /*602f0*/  ISETP.GE.AND P0, PT, R9, UR45, PT ;  /* 0x0000002d09007c0c */ /* 0x000fe4000bf06270 */
[----:B------:R-:W-:Y:S01]  /*60300*/  LOP3.LUT P5, RZ, R0, 0x2000, RZ, 0xc0, !PT ;  /* 0x0000200000ff7812 */ /* 0x000fe200078ac0ff */
[----:B------:R-:W3:Y:S01]  /*60310*/  LDL.LU R23, [R1+0xbc] ;  /* 0x0000bc0001177983 */ /* 0x000ee20000300800 */
[----:B----4-:R-:W-:Y:S01]  /*60320*/  LOP3.LUT R2, R2, 0xfff7ffff, RZ, 0xc0, !PT ;  /* 0xfff7ffff02027812 */ /* 0x010fe200078ec0ff */
[----:B------:R-:W-:Y:S02]  /*60330*/  ULDC UR6, c[0x0][0x228] ;  /* 0x00008a0000067ab9 */ /* 0x000fe40000000800 */
        /* <DEDUP_REMOVED lines=22> */
[----:B------:R-:W-:-:S02]  /*604a0*/  @P6 LOP3.LUT R2, R2, 0x80000, RZ, 0xfc, !PT ;  /* 0x0008000002026812 */ /* 0x000fc400078efcff */
[----:B------:R-:W-:Y:S01]  /*604b0*/  LOP3.LUT R0, R0, 0xffffffef, RZ, 0xc0, !PT ;  /* 0xffffffef00007812 */ /* 0x000fe200078ec0ff */
[----:B------:R-:W0:Y:S01]  /*604c0*/  S2R R57, SR_TID.X ;  /* 0x0000000000397919 */ /* 0x000e220000002100 */
[----:B------:R-:W-:Y:S01]  /*604d0*/  LOP3.LUT R2, R2, 0xfffbffff, RZ, 0xc0, !PT ;  /* 0xfffbffff02027812 */ /* 0x000fe200078ec0ff */
[----:B------:R-:W-:Y:S03]  /*604e0*/  BAR.SYNC.DEFER_BLOCKING 0x0 ;  /* 0x0000000000007b1d */ /* 0x000fe60000010000 */
[----:B------:R-:W-:Y:S02]  /*604f0*/  @P5 LOP3.LUT R2, R2, 0x40000, RZ, 0xfc, !PT ;  /* 0x0004000002025812 */ /* 0x000fe400078efcff */
[----:B--2---:R-:W-:Y:S02]  /*60500*/  LOP3.LUT P6, RZ, R52, 0x400000, RZ, 0xc0, !PT ;  /* 0x0040000034ff7812 */ /* 0x004fe400078cc0ff */
[----:B------:R-:W-:-:S02]  /*60510*/  LOP3.LUT R2, R2, 0xfffdffff, RZ, 0xc0, !PT ;  /* 0xfffdffff02027812 */ /* 0x000fc400078ec0ff */
[----:B------:R-:W-:Y:S01]  /*60520*/  LOP3.LUT P5, RZ, R52, 0x2000000, RZ, 0xc0, !PT ;  /* 0x0200000034ff7812 */ /* 0x000fe200078ac0ff */
[----:B------:R-:W-:Y:S01]  /*60530*/  STL [R1+0x1714], R53 ;  /* 0x0017143501007387 */ /* 0x000fe20000100800 */
[----:B------:R-:W-:Y:S02]  /*60540*/  @P4 LOP3.LUT R2, R2, 0x20000, RZ, 0xfc, !PT ;  /* 0x0002000002024812 */ /* 0x000fe400078efcff */
[----:B------:R-:W-:Y:S01]  /*60550*/  LOP3.LUT P4, RZ, R52, 0x8000000, RZ, 0xc0, !PT ;  /* 0x0800000034ff7812 */ /* 0x000fe2000788c0ff */
[----:B---3--:R-:W-:Y:S01]  /*60560*/  STL [R1+0x170c], R54 ;  /* 0x00170c3601007387 */ /* 0x008fe20000100800 */
[----:B------:R-:W-:-:S03]  /*60570*/  LOP3.LUT R2, R2, 0xfffeffff, RZ, 0xc0, !PT ;  /* 0xfffeffff02027812 */ /* 0x000fc600078ec0ff */
[----:B------:R-:W-:Y:S01]  /*60580*/  STL [R1+0x1708], R56 ;  /* 0x0017083801007387 */ /* 0x000fe20000100800 */
[----:B------:R-:W-:-:S03]  /*60590*/  @P3 LOP3.LUT R2, R2, 0x10000, RZ, 0xfc, !PT ;  /* 0x0001000002023812 */ /* 0x000fc600078efcff */
[----:B------:R-:W-:Y:S01]  /*605a0*/  STL [R1+0x1704], R55 ;  /* 0x0017043701007387 */ /* 0x000fe20000100800 */
[C---:B------:R-:W-:Y:S02]  /*605b0*/  LOP3.LUT P3, RZ, R2.reuse, 0x1000, RZ, 0xc0, !PT ;  /* 0x0000100002ff7812 */ /* 0x040fe4000786c0ff */
[----:B------:R-:W-:Y:S01]  /*605c0*/  LOP3.LUT R2, R2, 0xffff7fff, RZ, 0xc0, !PT ;  /* 0xffff7fff02027812 */ /* 0x000fe200078ec0ff */
[----:B------:R-:W-:Y:S03]  /*605d0*/  STL [R1+0x1700], R50 ;  /* 0x0017003201007387 */ /* 0x000fe60000100800 */
[----:B------:R-:W-:Y:S01]  /*605e0*/  @P0 LOP3.LUT R2, R2, 0x8000, RZ, 0xfc, !PT ;  /* 0x0000800002020812 */ /* 0x000fe200078efcff */
[----:B------:R-:W-:Y:S01]  /*605f0*/  STL [R1+0x16f4], R51 ;  /* 0x0016f43301007387 */ /* 0x000fe20000100800 */
[----:B0-----:R-:W-:Y:S02]  /*60600*/  LOP3.LUT R57, R57, 0x1f, RZ, 0xc0, !PT ;  /* 0x0000001f39397812 */ /* 0x001fe400078ec0ff */
[----:B------:R-:W-:Y:S01]  /*60610*/  LOP3.LUT R2, R2, 0xffffbfff, RZ, 0xc0, !PT ;  /* 0xffffbfff02027812 */ /* 0x000fe200078ec0ff */
[----:B------:R-:W-:Y:S03]  /*60620*/  STL [R1+0x16d8], R48 ;  /* 0x0016d83001007387 */ /* 0x000fe60000100800 */
[----:B------:R-:W-:Y:S01]  /*60630*/  @P2 LOP3.LUT R2, R2, 0x4000, RZ, 0xfc, !PT ;  /* 0x0000400002022812 */ /* 0x000fe200078efcff */
[----:B------:R-:W-:Y:S03]  /*60640*/  STL [R1+0x16d0], R49 ;  /* 0x0016d03101007387 */ /* 0x000fe60000100800 */
[----:B------:R-:W-:Y:S01]  /*60650*/  LOP3.LUT R2, R2, 0xffffdfff, RZ, 0xc0, !PT ;  /* 0xffffdfff02027812 */ /* 0x000fe200078ec0ff */
[----:B------:R-:W-:Y:S03]  /*60660*/  STL [R1+0x16c0], R3 ;  /* 0x0016c00301007387 */ /* 0x000fe60000100800 */
[----:B------:R-:W-:Y:S01]  /*60670*/  @P1 LOP3.LUT R2, R2, 0x2000, RZ, 0xfc, !PT ;  /* 0x0000200002021812 */ /* 0x000fe200078efcff */
[----:B------:R-:W-:Y:S01]  /*60680*/  STL [R1+0x16b0], R44 ;  /* 0x0016b02c01007387 */ /* 0x000fe20000100800 */
[----:B------:R-:W-:-:S03]  /*60690*/  LOP3.LUT P1, RZ, R52, 0x10, RZ, 0xc0, !PT ;  /* 0x0000001034ff7812 */ /* 0x000fc6000782c0ff */
[----:B------:R-:W-:Y:S04]  /*606a0*/  STL [R1+0x16a0], R45 ;  /* 0x0016a02d01007387 */ /* 0x000fe80000100800 */
[----:B------:R-:W-:Y:S04]  /*606b0*/  STL [R1+0x1694], R46 ;  /* 0x0016942e01007387 */ /* 0x000fe80000100800 */
[----:B------:R-:W-:Y:S02]  /*606c0*/  STL [R1+0x1690], R47 ;  /* 0x0016902f01007387 */ /* 0x000fe40000100800 */
[----:B------:R-:W-:-:S02]  /*606d0*/  @P1 LOP3.LUT R0, R0, 0x10, RZ, 0xfc, !PT ;  /* 0x0000001000001812 */ /* 0x000fc400078efcff */
[----:B------:R-:W-:Y:S01]  /*606e0*/  LOP3.LUT P1, RZ, R52, 0x40, RZ, 0xc0, !PT ;  /* 0x0000004034ff7812 */ /* 0x000fe2000782c0ff */
[----:B------:R-:W-:Y:S01]  /*606f0*/  STL.64 [R1+0x1650], R60 ;  /* 0x0016503c01007387 */ /* 0x000fe20000100a00 */
[----:B------:R-:W-:-:S03]  /*60700*/  LOP3.LUT R0, R0, 0xffffffdf, RZ, 0xc0, !PT ;  /* 0xffffffdf00007812 */ /* 0x000fc600078ec0ff */
[----:B------:R-:W-:Y:S04]  /*60710*/  STL.64 [R1+0x1648], R58 ;  /* 0x0016483a01007387 */ /* 0x000fe80000100a00 */
[----:B------:R-:W-:Y:S04]  /*60720*/  STL [R1+0x16f0], R2 ;  /* 0x0016f00201007387 */ /* 0x000fe80000100800 */
[----:B------:R-:W-:Y:S02]  /*60730*/  @P1 LOP3.LUT R0, R0, 0x20, RZ, 0xfc, !PT ;  /* 0x0000002000001812 */ /* 0x000fe400078efcff */
[----:B------:R-:W-:-:S02]  /*60740*/  LOP3.LUT P1, RZ, R52, 0x200, RZ, 0xc0, !PT ;  /* 0x0000020034ff7812 */ /* 0x000fc4000782c0ff */
[----:B------:R-:W-:-:S11]  /*60750*/  LOP3.LUT R0, R0, 0xffffffbf, RZ, 0xc0, !PT ;  /* 0xffffffbf00007812 */ /* 0x000fd600078ec0ff */
[----:B------:R-:W-:Y:S02]  /*60760*/  @P1 LOP3.LUT R0, R0, 0x40, RZ, 0xfc, !PT ;  /* 0x0000004000001812 */ /* 0x000fe400078efcff */
[----:B------:R-:W-:Y:S02]  /*60770*/  LOP3.LUT P1, RZ, R52, 0x800, RZ, 0xc0, !PT ;  /* 0x0000080034ff7812 */ /* 0x000fe4000782c0ff */
        /* <DEDUP_REMOVED lines=14> */
[----:B------:R-:W-:-:S03]  /*60860*/  LOP3.LUT P1, RZ, R52, 0x100000, RZ, 0xc0, !PT ;  /* 0x0010000034ff7812 */ /* 0x000fc6000782c0ff */
[----:B------:R-:W-:Y:S04]  /*60870*/  STL [R1+0x1710], R0 ;  /* 0x0017100001007387 */ /* 0x000fe80000100800 */
[----:B------:R0:W-:Y:S04]  /*60880*/  STL [R1+0x1718], R52 ;  /* 0x0017183401007387 */ /* 0x0001e80000100800 */
[----:B------:R-:W2:Y:S04]  /*60890*/  LDL.LU R21, [R1+0x1258] ;  /* 0x0012580001157983 */ /* 0x000ea80000300800 */
[----:B------:R-:W2:Y:S01]  /*608a0*/  LDL.LU R22, [R1+0x13e4] ;  /* 0x0013e40001167983 */ /* 0x000ea20000300800 */
[----:B------:R-:W-:-:S03]  /*608b0*/  R2UR UR5, R23 ;  /* 0x00000000170572ca */ /* 0x000fc600000e0000 */
[----:B------:R-:W3:Y:S01]  /*608c0*/  LDL.LU R23, [R1+0x1254] ;  /* 0x0012540001177983 */ /* 0x000ee20000300800 */
[----:B----4-:R-:W-:-:S03]  /*608d0*/  PRMT R35, R35, 0x3340, R24 ;  /* 0x0000334023237816 */ /* 0x010fc60000000018 */
[----:B------:R-:W3:Y:S06]  /*608e0*/  LDL.LU R24, [R1+0x13e0] ;  /* 0x0013e00001187983 */ /* 0x000eec0000300800 */
[----:B------:R-:W-:Y:S01]  /*608f0*/  LEA R57, R57, UR5, 0x4 ;  /* 0x0000000539397c11 */ /* 0x000fe2000f8e20ff */
[----:B------:R-:W-:Y:S01]  /*60900*/  ULDC UR5, c[0x0][0x228] ;  /* 0x00008a0000057ab9 */ /* 0x000fe20000000800 */
[----:B0-----:R-:W-:-:S03]  /*60910*/  PRMT R52, R26, 0x3340, R25 ;  /* 0x000033401a347816 */ /* 0x001fc60000000019 */
[----:B------:R0:W-:Y:S01]  /*60920*/  STSM.16.M88.4 [R57], R4 ;  /* 0x0000000439007844 */ /* 0x0001e20000000200 */
[----:B------:R-:W-:-:S03]  /*60930*/  NOP ;  /* 0x0000000000007918 */ /* 0x000fc60000000000 */
[----:B------:R-:W1:Y:S01]  /*60940*/  LDS.128 R8, [R57] ;  /* 0x0000000039087984 */ /* 0x000e620000000c00 */
[----:B------:R-:W-:-:S03]  /*60950*/  PRMT R53, R28, 0x3340, R27 ;  /* 0x000033401c357816 */ /* 0x000fc6000000001b */
[----:B------:R-:W4:Y:S04]  /*60960*/  LDL.LU R25, [R1+0x1250] ;  /* 0x0012500001197983 */ /* 0x000f280000300800 */
[----:B------:R-:W4:Y:S01]  /*60970*/  LDL.LU R26, [R1+0x13dc] ;  /* 0x0013dc00011a7983 */ /* 0x000f220000300800 */
[----:B0-----:R-:W-:-:S03]  /*60980*/  PRMT R4, R14, 0x5410, R13 ;  /* 0x000054100e047816 */ /* 0x001fc6000000000d */
[----:B------:R-:W4:Y:S01]  /*60990*/  LDL.LU R27, [R1+0x124c] ;  /* 0x00124c00011b7983 */ /* 0x000f220000300800 */
[----:B------:R-:W-:-:S03]  /*609a0*/  PRMT R5, R16, 0x5410, R15 ;  /* 0x0000541010057816 */ /* 0x000fc6000000000f */
[----:B------:R-:W4:Y:S01]  /*609b0*/  LDL.LU R28, [R1+0x13d8] ;  /* 0x0013d800011c7983 */ /* 0x000f220000300800 */
[----:B------:R-:W-:Y:S02]  /*609c0*/  PRMT R6, R18, 0x5410, R17 ;  /* 0x0000541012067816 */ /* 0x000fe40000000011 */
[----:B------:R-:W-:Y:S01]  /*609d0*/  PRMT R7, R20, 0x5410, R19 ;  /* 0x0000541014077816 */ /* 0x000fe20000000013 */
[----:B------:R-:W-:-:S04]  /*609e0*/  NOP ;  /* 0x0000000000007918 */ /* 0x000fc80000000000 */
[----:B------:R0:W-:Y:S01]  /*609f0*/  STSM.16.M88.4 [R57], R4 ;  /* 0x0000000439007844 */ /* 0x0001e20000000200 */
[----:B-1----:R-:W-:Y:S02]  /*60a00*/  IMAD.MOV.U32 R0, RZ, RZ, R8 ;  /* 0x000000ffff007224 */ /* 0x002fe400078e0008 */
[----:B------:R-:W-:Y:S01]  /*60a10*/  IMAD.MOV.U32 R54, RZ, RZ, R10 ;  /* 0x000000ffff367224 */ /* 0x000fe200078e000a */
[----:B------:R-:W-:Y:S01]  /*60a20*/  STL [R1+0x154], R9 ;  /* 0x0001540901007387 */ /* 0x000fe20000100800 */
[----:B------:R-:W-:Y:S01]  /*60a30*/  IMAD.MOV.U32 R56, RZ, RZ, R11 ;  /* 0x000000ffff387224 */ /* 0x000fe200078e000b */
[----:B------:R-:W-:Y:S02]  /*60a40*/  NOP ;  /* 0x0000000000007918 */ /* 0x000fe40000000000 */
[----:B------:R-:W1:Y:S01]  /*60a50*/  LDS.128 R8, [R57] ;  /* 0x0000000039087984 */ /* 0x000e620000000c00 */
[----:B0-----:R-:W-:-:S03]  /*60a60*/  PRMT R4, R30, 0x5410, R29 ;  /* 0x000054101e047816 */ /* 0x001fc6000000001d */
[----:B------:R-:W4:Y:S01]  /*60a70*/  LDL.LU R29, [R1+0x1228] ;  /* 0x00122800011d7983 */ /* 0x000f220000300800 */
[----:B------:R-:W-:-:S03]  /*60a80*/  PRMT R5, R36, 0x5410, R31 ;  /* 0x0000541024057816 */ /* 0x000fc6000000001f */
[----:B------:R-:W4:Y:S01]  /*60a90*/  LDL.LU R30, [R1+0x13b8] ;  /* 0x0013b800011e7983 */ /* 0x000f220000300800 */
[----:B------:R-:W-:Y:S02]  /*60aa0*/  PRMT R6, R38, 0x5410, R37 ;  /* 0x0000541026067816 */ /* 0x000fe40000000025 */
[----:B------:R-:W-:Y:S01]  /*60ab0*/  PRMT R7, R43, 0x5410, R39 ;  /* 0x000054102b077816 */ /* 0x000fe20000000027 */
[----:B------:R-:W-:Y:S01]  /*60ac0*/  NOP ;  /* 0x0000000000007918 */ /* 0x000fe20000000000 */
[----:B-1----:R-:W-:Y:S04]  /*60ad0*/  STL.64 [R1+0x140], R8 ;  /* 0x0001400801007387 */ /* 0x002fe80000100a00 */
[----:B------:R-:W-:Y:S04]  /*60ae0*/  STL.64 [R1+0x148], R10 ;  /* 0x0001480a01007387 */ /* 0x000fe80000100a00 */
[----:B------:R-:W4:Y:S04]  /*60af0*/  LDL.LU R31, [R1+0x1224] ;  /* 0x00122400011f7983 */ /* 0x000f280000300800 */
[----:B------:R-:W4:Y:S04]  /*60b00*/  LDL.LU R36, [R1+0x13b4] ;  /* 0x0013b40001247983 */ /* 0x000f280000300800 */
[----:B------:R-:W4:Y:S04]  /*60b10*/  LDL.LU R37, [R1+0x1220] ;  /* 0x0012200001257983 */ /* 0x000f280000300800 */
[----:B------:R-:W4:Y:S04]  /*60b20*/  LDL.LU R38, [R1+0x13a4] ;  /* 0x0013a40001267983 */ /* 0x000f280000300800 */
[----:B------:R-:W4:Y:S04]  /*60b30*/  LDL.LU R39, [R1+0x121c] ;  /* 0x00121c0001277983 */ /* 0x000f280000300800 */
[----:B------:R-:W4:Y:S04]  /*60b40*/  LDL.LU R43, [R1+0x13a0] ;  /* 0x0013a000012b7983 */ /* 0x000f280000300800 */
[----:B------:R-:W-:Y:S01]  /*60b50*/  STSM.16.M88.4 [R57], R4 ;  /* 0x0000000439007844 */ /* 0x000fe20000000200 */
[----:B------:R-:W-:-:S03]  /*60b60*/  NOP ;  /* 0x0000000000007918 */ /* 0x000fc60000000000 */
[----:B------:R-:W0:Y:S04]  /*60b70*/  LDS.128 R8, [R57] ;  /* 0x0000000039087984 */ /* 0x000e280000000c00 */
[----:B0-----:R-:W-:Y:S04]  /*60b80*/  STL [R1+0x134], R9 ;  /* 0x0001340901007387 */ /* 0x001fe80000100800 */
[----:B------:R-:W-:Y:S04]  /*60b90*/  STL.64 [R1+0x138], R10 ;  /* 0x0001380a01007387 */ /* 0x000fe80000100a00 */
        /* <DEDUP_REMOVED lines=8> */
[----:B--2---:R-:W-:-:S03]  /*60c20*/  PRMT R4, R22, 0x5410, R21 ;  /* 0x0000541016047816 */ /* 0x004fc60000000015 */
[----:B------:R-:W2:Y:S04]  /*60c30*/  LDL.LU R21, [R1+0x11dc] ;  /* 0x0011dc0001157983 */ /* 0x000ea80000300800 */
[----:B------:R-:W2:Y:S01]  /*60c40*/  LDL.LU R22, [R1+0x133c] ;  /* 0x00133c0001167983 */ /* 0x000ea20000300800 */
[----:B---3--:R-:W-:-:S03]  /*60c50*/  PRMT R5, R24, 0x5410, R23 ;  /* 0x0000541018057816 */ /* 0x008fc60000000017 */
[----:B------:R-:W3:Y:S04]  /*60c60*/  LDL.LU R23, [R1+0x11d8] ;  /* 0x0011d80001177983 */ /* 0x000ee80000300800 */
[----:B------:R-:W3:Y:S01]  /*60c70*/  LDL.LU R24, [R1+0x1338] ;  /* 0x0013380001187983 */ /* 0x000ee20000300800 */
[----:B----4-:R-:W-:-:S03]  /*60c80*/  PRMT R6, R26, 0x5410, R25 ;  /* 0x000054101a067816 */ /* 0x010fc60000000019 */
[----:B------:R-:W4:Y:S04]  /*60c90*/  LDL.LU R25, [R1+0x11d4] ;  /* 0x0011d40001197983 */ /* 0x000f280000300800 */
[----:B------:R-:W4:Y:S01]  /*60ca0*/  LDL.LU R26, [R1+0x1334] ;  /* 0x00133400011a7983 */ /* 0x000f220000300800 */
[----:B------:R-:W-:Y:S01]  /*60cb0*/  PRMT R7, R28, 0x5410, R27 ;  /* 0x000054101c077816 */ /* 0x000fe2000000001b */
[----:B------:R-:W-:Y:S02]  /*60cc0*/  NOP ;  /* 0x0000000000007918 */ /* 0x000fe40000000000 */
[----:B------:R-:W4:Y:S04]  /*60cd0*/  LDL.LU R27, [R1+0x11d0] ;  /* 0x0011d000011b7983 */ /* 0x000f280000300800 */
[----:B------:R-:W4:Y:S04]  /*60ce0*/  LDL.LU R28, [R1+0x1330] ;  /* 0x00133000011c7983 */ /* 0x000f280000300800 */
[----:B------:R0:W-:Y:S02]  /*60cf0*/  STSM.16.M88.4 [R57], R4 ;  /* 0x0000000439007844 */ /* 0x0001e40000000200 */
[----:B0-----:R-:W-:-:S02]  /*60d00*/  PRMT R4, R30, 0x5410, R29 ;  /* 0x000054101e047816 */ /* 0x001fc4000000001d */
[----:B------:R-:W4:Y:S04]  /*60d10*/  LDL.LU R29, [R1+0x11c8] ;  /* 0x0011c800011d7983 */ /* 0x000f280000300800 */
[----:B------:R-:W4:Y:S01]  /*60d20*/  LDL.LU R30, [R1+0x1318] ;  /* 0x00131800011e7983 */ /* 0x000f220000300800 */
[----:B------:R-:W-:-:S03]  /*60d30*/  PRMT R5, R36, 0x5410, R31 ;  /* 0x0000541024057816 */ /* 0x000fc6000000001f */
[----:B------:R-:W4:Y:S04]  /*60d40*/  LDL.LU R31, [R1+0x11c0] ;  /* 0x0011c000011f7983 */ /* 0x000f280000300800 */
[----:B------:R-:W4:Y:S01]  /*60d50*/  LDL.LU R36, [R1+0x1310] ;  /* 0x0013100001247983 */ /* 0x000f220000300800 */
[----:B------:R-:W-:-:S03]  /*60d60*/  PRMT R6, R38, 0x5410, R37 ;  /* 0x0000541026067816 */ /* 0x000fc60000000025 */
[----:B------:R-:W4:Y:S04]  /*60d70*/  LDL.LU R37, [R1+0x11bc] ;  /* 0x0011bc0001257983 */ /* 0x000f280000300800 */
[----:B------:R-:W4:Y:S01]  /*60d80*/  LDL.LU R38, [R1+0x130c] ;  /* 0x00130c0001267983 */ /* 0x000f220000300800 */
[----:B------:R-:W-:Y:S01]  /*60d90*/  PRMT R7, R43, 0x5410, R39 ;  /* 0x000054102b077816 */ /* 0x000fe20000000027 */
[----:B------:R-:W-:Y:S02]  /*60da0*/  IMAD.MOV.U32 R55, RZ, RZ, R8 ;  /* 0x000000ffff377224 */ /* 0x000fe400078e0008 */
[----:B------:R-:W4:Y:S01]  /*60db0*/  LDL.LU R39, [R1+0x11b4] ;  /* 0x0011b40001277983 */ /* 0x000f220000300800 */
[----:B------:R-:W-:-:S03]  /*60dc0*/  NOP ;  /* 0x0000000000007918 */ /* 0x000fc60000000000 */
[----:B------:R-:W4:Y:S04]  /*60dd0*/  LDL.LU R43, [R1+0x1304] ;  /* 0x00130400012b7983 */ /* 0x000f280000300800 */
[----:B------:R-:W0:Y:S01]  /*60de0*/  LDS.128 R8, [R57] ;  /* 0x0000000039087984 */ /* 0x000e220000000c00 */
[----:B------:R-:W-:-:S03]  /*60df0*/  NOP ;  /* 0x0000000000007918 */ /* 0x000fc60000000000 */
[----:B------:R1:W-:Y:S04]  /*60e00*/  STSM.16.M88.4 [R57], R4 ;  /* 0x0000000439007844 */ /* 0x0003e80000000200 */
[----:B0-----:R-:W-:Y:S01]  /*60e10*/  STL [R1+0x120], R8 ;  /* 0x0001200801007387 */ /* 0x001fe20000100800 */
[----:B------:R-:W-:-:S03]  /*60e20*/  IMAD.MOV.U32 R50, RZ, RZ, R9 ;  /* 0x000000ffff327224 */ /* 0x000fc600078e0009 */
[----:B------:R-:W-:Y:S01]  /*60e30*/  STL.64 [R1+0x128], R10 ;  /* 0x0001280a01007387 */ /* 0x000fe20000100a00 */
[----:B------:R-:W-:-:S03]  /*60e40*/  NOP ;  /* 0x0000000000007918 */ /* 0x000fc60000000000 */
[----:B------:R-:W0:Y:S01]  /*60e50*/  LDS.128 R8, [R57] ;  /* 0x0000000039087984 */ /* 0x000e220000000c00 */
[----:B-1----:R-:W-:Y:S02]  /*60e60*/  PRMT R4, R14, 0x5410, R13 ;  /* 0x000054100e047816 */ /* 0x002fe4000000000d */
[----:B------:R-:W-:Y:S02]  /*60e70*/  PRMT R5, R16, 0x5410, R15 ;  /* 0x0000541010057816 */ /* 0x000fe4000000000f */
[----:B------:R-:W-:Y:S02]  /*60e80*/  PRMT R6, R18, 0x5410, R17 ;  /* 0x0000541012067816 */ /* 0x000fe40000000011 */
[----:B------:R-:W-:Y:S01]  /*60e90*/  PRMT R7, R20, 0x5410, R19 ;  /* 0x0000541014077816 */ /* 0x000fe20000000013 */
[----:B------:R-:W-:-:S04]  /*60ea0*/  NOP ;  /* 0x0000000000007918 */ /* 0x000fc80000000000 */
[----:B------:R2:W-:Y:S04]  /*60eb0*/  STSM.16.M88.4 [R57], R4 ;  /* 0x0000000439007844 */ /* 0x0005e80000000200 */
[----:B0-----:R-:W-:Y:S04]  /*60ec0*/  STL.64 [R1+0x110], R8 ;  /* 0x0001100801007387 */ /* 0x001fe80000100a00 */
[----:B------:R-:W-:Y:S01]  /*60ed0*/  STL.64 [R1+0x118], R10 ;  /* 0x0001180a01007387 */ /* 0x000fe20000100a00 */
[----:B------:R-:W-:-:S03]  /*60ee0*/  NOP ;  /* 0x0000000000007918 */ /* 0x000fc60000000000 */
[----:B------:R-:W0:Y:S01]  /*60ef0*/  LDS.128 R8, [R57] ;  /* 0x0000000039087984 */ /* 0x000e220000000c00 */
        /* <DEDUP_REMOVED lines=13> */
[----:B------:R-:W-:Y:S04]  /*60fd0*/  STSM.16.M88.4 [R57], R4 ;  /* 0x0000000439007844 */ /* 0x000fe80000000200 */
[----:B0-----:R-:W-:Y:S04]  /*60fe0*/  STL.64 [R1+0x100], R8 ;  /* 0x0001000801007387 */ /* 0x001fe80000100a00 */
[----:B------:R-:W-:Y:S01]  /*60ff0*/  STL.64 [R1+0x108], R10 ;  /* 0x0001080a01007387 */ /* 0x000fe20000100a00 */
[----:B------:R-:W-:-:S03]  /*61000*/  NOP ;  /* 0x0000000000007918 */ /* 0x000fc60000000000 */
[----:B------:R-:W0:Y:S04]  /*61010*/  LDS.128 R8, [R57] ;  /* 0x0000000039087984 */ /* 0x000e280000000c00 */
[----:B------:R-:W4:Y:S04]  /*61020*/  LDL.LU R13, [R1+0x11b0] ;  /* 0x0011b000010d7983 */ /* 0x000f280000300800 */
[----:B------:R-:W4:Y:S04]  /*61030*/  LDL.LU R14, [R1+0x1300] ;  /* 0x00130000010e7983 */ /* 0x000f280000300800 */
[----:B0-----:R-:W-:Y:S04]  /*61040*/  STL.64 [R1+0xf0], R8 ;  /* 0x0000f00801007387 */ /* 0x001fe80000100a00 */
[----:B------:R-:W-:Y:S01]  /*61050*/  STL.64 [R1+0xf8], R10 ;  /* 0x0000f80a01007387 */ /* 0x000fe20000100a00 */
[----:B------:R-:W-:Y:S01]  /*61060*/  PRMT R4, R30, 0x5410, R29 ;  /* 0x000054101e047816 */ /* 0x000fe2000000001d */
[----:B------:R-:W-:Y:S01]  /*61070*/  NOP ;  /* 0x0000000000007918 */ /* 0x000fe20000000000 */
[----:B------:R-:W-:-:S02]  /*61080*/  PRMT R6, R38, 0x5410, R37 ;  /* 0x0000541026067816 */ /* 0x000fc40000000025 */
[----:B------:R-:W4:Y:S01]  /*61090*/  LDL.LU R38, [R1+0x11ac] ;  /* 0x0011ac0001267983 */ /* 0x000f220000300800 */
[----:B------:R-:W-:-:S03]  /*610a0*/  PRMT R7, R43, 0x5410, R39 ;  /* 0x000054102b077816 */ /* 0x000fc60000000027 */
[----:B------:R-:W4:Y:S04]  /*610b0*/  LDL.LU R39, [R1+0x12dc] ;  /* 0x0012dc0001277983 */ /* 0x000f280000300800 */
[----:B------:R-:W4:Y:S04]  /*610c0*/  LDL.LU R15, [R1+0x1190] ;  /* 0x00119000010f7983 */ /* 0x000f280000300800 */
[----:B------:R-:W4:Y:S04]  /*610d0*/  LDL.LU R16, [R1+0x12ac] ;  /* 0x0012ac0001107983 */ /* 0x000f280000300800 */
[----:B------:R-:W4:Y:S04]  /*610e0*/  LDL.LU R17, [R1+0x1180] ;  /* 0x0011800001117983 */ /* 0x000f280000300800 */
[----:B------:R-:W4:Y:S04]  /*610f0*/  LDL.LU R18, [R1+0x129c] ;  /* 0x00129c0001127983 */ /* 0x000f280000300800 */
[----:B------:R-:W4:Y:S04]  /*61100*/  LDL.LU R19, [R1+0x11cc] ;  /* 0x0011cc0001137983 */ /* 0x000f280000300800 */
        /* <DEDUP_REMOVED lines=8> */
[----:B------:R2:W-:Y:S01]  /*61190*/  STSM.16.M88.4 [R57], R4 ;  /* 0x0000000439007844 */ /* 0x0005e20000000200 */
[----:B------:R-:W-:-:S03]  /*611a0*/  NOP ;  /* 0x0000000000007918 */ /* 0x000fc60000000000 */
[----:B------:R-:W0:Y:S01]  /*611b0*/  LDS.128 R8, [R57] ;  /* 0x0000000039087984 */ /* 0x000e220000000c00 */
[----:B--2---:R-:W-:-:S03]  /*611c0*/  PRMT R4, R22, 0x5410, R21 ;  /* 0x0000541016047816 */ /* 0x004fc60000000015 */
[----:B------:R-:W2:Y:S04]  /*611d0*/  LDL.LU R21, [R1+0x11fc] ;  /* 0x0011fc0001157983 */ /* 0x000ea80000300800 */
[----:B------:R-:W2:Y:S04]  /*611e0*/  LDL.LU R22, [R1+0x136c] ;  /* 0x00136c0001167983 */ /* 0x000ea80000300800 */
[----:B0-----:R-:W-:Y:S04]  /*611f0*/  STL.64 [R1+0xe0], R8 ;  /* 0x0000e00801007387 */ /* 0x001fe80000100a00 */
[----:B------:R-:W-:Y:S01]  /*61200*/  STL.64 [R1+0xe8], R10 ;  /* 0x0000e80a01007387 */ /* 0x000fe20000100a00 */
[----:B------:R-:W-:Y:S01]  /*61210*/  NOP ;  /* 0x0000000000007918 */ /* 0x000fe20000000000 */
[----:B---3--:R-:W-:-:S02]  /*61220*/  PRMT R5, R24, 0x5410, R23 ;  /* 0x0000541018057816 */ /* 0x008fc40000000017 */
[----:B------:R-:W3:Y:S04]  /*61230*/  LDL.LU R23, [R1+0x11f8] ;  /* 0x0011f80001177983 */ /* 0x000ee80000300800 */
[----:B------:R-:W3:Y:S01]  /*61240*/  LDL.LU R24, [R1+0x1368] ;  /* 0x0013680001187983 */ /* 0x000ee20000300800 */
[----:B----4-:R-:W-:-:S03]  /*61250*/  PRMT R6, R26, 0x5410, R25 ;  /* 0x000054101a067816 */ /* 0x010fc60000000019 */
[----:B------:R-:W4:Y:S04]  /*61260*/  LDL.LU R25, [R1+0x11e4] ;  /* 0x0011e40001197983 */ /* 0x000f280000300800 */
[----:B------:R-:W4:Y:S01]  /*61270*/  LDL.LU R26, [R1+0x1348] ;  /* 0x00134800011a7983 */ /* 0x000f220000300800 */
[----:B------:R-:W-:-:S03]  /*61280*/  PRMT R7, R28, 0x5410, R27 ;  /* 0x000054101c077816 */ /* 0x000fc6000000001b */
[----:B------:R-:W4:Y:S04]  /*61290*/  LDL.LU R27, [R1+0x11e0] ;  /* 0x0011e000011b7983 */ /* 0x000f280000300800 */
[----:B------:R-:W4:Y:S04]  /*612a0*/  LDL.LU R28, [R1+0x1344] ;  /* 0x00134400011c7983 */ /* 0x000f280000300800 */
[----:B------:R0:W-:Y:S01]  /*612b0*/  STSM.16.M88.4 [R57], R4 ;  /* 0x0000000439007844 */ /* 0x0001e20000000200 */
[----:B------:R-:W-:-:S03]  /*612c0*/  NOP ;  /* 0x0000000000007918 */ /* 0x000fc60000000000 */
[----:B------:R-:W1:Y:S01]  /*612d0*/  LDS.128 R8, [R57] ;  /* 0x0000000039087984 */ /* 0x000e620000000c00 */
[----:B0-----:R-:W-:Y:S02]  /*612e0*/  PRMT R4, R14, 0x5410, R13 ;  /* 0x000054100e047816 */ /* 0x001fe4000000000d */
[----:B------:R-:W-:Y:S02]  /*612f0*/  PRMT R5, R39, 0x5410, R38 ;  /* 0x0000541027057816 */ /* 0x000fe40000000026 */
[----:B------:R-:W4:Y:S04]  /*61300*/  LDL.LU R38, [R1+0x1218] ;  /* 0x0012180001267983 */ /* 0x000f280000300800 */
[----:B------:R-:W4:Y:S01]  /*61310*/  LDL.LU R39, [R1+0x139c] ;  /* 0x00139c0001277983 */ /* 0x000f220000300800 */
[----:B------:R-:W-:-:S03]  /*61320*/  PRMT R6, R16, 0x5410, R15 ;  /* 0x0000541010067816 */ /* 0x000fc6000000000f */
[----:B-1----:R-:W-:Y:S01]  /*61330*/  STL [R1+0xd4], R9 ;  /* 0x0000d40901007387 */ /* 0x002fe20000100800 */
[----:B------:R-:W-:Y:S01]  /*61340*/  PRMT R7, R18, 0x5410, R17 ;  /* 0x0000541012077816 */ /* 0x000fe20000000011 */
[----:B------:R-:W-:-:S04]  /*61350*/  NOP ;  /* 0x0000000000007918 */ /* 0x000fc80000000000 */
[----:B------:R0:W-:Y:S04]  /*61360*/  STSM.16.M88.4 [R57], R4 ;  /* 0x0000000439007844 */ /* 0x0001e80000000200 */
[----:B------:R-:W-:Y:S01]  /*61370*/  STL.64 [R1+0xd8], R10 ;  /* 0x0000d80a01007387 */ /* 0x000fe20000100a00 */
[----:B0-----:R-:W-:-:S03]  /*61380*/  PRMT R5, R30, 0x5410, R29 ;  /* 0x000054101e057816 */ /* 0x001fc6000000001d */
[----:B------:R-:W4:Y:S01]  /*61390*/  LDL.LU R29, [R1+0x1214] ;  /* 0x00121400011d7983 */ /* 0x000f220000300800 */
[----:B------:R-:W-:-:S03]  /*613a0*/  PRMT R6, R36, 0x5410, R31 ;  /* 0x0000541024067816 */ /* 0x000fc6000000001f */
[----:B------:R-:W4:Y:S01]  /*613b0*/  LDL.LU R30, [R1+0x1390] ;  /* 0x00139000011e7983 */ /* 0x000f220000300800 */
[----:B------:R-:W-:-:S03]  /*613c0*/  PRMT R7, R43, 0x5410, R37 ;  /* 0x000054102b077816 */ /* 0x000fc60000000025 */
[----:B------:R-:W4:Y:S04]  /*613d0*/  LDL.LU R31, [R1+0x1210] ;  /* 0x00121000011f7983 */ /* 0x000f280000300800 */
[----:B------:R-:W4:Y:S04]  /*613e0*/  LDL.LU R36, [R1+0x138c] ;  /* 0x00138c0001247983 */ /* 0x000f280000300800 */
[----:B------:R-:W4:Y:S04]  /*613f0*/  LDL.LU R37, [R1+0x1188] ;  /* 0x0011880001257983 */ /* 0x000f280000300800 */
[----:B------:R-:W4:Y:S01]  /*61400*/  LDL.LU R43, [R1+0x12a8] ;  /* 0x0012a800012b7983 */ /* 0x000f220000300800 */
[----:B------:R-:W-:Y:S01]  /*61410*/  IMAD.MOV.U32 R51, RZ, RZ, R8 ;  /* 0x000000ffff337224 */ /* 0x000fe200078e0008 */
[----:B------:R-:W-:-:S02]  /*61420*/  NOP ;  /* 0x0000000000007918 */ /* 0x000fc40000000000 */
[----:B------:R-:W0:Y:S01]  /*61430*/  LDS.128 R8, [R57] ;  /* 0x0000000039087984 */ /* 0x000e220000000c00 */
[----:B------:R-:W-:Y:S01]  /*61440*/  PRMT R4, R20, 0x5410, R19 ;  /* 0x0000541014047816 */ /* 0x000fe20000000013 */
[----:B------:R-:W-:-:S04]  /*61450*/  NOP ;  /* 0x0000000000007918 */ /* 0x000fc80000000000 */
[----:B------:R-:W-:Y:S04]  /*61460*/  STSM.16.M88.4 [R57], R4 ;  /* 0x0000000439007844 */ /* 0x000fe80000000200 */
[----:B0-----:R-:W-:Y:S01]  /*61470*/  STL [R1+0xc0], R8 ;  /* 0x0000c00801007387 */ /* 0x001fe20000100800 */
[----:B------:R-:W-:-:S03]  /*61480*/  IMAD.MOV.U32 R2, RZ, RZ, R9 ;  /* 0x000000ffff027224 */ /* 0x000fc600078e0009 */
[----:B------:R-:W-:Y:S01]  /*61490*/  STL.64 [R1+0xc8], R10 ;  /* 0x0000c80a01007387 */ /* 0x000fe20000100a00 */
[----:B------:R-:W-:-:S03]  /*614a0*/  NOP ;  /* 0x0000000000007918 */ /* 0x000fc60000000000 */
[----:B------:R-:W0:Y:S04]  /*614b0*/  LDS.128 R8, [R57] ;  /* 0x0000000039087984 */ /* 0x000e280000000c00 */
[----:B0-----:R-:W-:Y:S04]  /*614c0*/  STL.64 [R1+0xb0], R8 ;  /* 0x0000b00801007387 */ /* 0x001fe80000100a00 */
[----:B------:R-:W-:Y:S01]  /*614d0*/  STL.64 [R1+0xb8], R10 ;  /* 0x0000b80a01007387 */ /* 0x000fe20000100a00 */
[----:B--2---:R-:W-:Y:S01]  /*614e0*/  PRMT R4, R22, 0x5410, R21 ;  /* 0x0000541016047816 */ /* 0x004fe20000000015 */
[----:B------:R-:W-:-:S02]  /*614f0*/  NOP ;  /* 0x0000000000007918 */ /* 0x000fc40000000000 */
        /* <DEDUP_REMOVED lines=8> */
[----:B---3--:R-:W-:-:S02]  /*61580*/  PRMT R5, R24, 0x5410, R23 ;  /* 0x0000541018057816 */ /* 0x008fc40000000017 */
[----:B----4-:R-:W-:Y:S01]  /*61590*/  PRMT R6, R26, 0x5410, R25 ;  /* 0x000054101a067816 */ /* 0x010fe20000000019 */
[----:B------:R-:W3:Y:S04]  /*615a0*/  LDL.LU R21, [R1+0x1274] ;  /* 0x0012740001157983 */ /* 0x000ee80000300800 */
[----:B------:R-:W3:Y:S04]  /*615b0*/  LDL.LU R22, [R1+0x1418] ;  /* 0x0014180001167983 */ /* 0x000ee80000300800 */
[----:B------:R-:W4:Y:S01]  /*615c0*/  LDL.LU R23, [R1+0x126c] ;  /* 0x00126c0001177983 */ /* 0x000f220000300800 */
[----:B------:R-:W-:-:S03]  /*615d0*/  PRMT R7, R28, 0x5410, R27 ;  /* 0x000054101c077816 */ /* 0x000fc6000000001b */
[----:B------:R-:W4:Y:S04]  /*615e0*/  LDL.LU R24, [R1+0x1410] ;  /* 0x0014100001187983 */ /* 0x000f280000300800 */
[----:B------:R0:W-:Y:S01]  /*615f0*/  STSM.16.M88.4 [R57], R4 ;  /* 0x0000000439007844 */ /* 0x0001e20000000200 */
[----:B------:R-:W-:-:S03]  /*61600*/  NOP ;  /* 0x0000000000007918 */ /* 0x000fc60000000000 */
[----:B------:R-:W4:Y:S04]  /*61610*/  LDL.LU R25, [R1+0x1264] ;  /* 0x0012640001197983 */ /* 0x000f280000300800 */
[----:B------:R-:W4:Y:S04]  /*61620*/  LDL.LU R28, [R1+0x140c] ;  /* 0x00140c00011c7983 */ /* 0x000f280000300800 */
[----:B------:R-:W1:Y:S01]  /*61630*/  LDS.128 R8, [R57] ;  /* 0x0000000039087984 */ /* 0x000e620000000c00 */
[----:B0-----:R-:W-:-:S03]  /*61640*/  PRMT R4, R39, 0x5410, R38 ;  /* 0x0000541027047816 */ /* 0x001fc60000000026 */
[----:B------:R-:W4:Y:S04]  /*61650*/  LDL.LU R38, [R1+0x1198] ;  /* 0x0011980001267983 */ /* 0x000f280000300800 */
[----:B------:R-:W4:Y:S04]  /*61660*/  LDL.LU R39, [R1+0x12b8] ;  /* 0x0012b80001277983 */ /* 0x000f280000300800 */
[----:B-1----:R-:W-:Y:S04]  /*61670*/  STL [R1+0xa0], R8 ;  /* 0x0000a00801007387 */ /* 0x002fe80000100800 */
        /* <DEDUP_REMOVED lines=9> */
[----:B------:R-:W-:Y:S02]  /*61710*/  NOP ;  /* 0x0000000000007918 */ /* 0x000fe40000000000 */
[----:B------:R-:W4:Y:S04]  /*61720*/  LDL.LU R37, [R1+0x128c] ;  /* 0x00128c0001257983 */ /* 0x000f280000300800 */
[----:B------:R-:W4:Y:S01]  /*61730*/  LDL.LU R43, [R1+0x1458] ;  /* 0x00145800012b7983 */ /* 0x000f220000300800 */
[----:B------:R-:W-:-:S02]  /*61740*/  IMAD.MOV.U32 R48, RZ, RZ, R9 ;  /* 0x000000ffff307224 */ /* 0x000fc400078e0009 */
[----:B------:R-:W-:Y:S01]  /*61750*/  IMAD.MOV.U32 R61, RZ, RZ, R10 ;  /* 0x000000ffff3d7224 */ /* 0x000fe200078e000a */
[----:B------:R-:W-:Y:S01]  /*61760*/  STSM.16.M88.4 [R57], R4 ;  /* 0x0000000439007844 */ /* 0x000fe20000000200 */
[----:B------:R-:W-:Y:S01]  /*61770*/  IMAD.MOV.U32 R60, RZ, RZ, R11 ;  /* 0x000000ffff3c7224 */ /* 0x000fe200078e000b */
[----:B------:R-:W-:Y:S02]  /*61780*/  NOP ;  /* 0x0000000000007918 */ /* 0x000fe40000000000 */
[----:B------:R-:W0:Y:S04]  /*61790*/  LDS.128 R8, [R57] ;  /* 0x0000000039087984 */ /* 0x000e280000000c00 */
[----:B------:R-:W-:Y:S04]  /*617a0*/  STL.64 [R1+0x16e0], R60 ;  /* 0x0016e03c01007387 */ /* 0x000fe80000100a00 */
[----:B0-----:R-:W-:Y:S04]  /*617b0*/  STL.64 [R1+0x90], R8 ;  /* 0x0000900801007387 */ /* 0x001fe80000100a00 */
[----:B------:R-:W-:Y:S01]  /*617c0*/  STL.64 [R1+0x98], R10 ;  /* 0x0000980a01007387 */ /* 0x000fe20000100a00 */
[----:B------:R-:W-:Y:S01]  /*617d0*/  NOP ;  /* 0x0000000000007918 */ /* 0x000fe20000000000 */
[----:B--2---:R-:W-:-:S02]  /*617e0*/  PRMT R4, R14, 0x5410, R13 ;  /* 0x000054100e047816 */ /* 0x004fc4000000000d */
[----:B------:R-:W-:Y:S02]  /*617f0*/  PRMT R5, R16, 0x5410, R15 ;  /* 0x0000541010057816 */ /* 0x000fe4000000000f */
[----:B------:R-:W-:Y:S02]  /*61800*/  PRMT R6, R18, 0x5410, R17 ;  /* 0x0000541012067816 */ /* 0x000fe40000000011 */
[----:B------:R-:W-:-:S05]  /*61810*/  PRMT R7, R20, 0x5410, R19 ;  /* 0x0000541014077816 */ /* 0x000fca0000000013 */
[----:B------:R3:W-:Y:S01]  /*61820*/  STSM.16.M88.4 [R57], R4 ;  /* 0x0000000439007844 */ /* 0x0007e20000000200 */
[----:B------:R-:W-:-:S03]  /*61830*/  NOP ;  /* 0x0000000000007918 */ /* 0x000fc60000000000 */
[----:B------:R-:W0:Y:S01]  /*61840*/  LDS.128 R8, [R57] ;  /* 0x0000000039087984 */ /* 0x000e220000000c00 */
[----:B---3--:R-:W-:Y:S02]  /*61850*/  PRMT R4, R22, 0x5410, R21 ;  /* 0x0000541016047816 */ /* 0x008fe40000000015 */
[----:B----4-:R-:W-:Y:S01]  /*61860*/  PRMT R5, R24, 0x5410, R23 ;  /* 0x0000541018057816 */ /* 0x010fe20000000017 */
[----:B------:R-:W2:Y:S04]  /*61870*/  LDL.LU R21, [R1+0x12f4] ;  /* 0x0012f40001157983 */ /* 0x000ea80000300800 */
[----:B------:R-:W2:Y:S01]  /*61880*/  LDL.LU R22, [R1+0x149c] ;  /* 0x00149c0001167983 */ /* 0x000ea20000300800 */
[----:B------:R-:W-:-:S03]  /*61890*/  PRMT R6, R28, 0x5410, R25 ;  /* 0x000054101c067816 */ /* 0x000fc60000000019 */
[----:B0-----:R-:W-:Y:S04]  /*618a0*/  STL.64 [R1+0x80], R8 ;  /* 0x0000800801007387 */ /* 0x001fe80000100a00 */
[----:B------:R-:W-:Y:S01]  /*618b0*/  STL.64 [R1+0x88], R10 ;  /* 0x0000880a01007387 */ /* 0x000fe20000100a00 */
[----:B------:R-:W-:-:S03]  /*618c0*/  NOP ;  /* 0x0000000000007918 */ /* 0x000fc60000000000 */
[----:B------:R-:W3:Y:S04]  /*618d0*/  LDL.LU R23, [R1+0x12ec] ;  /* 0x0012ec0001177983 */ /* 0x000ee80000300800 */
[----:B------:R-:W3:Y:S04]  /*618e0*/  LDL.LU R24, [R1+0x1498] ;  /* 0x0014980001187983 */ /* 0x000ee80000300800 */
[----:B------:R-:W4:Y:S04]  /*618f0*/  LDL.LU R25, [R1+0x12e4] ;  /* 0x0012e40001197983 */ /* 0x000f280000300800 */
[----:B------:R-:W4:Y:S01]  /*61900*/  LDL.LU R28, [R1+0x1488] ;  /* 0x00148800011c7983 */ /* 0x000f220000300800 */
[----:B------:R-:W-:-:S03]  /*61910*/  PRMT R7, R39, 0x5410, R38 ;  /* 0x0000541027077816 */ /* 0x000fc60000000026 */
[----:B------:R-:W4:Y:S04]  /*61920*/  LDL.LU R38, [R1+0x11a0] ;  /* 0x0011a00001267983 */ /* 0x000f280000300800 */
[----:B------:R0:W-:Y:S01]  /*61930*/  STSM.16.M88.4 [R57], R4 ;  /* 0x0000000439007844 */ /* 0x0001e20000000200 */
[----:B------:R-:W-:-:S03]  /*61940*/  NOP ;  /* 0x0000000000007918 */ /* 0x000fc60000000000 */
[----:B------:R-:W1:Y:S04]  /*61950*/  LDS.128 R8, [R57] ;  /* 0x0000000039087984 */ /* 0x000e680000000c00 */
[----:B------:R-:W4:Y:S01]  /*61960*/  LDL.LU R39, [R1+0x12bc] ;  /* 0x0012bc0001277983 */ /* 0x000f220000300800 */
[----:B0-----:R-:W-:Y:S02]  /*61970*/  PRMT R4, R27, 0x5410, R26 ;  /* 0x000054101b047816 */ /* 0x001fe4000000001a */
[----:B------:R-:W-:Y:S01]  /*61980*/  PRMT R5, R30, 0x5410, R29 ;  /* 0x000054101e057816 */ /* 0x000fe2000000001d */
[----:B-1----:R-:W-:Y:S04]  /*61990*/  STL [R1+0x74], R9 ;  /* 0x0000740901007387 */ /* 0x002fe80000100800 */
        /* <DEDUP_REMOVED lines=17> */
[----:B------:R-:W4:Y:S04]  /*61ab0*/  LDL.LU R36, [R1+0x14c0] ;  /* 0x0014c00001247983 */ /* 0x000f280000300800 */
[----:B------:R-:W4:Y:S04]  /*61ac0*/  LDL.LU R37, [R1+0x11a8] ;  /* 0x0011a80001257983 */ /* 0x000f280000300800 */
[----:B------:R-:W4:Y:S01]  /*61ad0*/  LDL.LU R43, [R1+0x12d4] ;  /* 0x0012d400012b7983 */ /* 0x000f220000300800 */
[----:B------:R-:W-:-:S03]  /*61ae0*/  IMAD.MOV.U32 R49, RZ, RZ, R8 ;  /* 0x000000ffff317224 */ /* 0x000fc600078e0008 */
[----:B------:R2:W-:Y:S01]  /*61af0*/  STSM.16.M88.4 [R57], R4 ;  /* 0x0000000439007844 */ /* 0x0005e20000000200 */
[----:B------:R-:W-:-:S03]  /*61b00*/  NOP ;  /* 0x0000000000007918 */ /* 0x000fc60000000000 */
[----:B------:R-:W0:Y:S04]  /*61b10*/  LDS.128 R8, [R57] ;  /* 0x0000000039087984 */ /* 0x000e280000000c00 */
[----:B------:R-:W-:Y:S01]  /*61b20*/  STL.64 [R1+0x16e8], R48 ;  /* 0x0016e83001007387 */ /* 0x000fe20000100a00 */
        /* <DEDUP_REMOVED lines=18> */
[----:B0-----:R-:W-:Y:S01]  /*61c50*/  PRMT R4, R14, 0x5410, R13 ;  /* 0x000054100e047816 */ /* 0x001fe2000000000d */
[----:B-1----:R-:W-:Y:S01]  /*61c60*/  IMAD.MOV.U32 R3, RZ, RZ, R9 ;  /* 0x000000ffff037224 */ /* 0x002fe200078e0009 */
[----:B------:R-:W-:Y:S01]  /*61c70*/  PRMT R5, R16, 0x5410, R15 ;  /* 0x0000541010057816 */ /* 0x000fe2000000000f */
[----:B------:R-:W-:Y:S01]  /*61c80*/  STL [R1+0x50], R8 ;  /* 0x0000500801007387 */ /* 0x000fe20000100800 */
[----:B------:R-:W-:-:S03]  /*61c90*/  PRMT R6, R18, 0x5410, R17 ;  /* 0x0000541012067816 */ /* 0x000fc60000000011 */
[----:B------:R-:W-:Y:S01]  /*61ca0*/  STL.64 [R1+0x58], R10 ;  /* 0x0000580a01007387 */ /* 0x000fe20000100a00 */
[----:B------:R-:W-:Y:S01]  /*61cb0*/  NOP ;  /* 0x0000000000007918 */ /* 0x000fe20000000000 */
[----:B------:R-:W-:Y:S02]  /*61cc0*/  PRMT R7, R20, 0x5410, R19 ;  /* 0x0000541014077816 */ /* 0x000fe40000000013 */
[----:B------:R-:W-:Y:S04]  /*61cd0*/  STL.64 [R1+0x16f8], R2 ;  /* 0x0016f80201007387 */ /* 0x000fe80000100a00 */
[----:B------:R0:W-:Y:S01]  /*61ce0*/  STSM.16.M88.4 [R57], R4 ;  /* 0x0000000439007844 */ /* 0x0001e20000000200 */
[----:B------:R-:W-:-:S03]  /*61cf0*/  NOP ;  /* 0x0000000000007918 */ /* 0x000fc60000000000 */
[----:B------:R-:W1:Y:S01]  /*61d00*/  LDS.128 R8, [R57] ;  /* 0x0000000039087984 */ /* 0x000e620000000c00 */
[----:B0-----:R-:W-:-:S03]  /*61d10*/  PRMT R5, R30, 0x5410, R29 ;  /* 0x000054101e057816 */ /* 0x001fc6000000001d */
[----:B------:R-:W4:Y:S04]  /*61d20*/  LDL.LU R29, [R1+0x1398] ;  /* 0x00139800011d7983 */ /* 0x000f280000300800 */
[----:B------:R-:W4:Y:S01]  /*61d30*/  LDL.LU R30, [R1+0x14e4] ;  /* 0x0014e400011e7983 */ /* 0x000f220000300800 */
[----:B------:R-:W-:-:S03]  /*61d40*/  PRMT R6, R36, 0x5410, R31 ;  /* 0x0000541024067816 */ /* 0x000fc6000000001f */
[----:B------:R-:W4:Y:S01]  /*61d50*/  LDL.LU R31, [R1+0x1388] ;  /* 0x00138800011f7983 */ /* 0x000f220000300800 */
[----:B------:R-:W-:-:S03]  /*61d60*/  PRMT R7, R43, 0x5410, R37 ;  /* 0x000054102b077816 */ /* 0x000fc60000000025 */
[----:B------:R-:W4:Y:S01]  /*61d70*/  LDL.LU R43, [R1+0x14e0] ;  /* 0x0014e000012b7983 */ /* 0x000f220000300800 */
[----:B------:R-:W-:Y:S01]  /*61d80*/  PRMT R4, R27, 0x5410, R26 ;  /* 0x000054101b047816 */ /* 0x000fe2000000001a */
[----:B------:R-:W-:Y:S02]  /*61d90*/  NOP ;  /* 0x0000000000007918 */ /* 0x000fe40000000000 */
[----:B-1----:R-:W-:Y:S04]  /*61da0*/  STL.64 [R1+0x40], R8 ;  /* 0x0000400801007387 */ /* 0x002fe80000100a00 */
[----:B------:R-:W-:Y:S04]  /*61db0*/  STL [R1+0x4c], R11 ;  /* 0x00004c0b01007387 */ /* 0x000fe80000100800 */
[----:B------:R-:W4:Y:S04]  /*61dc0*/  LDL.LU R26, [R1+0x1384] ;  /* 0x00138400011a7983 */ /* 0x000f280000300800 */
[----:B------:R-:W4:Y:S04]  /*61dd0*/  LDL.LU R27, [R1+0x14dc] ;  /* 0x0014dc00011b7983 */ /* 0x000f280000300800 */
[----:B------:R-:W4:Y:S01]  /*61de0*/  LDL.LU R36, [R1+0x160] ;  /* 0x0001600001247983 */ /* 0x000f220000300800 */
[----:B------:R-:W-:-:S03]  /*61df0*/  IMAD.MOV.U32 R44, RZ, RZ, R10 ;  /* 0x000000ffff2c7224 */ /* 0x000fc600078e000a */
[----:B------:R-:W4:Y:S04]  /*61e00*/  LDL.LU R37, [R1+0x1170] ;  /* 0x0011700001257983 */ /* 0x000f280000300800 */
[----:B------:R-:W-:Y:S01]  /*61e10*/  STSM.16.M88.4 [R57], R4 ;  /* 0x0000000439007844 */ /* 0x000fe20000000200 */
[----:B------:R-:W-:-:S03]  /*61e20*/  NOP ;  /* 0x0000000000007918 */ /* 0x000fc60000000000 */
[----:B------:R-:W0:Y:S02]  /*61e30*/  LDS.128 R8, [R57] ;  /* 0x0000000039087984 */ /* 0x000e240000000c00 */
[----:B0-----:R-:W-:Y:S02]  /*61e40*/  IMAD.MOV.U32 R45, RZ, RZ, R9 ;  /* 0x000000ffff2d7224 */ /* 0x001fe400078e0009 */
[----:B------:R-:W-:Y:S02]  /*61e50*/  IMAD.MOV.U32 R59, RZ, RZ, R10 ;  /* 0x000000ffff3b7224 */ /* 0x000fe400078e000a */
[----:B------:R-:W-:Y:S01]  /*61e60*/  IMAD.MOV.U32 R58, RZ, RZ, R11 ;  /* 0x000000ffff3a7224 */ /* 0x000fe200078e000b */
[----:B--2---:R-:W-:Y:S02]  /*61e70*/  PRMT R4, R22, 0x5410, R21 ;  /* 0x0000541016047816 */ /* 0x004fe40000000015 */
[----:B---3--:R-:W-:Y:S02]  /*61e80*/  PRMT R5, R24, 0x5410, R23 ;  /* 0x0000541018057816 */ /* 0x008fe40000000017 */
[----:B----4-:R-:W-:-:S02]  /*61e90*/  PRMT R6, R28, 0x5410, R25 ;  /* 0x000054101c067816 */ /* 0x010fc40000000019 */
[----:B------:R-:W-:Y:S01]  /*61ea0*/  PRMT R7, R39, 0x5410, R38 ;  /* 0x0000541027077816 */ /* 0x000fe20000000026 */
[----:B------:R-:W-:Y:S01]  /*61eb0*/  NOP ;  /* 0x0000000000007918 */ /* 0x000fe20000000000 */
[----:B------:R-:W2:Y:S04]  /*61ec0*/  LDL.LU R38, [R1+0x13bc] ;  /* 0x0013bc0001267983 */ /* 0x000ea80000300800 */
[----:B------:R-:W2:Y:S04]  /*61ed0*/  LDL.LU R39, [R1+0x14f4] ;  /* 0x0014f40001277983 */ /* 0x000ea80000300800 */
[----:B------:R-:W-:Y:S04]  /*61ee0*/  STL [R1+0x20], R8 ;  /* 0x0000200801007387 */ /* 0x000fe80000100800 */
[----:B------:R-:W3:Y:S04]  /*61ef0*/  LDL.LU R15, [R1+0x13b0] ;  /* 0x0013b000010f7983 */ /* 0x000ee80000300800 */
[----:B------:R-:W3:Y:S04]  /*61f00*/  LDL.LU R16, [R1+0x14ec] ;  /* 0x0014ec0001107983 */ /* 0x000ee80000300800 */
[----:B------:R-:W4:Y:S04]  /*61f10*/  LDL.LU R17, [R1+0x13ac] ;  /* 0x0013ac0001117983 */ /* 0x000f280000300800 */
[----:B------:R-:W4:Y:S04]  /*61f20*/  LDL.LU R18, [R1+0x14f0] ;  /* 0x0014f00001127983 */ /* 0x000f280000300800 */
[----:B------:R-:W3:Y:S04]  /*61f30*/  LDL.LU R24, [R1+0x13a8] ;  /* 0x0013a80001187983 */ /* 0x000ee80000300800 */
[----:B------:R-:W3:Y:S04]  /*61f40*/  LDL.LU R28, [R1+0x14e8] ;  /* 0x0014e800011c7983 */ /* 0x000ee80000300800 */
[----:B------:R-:W-:Y:S04]  /*61f50*/  STL.64 [R1+0x16b8], R44 ;  /* 0x0016b82c01007387 */ /* 0x000fe80000100a00 */
[----:B------:R0:W-:Y:S01]  /*61f60*/  STSM.16.M88.4 [R57], R4 ;  /* 0x0000000439007844 */ /* 0x0001e20000000200 */
[----:B------:R-:W-:-:S03]  /*61f70*/  NOP ;  /* 0x0000000000007918 */ /* 0x000fc60000000000 */
[----:B------:R-:W-:Y:S04]  /*61f80*/  STL.64 [R1+0x16a8], R58 ;  /* 0x0016a83a01007387 */ /* 0x000fe80000100a00 */
[----:B------:R-:W1:Y:S01]  /*61f90*/  LDS.128 R8, [R57] ;  /* 0x0000000039087984 */ /* 0x000e620000000c00 */
[----:B0-----:R-:W-:-:S03]  /*61fa0*/  PRMT R4, R30, 0x5410, R29 ;  /* 0x000054101e047816 */ /* 0x001fc6000000001d */
[----:B------:R-:W4:Y:S04]  /*61fb0*/  LDL.LU R29, [R1+0x13c8] ;  /* 0x0013c800011d7983 */ /* 0x000f280000300800 */
[----:B------:R-:W4:Y:S01]  /*61fc0*/  LDL.LU R30, [R1+0x14f8] ;  /* 0x0014f800011e7983 */ /* 0x000f220000300800 */
[----:B------:R-:W-:-:S03]  /*61fd0*/  PRMT R5, R43, 0x5410, R31 ;  /* 0x000054102b057816 */ /* 0x000fc6000000001f */
[----:B------:R-:W4:Y:S04]  /*61fe0*/  LDL.LU R31, [R1+0x13c4] ;  /* 0x0013c400011f7983 */ /* 0x000f280000300800 */
[----:B------:R-:W4:Y:S04]  /*61ff0*/  LDL.LU R43, [R1+0x1500] ;  /* 0x00150000012b7983 */ /* 0x000f280000300800 */
[----:B------:R-:W4:Y:S04]  /*62000*/  LDL.LU R19, [R1+0x13c0] ;  /* 0x0013c00001137983 */ /* 0x000f280000300800 */
[----:B------:R-:W4:Y:S01]  /*62010*/  LDL.LU R20, [R1+0x14fc] ;  /* 0x0014fc0001147983 */ /* 0x000f220000300800 */
[----:B------:R-:W-:-:S02]  /*62020*/  PRMT R6, R27, 0x5410, R26 ;  /* 0x000054101b067816 */ /* 0x000fc4000000001a */
[----:B------:R-:W-:Y:S01]  /*62030*/  PRMT R7, R37, 0x5410, R36 ;  /* 0x0000541025077816 */ /* 0x000fe20000000024 */
[----:B------:R-:W-:Y:S01]  /*62040*/  NOP ;  /* 0x0000000000007918 */ /* 0x000fe20000000000 */
[----:B------:R-:W4:Y:S04]  /*62050*/  LDL.LU R36, [R1+0x164] ;  /* 0x0001640001247983 */ /* 0x000f280000300800 */
[----:B------:R-:W4:Y:S04]  /*62060*/  LDL.LU R37, [R1+0x1174] ;  /* 0x0011740001257983 */ /* 0x000f280000300800 */
[----:B------:R-:W-:Y:S01]  /*62070*/  STSM.16.M88.4 [R57], R4 ;  /* 0x0000000439007844 */ /* 0x000fe20000000200 */
[----:B------:R-:W-:-:S03]  /*62080*/  NOP ;  /* 0x0000000000007918 */ /* 0x000fc60000000000 */
[----:B------:R-:W0:Y:S04]  /*62090*/  LDS.128 R4, [R57] ;  /* 0x0000000039047984 */ /* 0x000e280000000c00 */
[----:B-1----:R2:W-:Y:S04]  /*620a0*/  STL.64 [R1+0x10], R8 ;  /* 0x0000100801007387 */ /* 0x0025e80000100a00 */
[----:B------:R1:W-:Y:S04]  /*620b0*/  STL [R1+0x18], R10 ;  /* 0x0000180a01007387 */ /* 0x0003e80000100800 */
[----:B------:R-:W4:Y:S04]  /*620c0*/  LDL.LU R21, [R1+0x13f4] ;  /* 0x0013f40001157983 */ /* 0x000f280000300800 */
[----:B------:R-:W4:Y:S04]  /*620d0*/  LDL.LU R22, [R1+0x1510] ;  /* 0x0015100001167983 */ /* 0x000f280000300800 */
[----:B------:R-:W4:Y:S04]  /*620e0*/  LDL.LU R23, [R1+0x13f0] ;  /* 0x0013f00001177983 */ /* 0x000f280000300800 */
[----:B------:R-:W4:Y:S04]  /*620f0*/  LDL.LU R25, [R1+0x150c] ;  /* 0x00150c0001197983 */ /* 0x000f280000300800 */
[----:B------:R-:W4:Y:S04]  /*62100*/  LDL.LU R26, [R1+0x13ec] ;  /* 0x0013ec00011a7983 */ /* 0x000f280000300800 */
[----:B------:R-:W4:Y:S01]  /*62110*/  LDL.LU R27, [R1+0x1508] ;  /* 0x00150800011b7983 */ /* 0x000f220000300800 */
[----:B------:R-:W-:-:S02]  /*62120*/  IMAD.MOV.U32 R46, RZ, RZ, R11 ;  /* 0x000000ffff2e7224 */ /* 0x000fc400078e000b */
[----:B0-----:R-:W-:Y:S01]  /*62130*/  IMAD.MOV.U32 R47, RZ, RZ, R4 ;  /* 0x000000ffff2f7224 */ /* 0x001fe200078e0004 */
[----:B--2---:R-:W-:Y:S02]  /*62140*/  PRMT R8, R39, 0x5410, R38 ;  /* 0x0000541027087816 */ /* 0x004fe40000000026 */
[----:B------:R-:W2:Y:S04]  /*62150*/  LDL.LU R38, [R1+0x13e8] ;  /* 0x0013e80001267983 */ /* 0x000ea80000300800 */
[----:B------:R-:W2:Y:S04]  /*62160*/  LDL.LU R39, [R1+0x1504] ;  /* 0x0015040001277983 */ /* 0x000ea80000300800 */
[----:B------:R-:W-:Y:S04]  /*62170*/  STL [R1+0x4], R5 ;  /* 0x0000040501007387 */ /* 0x000fe80000100800 */
[----:B------:R-:W-:Y:S01]  /*62180*/  STL.64 [R1+0x8], R6 ;  /* 0x0000080601007387 */ /* 0x000fe20000100a00 */
[----:B------:R-:W-:-:S03]  /*62190*/  NOP ;  /* 0x0000000000007918 */ /* 0x000fc60000000000 */
[----:B------:R-:W-:Y:S01]  /*621a0*/  STL.64 [R1+0x1698], R46 ;  /* 0x0016982e01007387 */ /* 0x000fe20000100a00 */
[----:B---3--:R-:W-:-:S03]  /*621b0*/  PRMT R11, R28, 0x5410, R24 ;  /* 0x000054101c0b7816 */ /* 0x008fc60000000018 */
[----:B------:R-:W3:Y:S04]  /*621c0*/  LDL.LU R24, [R1+0x1400] ;  /* 0x0014000001187983 */ /* 0x000ee80000300800 */
[----:B------:R-:W3:Y:S01]  /*621d0*/  LDL.LU R28, [R1+0x1514] ;  /* 0x00151400011c7983 */ /* 0x000ee20000300800 */
[----:B----4-:R-:W-:-:S03]  /*621e0*/  PRMT R12, R30, 0x5410, R29 ;  /* 0x000054101e0c7816 */ /* 0x010fc6000000001d */
[----:B------:R-:W4:Y:S04]  /*621f0*/  LDL.LU R29, [R1+0x13fc] ;  /* 0x0013fc00011d7983 */ /* 0x000f280000300800 */
[----:B------:R-:W4:Y:S01]  /*62200*/  LDL.LU R30, [R1+0x151c] ;  /* 0x00151c00011e7983 */ /* 0x000f220000300800 */
[----:B------:R-:W-:-:S03]  /*62210*/  PRMT R13, R43, 0x5410, R31 ;  /* 0x000054102b0d7816 */ /* 0x000fc6000000001f */
[----:B------:R-:W4:Y:S04]  /*62220*/  LDL.LU R31, [R1+0x13f8] ;  /* 0x0013f800011f7983 */ /* 0x000f280000300800 */
[----:B------:R-:W4:Y:S01]  /*62230*/  LDL.LU R43, [R1+0x1518] ;  /* 0x00151800012b7983 */ /* 0x000f220000300800 */
[----:B------:R-:W-:Y:S02]  /*62240*/  PRMT R9, R16, 0x5410, R15 ;  /* 0x0000541010097816 */ /* 0x000fe4000000000f */
[----:B-1----:R-:W-:-:S05]  /*62250*/  PRMT R10, R18, 0x5410, R17 ;  /* 0x00005410120a7816 */ /* 0x002fca0000000011 */
[----:B------:R-:W-:Y:S01]  /*62260*/  STSM.16.M88.4 [R57], R8 ;  /* 0x0000000839007844 */ /* 0x000fe20000000200 */
[----:B------:R-:W-:-:S03]  /*62270*/  NOP ;  /* 0x0000000000007918 */ /* 0x000fc60000000000 */
[----:B------:R-:W0:Y:S01]  /*62280*/  LDS.128 R4, [R57] ;  /* 0x0000000039047984 */ /* 0x000e220000000c00 */
[----:B------:R-:W-:Y:S02]  /*62290*/  PRMT R14, R20, 0x5410, R19 ;  /* 0x00005410140e7816 */ /* 0x000fe40000000013 */
[----:B------:R-:W-:Y:S01]  /*622a0*/  PRMT R15, R37, 0x5410, R36 ;  /* 0x00005410250f7816 */ /* 0x000fe20000000024 */
[----:B------:R-:W-:Y:S01]  /*622b0*/  NOP ;  /* 0x0000000000007918 */ /* 0x000fe20000000000 */
[----:B------:R-:W4:Y:S04]  /*622c0*/  LDL.LU R36, [R1+0x168] ;  /* 0x0001680001247983 */ /* 0x000f280000300800 */
[----:B------:R-:W4:Y:S04]  /*622d0*/  LDL.LU R37, [R1+0x1178] ;  /* 0x0011780001257983 */ /* 0x000f280000300800 */
[----:B------:R-:W-:Y:S01]  /*622e0*/  STSM.16.M88.4 [R57], R12 ;  /* 0x0000000c39007844 */ /* 0x000fe20000000200 */
[----:B------:R-:W-:-:S03]  /*622f0*/  NOP ;  /* 0x0000000000007918 */ /* 0x000fc60000000000 */
[----:B------:R-:W1:Y:S04]  /*62300*/  LDS.128 R8, [R57] ;  /* 0x0000000039087984 */ /* 0x000e680000000c00 */
[----:B0-----:R-:W-:Y:S04]  /*62310*/  STL.64 [R1+0x1668], R4 ;  /* 0x0016680401007387 */ /* 0x001fe80000100a00 */
[----:B------:R-:W-:Y:S01]  /*62320*/  STL.64 [R1+0x1660], R6 ;  /* 0x0016600601007387 */ /* 0x000fe20000100a00 */
[----:B------:R-:W-:Y:S02]  /*62330*/  PRMT R17, R25, 0x5410, R23 ;  /* 0x0000541019117816 */ /* 0x000fe40000000017 */
[----:B------:R-:W-:-:S02]  /*62340*/  PRMT R18, R27, 0x5410, R26 ;  /* 0x000054101b127816 */ /* 0x000fc4000000001a */
[----:B------:R-:W-:Y:S02]  /*62350*/  PRMT R16, R22, 0x5410, R21 ;  /* 0x0000541016107816 */ /* 0x000fe40000000015 */
[----:B--2---:R-:W-:Y:S01]  /*62360*/  PRMT R19, R39, 0x5410, R38 ;  /* 0x0000541027137816 */ /* 0x004fe20000000026 */
[----:B------:R-:W-:Y:S01]  /*62370*/  NOP ;  /* 0x0000000000007918 */ /* 0x000fe20000000000 */
[----:B------:R-:W2:Y:S04]  /*62380*/  LDL.LU R38, [R1+0x1430] ;  /* 0x0014300001267983 */ /* 0x000ea80000300800 */
[----:B------:R-:W2:Y:S04]  /*62390*/  LDL.LU R39, [R1+0x152c] ;  /* 0x00152c0001277983 */ /* 0x000ea80000300800 */
[----:B------:R-:W2:Y:S04]  /*623a0*/  LDL.LU R58, [R1+0x142c] ;  /* 0x00142c00013a7983 */ /* 0x000ea80000300800 */
[----:B------:R-:W2:Y:S04]  /*623b0*/  LDL.LU R25, [R1+0x1528] ;  /* 0x0015280001197983 */ /* 0x000ea80000300800 */
[----:B------:R-:W2:Y:S04]  /*623c0*/  LDL.LU R59, [R1+0x1428] ;  /* 0x00142800013b7983 */ /* 0x000ea80000300800 */
[----:B------:R-:W2:Y:S04]  /*623d0*/  LDL.LU R26, [R1+0x1524] ;  /* 0x00152400011a7983 */ /* 0x000ea80000300800 */
[----:B------:R-:W2:Y:S01]  /*623e0*/  LDL.LU R44, [R1+0x1404] ;  /* 0x00140400012c7983 */ /* 0x000ea20000300800 */
[----:B---3--:R-:W-:-:S03]  /*623f0*/  PRMT R20, R28, 0x5410, R24 ;  /* 0x000054101c147816 */ /* 0x008fc60000000018 */
[----:B------:R-:W3:Y:S04]  /*62400*/  LDL.LU R27, [R1+0x1520] ;  /* 0x00152000011b7983 */ /* 0x000ee80000300800 */
[----:B-1----:R-:W-:Y:S04]  /*62410*/  STL.64 [R1+0x1670], R8 ;  /* 0x0016700801007387 */ /* 0x002fe80000100a00 */
[----:B------:R-:W-:Y:S04]  /*62420*/  STL.64 [R1+0x1658], R10 ;  /* 0x0016580a01007387 */ /* 0x000fe80000100a00 */
[----:B------:R-:W3:Y:S04]  /*62430*/  LDL.LU R45, [R1+0x143c] ;  /* 0x00143c00012d7983 */ /* 0x000ee80000300800 */
[----:B------:R-:W3:Y:S04]  /*62440*/  LDL.LU R28, [R1+0x1534] ;  /* 0x00153400011c7983 */ /* 0x000ee80000300800 */
[----:B------:R-:W3:Y:S01]  /*62450*/  LDL.LU R61, [R1+0x1438] ;  /* 0x00143800013d7983 */ /* 0x000ee20000300800 */
[----:B----4-:R-:W-:-:S03]  /*62460*/  PRMT R21, R30, 0x5410, R29 ;  /* 0x000054101e157816 */ /* 0x010fc6000000001d */
[----:B------:R-:W3:Y:S04]  /*62470*/  LDL.LU R29, [R1+0x1538] ;  /* 0x00153800011d7983 */ /* 0x000ee80000300800 */
[----:B------:R-:W4:Y:S04]  /*62480*/  LDL.LU R2, [R1+0x1434] ;  /* 0x0014340001027983 */ /* 0x000f280000300800 */
[----:B------:R-:W4:Y:S01]  /*62490*/  LDL.LU R30, [R1+0x1530] ;  /* 0x00153000011e7983 */ /* 0x000f220000300800 */
[----:B------:R-:W-:-:S03]  /*624a0*/  PRMT R22, R43, 0x5410, R31 ;  /* 0x000054102b167816 */ /* 0x000fc6000000001f */
[----:B------:R-:W4:Y:S04]  /*624b0*/  LDL.LU R31, [R1+0x1e4] ;  /* 0x0001e400011f7983 */ /* 0x000f280000300800 */
[----:B------:R-:W4:Y:S04]  /*624c0*/  LDL.LU R43, [R1+0x117c] ;  /* 0x00117c00012b7983 */ /* 0x000f280000300800 */
[----:B------:R-:W-:Y:S01]  /*624d0*/  STSM.16.M88.4 [R57], R16 ;  /* 0x0000001039007844 */ /* 0x000fe20000000200 */
[----:B------:R-:W-:-:S03]  /*624e0*/  NOP ;  /* 0x0000000000007918 */ /* 0x000fc60000000000 */
[----:B------:R-:W0:Y:S01]  /*624f0*/  LDS.128 R12, [R57] ;  /* 0x00000000390c7984 */ /* 0x000e220000000c00 */
[----:B------:R-:W-:Y:S01]  /*62500*/  PRMT R23, R37, 0x5410, R36 ;  /* 0x0000541025177816 */ /* 0x000fe20000000024 */
[----:B------:R-:W-:-:S04]  /*62510*/  NOP ;  /* 0x0000000000007918 */ /* 0x000fc80000000000 */
[----:B------:R-:W-:Y:S01]  /*62520*/  STSM.16.M88.4 [R57], R20 ;  /* 0x0000001439007844 */ /* 0x000fe20000000200 */
[----:B------:R-:W-:-:S03]  /*62530*/  NOP ;  /* 0x0000000000007918 */ /* 0x000fc60000000000 */
[----:B------:R-:W1:Y:S04]  /*62540*/  LDS.128 R16, [R57] ;  /* 0x0000000039107984 */ /* 0x000e680000000c00 */
[----:B0-----:R-:W-:Y:S04]  /*62550*/  STL [R1+0x1680], R13 ;  /* 0x0016800d01007387 */ /* 0x001fe80000100800 */
[----:B------:R-:W-:Y:S04]  /*62560*/  STL [R1+0x16d4], R12 ;  /* 0x0016d40c01007387 */ /* 0x000fe80000100800 */
[----:B------:R-:W-:Y:S04]  /*62570*/  STL.64 [R1+0x1678], R14 ;  /* 0x0016780e01007387 */ /* 0x000fe80000100a00 */
[----:B------:R-:W4:Y:S04]  /*62580*/  LDL.LU R3, [R1+0x1468] ;  /* 0x0014680001037983 */ /* 0x000f280000300800 */
[----:B------:R-:W4:Y:S04]  /*62590*/  LDL.LU R36, [R1+0x1548] ;  /* 0x0015480001247983 */ /* 0x000f280000300800 */
[----:B------:R-:W4:Y:S04]  /*625a0*/  LDL.LU R48, [R1+0x1460] ;  /* 0x0014600001307983 */ /* 0x000f280000300800 */
[----:B------:R-:W4:Y:S04]  /*625b0*/  LDL.LU R37, [R1+0x1544] ;  /* 0x0015440001257983 */ /* 0x000f280000300800 */
[----:B------:R-:W4:Y:S01]  /*625c0*/  LDL.LU R49, [R1+0x1444] ;  /* 0x0014440001317983 */ /* 0x000f220000300800 */
[----:B--2---:R-:W-:-:S03]  /*625d0*/  PRMT R24, R39, 0x5410, R38 ;  /* 0x0000541027187816 */ /* 0x004fc60000000026 */
[----:B------:R-:W2:Y:S04]  /*625e0*/  LDL.LU R38, [R1+0x1540] ;  /* 0x0015400001267983 */ /* 0x000ea80000300800 */
[----:B------:R-:W2:Y:S04]  /*625f0*/  LDL.LU R60, [R1+0x1440] ;  /* 0x00144000013c7983 */ /* 0x000ea80000300800 */
[----:B------:R-:W2:Y:S04]  /*62600*/  LDL.LU R39, [R1+0x153c] ;  /* 0x00153c0001277983 */ /* 0x000ea80000300800 */
[----:B-1----:R-:W-:Y:S04]  /*62610*/  STL.64 [R1+0x16c8], R16 ;  /* 0x0016c81001007387 */ /* 0x002fe80000100a00 */
[----:B------:R-:W-:Y:S01]  /*62620*/  STL.64 [R1+0x1688], R18 ;  /* 0x0016881201007387 */ /* 0x000fe20000100a00 */
[----:B---3--:R-:W-:-:S03]  /*62630*/  PRMT R29, R29, 0x5410, R61 ;  /* 0x000054101d1d7816 */ /* 0x008fc6000000003d */
[----:B------:R-:W3:Y:S04]  /*62640*/  LDL.LU R61, [R1+0x1e8] ;  /* 0x0001e800013d7983 */ /* 0x000ee80000300800 */
[----:B------:R-:W3:Y:S01]  /*62650*/  LDL.LU R5, [R1+0x1470] ;  /* 0x0014700001057983 */ /* 0x000ee20000300800 */
[----:B----4-:R-:W-:-:S03]  /*62660*/  PRMT R31, R43, 0x5410, R31 ;  /* 0x000054102b1f7816 */ /* 0x010fc6000000001f */
[----:B------:R-:W4:Y:S04]  /*62670*/  LDL.LU R43, [R1+0x154c] ;  /* 0x00154c00012b7983 */ /* 0x000f280000300800 */
[----:B------:R-:W4:Y:S04]  /*62680*/  LDL.LU R8, [R1+0x14a8] ;  /* 0x0014a80001087983 */ /* 0x000f280000300800 */
[----:B------:R-:W4:Y:S04]  /*62690*/  LDL.LU R9, [R1+0x155c] ;  /* 0x00155c0001097983 */ /* 0x000f280000300800 */
[----:B------:R-:W4:Y:S04]  /*626a0*/  LDL.LU R46, [R1+0x1494] ;  /* 0x00149400012e7983 */ /* 0x000f280000300800 */
[----:B------:R-:W4:Y:S01]  /*626b0*/  LDL.LU R47, [R1+0x1558] ;  /* 0x00155800012f7983 */ /* 0x000f220000300800 */
[----:B------:R-:W-:-:S02]  /*626c0*/  PRMT R25, R25, 0x5410, R58 ;  /* 0x0000541019197816 */ /* 0x000fc4000000003a */
[----:B------:R-:W-:Y:S01]  /*626d0*/  PRMT R26, R26, 0x5410, R59 ;  /* 0x000054101a1a7816 */ /* 0x000fe2000000003b */
[----:B------:R-:W4:Y:S01]  /*626e0*/  LDL.LU R58, [R1+0x1474] ;  /* 0x00147400013a7983 */ /* 0x000f220000300800 */
[----:B------:R-:W-:Y:S02]  /*626f0*/  PRMT R30, R30, 0x5410, R2 ;  /* 0x000054101e1e7816 */ /* 0x000fe40000000002 */
[----:B------:R-:W-:Y:S01]  /*62700*/  PRMT R27, R27, 0x5410, R44 ;  /* 0x000054101b1b7816 */ /* 0x000fe2000000002c */
[----:B------:R-:W4:Y:S01]  /*62710*/  LDL.LU R59, [R1+0x1550] ;  /* 0x00155000013b7983 */ /* 0x000f220000300800 */
[----:B------:R-:W-:Y:S01]  /*62720*/  PRMT R28, R28, 0x5410, R45 ;  /* 0x000054101c1c7816 */ /* 0x000fe2000000002d */
[----:B------:R-:W-:Y:S02]  /*62730*/  NOP ;  /* 0x0000000000007918 */ /* 0x000fe40000000000 */
[----:B------:R-:W4:Y:S04]  /*62740*/  LDL.LU R2, [R1+0x1168] ;  /* 0x0011680001027983 */ /* 0x000f280000300800 */
[----:B------:R-:W4:Y:S04]  /*62750*/  LDL.LU R44, [R1+0x14b0] ;  /* 0x0014b000012c7983 */ /* 0x000f280000300800 */
[----:B------:R-:W4:Y:S04]  /*62760*/  LDL.LU R45, [R1+0x1564] ;  /* 0x00156400012d7983 */ /* 0x000f280000300800 */
[----:B------:R-:W4:Y:S04]  /*62770*/  LDL.LU R6, [R1+0x14ac] ;  /* 0x0014ac0001067983 */ /* 0x000f280000300800 */
[----:B------:R-:W4:Y:S04]  /*62780*/  LDL.LU R7, [R1+0x1560] ;  /* 0x0015600001077983 */ /* 0x000f280000300800 */
[----:B------:R-:W-:Y:S01]  /*62790*/  STSM.16.M88.4 [R57], R24 ;  /* 0x0000001839007844 */ /* 0x000fe20000000200 */
[----:B------:R-:W-:-:S03]  /*627a0*/  NOP ;  /* 0x0000000000007918 */ /* 0x000fc60000000000 */
[----:B------:R-:W0:Y:S01]  /*627b0*/  LDS.128 R20, [R57] ;  /* 0x0000000039147984 */ /* 0x000e220000000c00 */
[----:B------:R-:W-:Y:S01]  /*627c0*/  NOP ;  /* 0x0000000000007918 */ /* 0x000fe20000000000 */
[----:B------:R-:W-:Y:S02]  /*627d0*/  PRMT R36, R36, 0x5410, R3 ;  /* 0x0000541024247816 */ /* 0x000fe40000000003 */
[----:B------:R-:W4:Y:S01]  /*627e0*/  LDL.LU R3, [R1+0x1480] ;  /* 0x0014800001037983 */ /* 0x000f220000300800 */
[----:B------:R-:W-:-:S03]  /*627f0*/  PRMT R37, R37, 0x5410, R48 ;  /* 0x0000541025257816 */ /* 0x000fc60000000030 */
[----:B------:R-:W4:Y:S04]  /*62800*/  LDL.LU R48, [R1+0x1554] ;  /* 0x0015540001307983 */ /* 0x000f280000300800 */
[----:B------:R-:W-:Y:S01]  /*62810*/  STSM.16.M88.4 [R57], R28 ;  /* 0x0000001c39007844 */ /* 0x000fe20000000200 */
[----:B------:R-:W-:-:S03]  /*62820*/  NOP ;  /* 0x0000000000007918 */ /* 0x000fc60000000000 */
[----:B------:R-:W1:Y:S01]  /*62830*/  LDS.128 R24, [R57] ;  /* 0x0000000039187984 */ /* 0x000e620000000c00 */
[----:B--2---:R-:W-:-:S03]  /*62840*/  PRMT R38, R38, 0x5410, R49 ;  /* 0x0000541026267816 */ /* 0x004fc60000000031 */
[----:B------:R-:W2:Y:S01]  /*62850*/  LDL.LU R49, [R1+0x116c] ;  /* 0x00116c0001317983 */ /* 0x000ea20000300800 */
[----:B------:R-:W-:Y:S01]  /*62860*/  PRMT R39, R39, 0x5410, R60 ;  /* 0x0000541027277816 */ /* 0x000fe2000000003c */
[----:B------:R-:W-:-:S04]  /*62870*/  NOP ;  /* 0x0000000000007918 */ /* 0x000fc80000000000 */
[----:B------:R-:W-:Y:S01]  /*62880*/  STSM.16.M88.4 [R57], R36 ;  /* 0x0000002439007844 */ /* 0x000fe20000000200 */
[----:B------:R-:W-:-:S03]  /*62890*/  NOP ;  /* 0x0000000000007918 */ /* 0x000fc60000000000 */
[----:B------:R-:W1:Y:S01]  /*628a0*/  LDS.128 R28, [R57] ;  /* 0x00000000391c7984 */ /* 0x000e620000000c00 */
[----:B---3--:R-:W-:Y:S01]  /*628b0*/  PRMT R35, R61, 0x5410, R35 ;  /* 0x000054103d237816 */ /* 0x008fe20000000023 */
[----:B------:R-:W-:Y:S02]  /*628c0*/  NOP ;  /* 0x0000000000007918 */ /* 0x000fe40000000000 */
[----:B------:R-:W3:Y:S04]  /*628d0*/  LDL.LU.64 R60, [R1+0x1160] ;  /* 0x00116000013c7983 */ /* 0x000ee80000300a00 */
[----:B------:R-:W-:Y:S01]  /*628e0*/  STSM.16.M88.4 [R57], R32 ;  /* 0x0000002039007844 */ /* 0x000fe20000000200 */
[----:B------:R-:W-:Y:S01]  /*628f0*/  NOP ;  /* 0x0000000000007918 */ /* 0x000fe20000000000 */
[----:B----4-:R-:W-:-:S02]  /*62900*/  PRMT R43, R43, 0x5410, R5 ;  /* 0x000054102b2b7816 */ /* 0x010fc40000000005 */
[----:B------:R-:W4:Y:S01]  /*62910*/  LDS.128 R32, [R57] ;  /* 0x0000000039207984 */ /* 0x000f220000000c00 */
[----:B------:R-:W-:-:S03]  /*62920*/  NOP ;  /* 0x0000000000007918 */ /* 0x000fc60000000000 */
[----:B------:R-:W4:Y:S04]  /*62930*/  LDL.LU.64 R4, [R1+0x1148] ;  /* 0x0011480001047983 */ /* 0x000f280000300a00 */
[----:B------:R0:W-:Y:S01]  /*62940*/  STSM.16.M88.4 [R57], R40 ;  /* 0x0000002839007844 */ /* 0x0001e20000000200 */
[----:B------:R-:W-:-:S03]  /*62950*/  NOP ;  /* 0x0000000000007918 */ /* 0x000fc60000000000 */
[----:B------:R-:W1:Y:S01]  /*62960*/  LDS.128 R36, [R57] ;  /* 0x0000000039247984 */ /* 0x000e620000000c00 */
[----:B0-----:R-:W-:-:S03]  /*62970*/  PRMT R42, R47, 0x5410, R46 ;  /* 0x000054102f2a7816 */ /* 0x001fc6000000002e */
[----:B------:R-:W4:Y:S01]  /*62980*/  LDL.LU.64 R46, [R1+0x1158] ;  /* 0x00115800012e7983 */ /* 0x000f220000300a00 */
[----:B------:R-:W-:Y:S02]  /*62990*/  PRMT R41, R9, 0x5410, R8 ;  /* 0x0000541009297816 */ /* 0x000fe40000000008 */
[----:B------:R-:W-:Y:S02]  /*629a0*/  PRMT R40, R59, 0x5410, R58 ;  /* 0x000054103b287816 */ /* 0x000fe4000000003a */
[----:B------:R-:W-:Y:S01]  /*629b0*/  PRMT R43, R2, 0x5410, R52 ;  /* 0x00005410022b7816 */ /* 0x000fe20000000034 */
[----:B------:R-:W-:Y:S01]  /*629c0*/  NOP ;  /* 0x0000000000007918 */ /* 0x000fe20000000000 */
[----:B------:R-:W-:-:S03]  /*629d0*/  PRMT R9, R45, 0x5410, R44 ;  /* 0x000054102d097816 */ /* 0x000fc6000000002c */
[----:B------:R-:W-:Y:S01]  /*629e0*/  STSM.16.M88.4 [R57], R40 ;  /* 0x0000002839007844 */ /* 0x000fe20000000200 */
[----:B------:R-:W-:Y:S01]  /*629f0*/  NOP ;  /* 0x0000000000007918 */ /* 0x000fe20000000000 */
[----:B------:R-:W-:Y:S02]  /*62a00*/  PRMT R10, R7, 0x5410, R6 ;  /* 0x00005410070a7816 */ /* 0x000fe40000000006 */
[----:B------:R-:W0:Y:S04]  /*62a10*/  LDS.128 R40, [R57] ;  /* 0x0000000039287984 */ /* 0x000e280000000c00 */
[----:B------:R-:W4:Y:S04]  /*62a20*/  LDL.LU R52, [R1+0x1718] ;  /* 0x0017180001347983 */ /* 0x000f280000300800 */
[----:B------:R-:W4:Y:S04]  /*62a30*/  LDL.LU.64 R58, [R1+0x1140] ;  /* 0x00114000013a7983 */ /* 0x000f280000300a00 */
[----:B------:R-:W4:Y:S04]  /*62a40*/  LDL.LU R2, [R1+0x154] ;  /* 0x0001540001027983 */ /* 0x000f280000300800 */
[----:B------:R-:W4:Y:S01]  /*62a50*/  LDL.LU.64 R44, [R1+0x1150] ;  /* 0x00115000012c7983 */ /* 0x000f220000300a00 */
[----:B------:R-:W-:-:S02]  /*62a60*/  PRMT R8, R48, 0x5410, R3 ;  /* 0x0000541030087816 */ /* 0x000fc40000000003 */
[----:B------:R-:W-:Y:S01]  /*62a70*/  PRMT R3, R0, 0x7770, RZ ;  /* 0x0000777000037816 */ /* 0x000fe200000000ff */
[----:B------:R-:W-:Y:S01]  /*62a80*/  NOP ;  /* 0x0000000000007918 */ /* 0x000fe20000000000 */
[----:B--2---:R-:W-:Y:S02]  /*62a90*/  PRMT R11, R49, 0x5410, R53 ;  /* 0x00005410310b7816 */ /* 0x004fe40000000035 */
[----:B------:R-:W2:Y:S04]  /*62aa0*/  LDL.LU R53, [R1+0x1714] ;  /* 0x0017140001357983 */ /* 0x000ea80000300800 */
[----:B------:R-:W-:Y:S01]  /*62ab0*/  STSM.16.M88.4 [R57], R8 ;  /* 0x0000000839007844 */ /* 0x000fe20000000200 */
[----:B------:R-:W-:-:S03]  /*62ac0*/  NOP ;  /* 0x0000000000007918 */ /* 0x000fc60000000000 */
[----:B------:R-:W2:Y:S04]  /*62ad0*/  LDL.LU.64 R48, [R1+0x1138] ;  /* 0x0011380001307983 */ /* 0x000ea80000300a00 */
[----:B---3--:R3:W-:Y:S02]  /*62ae0*/  @P3 STG.E.U8 desc[UR46][R60.64], R3 ;  /* 0x000000033c003986 */ /* 0x0087e4000c10112e */
[C---:B---3--:R-:W-:Y:S02]  /*62af0*/  PRMT R3, R0.reuse, 0x7771, RZ ;  /* 0x0000777100037816 */ /* 0x048fe400000000ff */
[----:B------:R-:W3:Y:S04]  /*62b00*/  LDL.LU.64 R60, [R1+0x1130] ;  /* 0x00113000013c7983 */ /* 0x000ee80000300a00 */
[----:B------:R-:W3:Y:S04]  /*62b10*/  LDL.LU.64 R16, [R1+0x1128] ;  /* 0x0011280001107983 */ /* 0x000ee80000300a00 */
[----:B----4-:R4:W-:Y:S04]  /*62b20*/  @P4 STG.E.U8 desc[UR46][R4.64], R3 ;  /* 0x0000000304004986 */ /* 0x0109e8000c10112e */
[----:B------:R-:W3:Y:S04]  /*62b30*/  LDL.LU.64 R14, [R1+0x1120] ;  /* 0x00112000010e7983 */ /* 0x000ee80000300a00 */
[----:B------:R-:W3:Y:S01]  /*62b40*/  LDL.LU.64 R12, [R1+0x1118] ;  /* 0x00111800010c7983 */ /* 0x000ee20000300a00 */
[----:B----4-:R-:W-:-:S03]  /*62b50*/  PRMT R3, R0, 0x7772, RZ ;  /* 0x0000777200037816 */ /* 0x010fc600000000ff */
[----:B------:R-:W4:Y:S04]  /*62b60*/  LDL.LU.64 R10, [R1+0x1110] ;  /* 0x00111000010a7983 */ /* 0x000f280000300a00 */
[----:B------:R1:W-:Y:S02]  /*62b70*/  @P5 STG.E.U8 desc[UR46][R46.64], R3 ;  /* 0x000000032e005986 */ /* 0x0003e4000c10112e */
[----:B-1----:R-:W-:Y:S02]  /*62b80*/  PRMT R3, R0, 0x7773, RZ ;  /* 0x0000777300037816 */ /* 0x002fe400000000ff */
[----:B------:R-:W2:Y:S04]  /*62b90*/  LDL.LU R0, [R1+0x1710] ;  /* 0x0017100001007983 */ /* 0x000ea80000300800 */
[----:B------:R-:W4:Y:S04]  /*62ba0*/  LDL.LU.64 R8, [R1+0x1108] ;  /* 0x0011080001087983 */ /* 0x000f280000300a00 */
[----:B------:R-:W4:Y:S04]  /*62bb0*/  LDL.LU.64 R6, [R1+0x1100] ;  /* 0x0011000001067983 */ /* 0x000f280000300a00 */
[----:B------:R-:W4:Y:S04]  /*62bc0*/  LDL.LU.64 R4, [R1+0x10f8] ;  /* 0x0010f80001047983 */ /* 0x000f280000300a00 */
[----:B------:R1:W-:Y:S04]  /*62bd0*/  @P6 STG.E.U8 desc[UR46][R58.64], R3 ;  /* 0x000000033a006986 */ /* 0x0003e8000c10112e */
[----:B------:R-:W4:Y:S01]  /*62be0*/  LDL.LU.64 R46, [R1+0x10f0] ;  /* 0x0010f000012e7983 */ /* 0x000f220000300a00 */
[----:B-1----:R-:W-:-:S03]  /*62bf0*/  PRMT R3, R2, 0x7770, RZ ;  /* 0x0000777002037816 */ /* 0x002fc600000000ff */
[----:B------:R-:W4:Y:S04]  /*62c00*/  LDL.LU.64 R58, [R1+0x10e8] ;  /* 0x0010e800013a7983 */ /* 0x000f280000300a00 */
[----:B------:R1:W-:Y:S01]  /*62c10*/  @P1 STG.E.U8 desc[UR46][R44.64], R3 ;  /* 0x000000032c001986 */ /* 0x0003e2000c10112e */
[----:B------:R-:W-:-:S03]  /*62c20*/  PRMT R18, R2, 0x7771, RZ ;  /* 0x0000777102127816 */ /* 0x000fc600000000ff */
[----:B-1----:R-:W4:Y:S04]  /*62c30*/  LDL.LU R3, [R1+0x140] ;  /* 0x0001400001037983 */ /* 0x002f280000300800 */
[----:B------:R-:W4:Y:S01]  /*62c40*/  LDL.LU.64 R44, [R1+0x10e0] ;  /* 0x0010e000012c7983 */ /* 0x000f220000300a00 */
[----:B--2---:R-:W-:-:S13]  /*62c50*/  LOP3.LUT P1, RZ, R0, 0x800, RZ, 0xc0, !PT ;  /* 0x0000080000ff7812 */ /* 0x004fda000782c0ff */
[----:B------:R1:W-:Y:S01]  /*62c60*/  @P1 STG.E.U8 desc[UR46][R48.64], R18 ;  /* 0x0000001230001986 */ /* 0x0003e2000c10112e */
[----:B------:R-:W-:-:S03]  /*62c70*/  LOP3.LUT P1, RZ, R0, 0x400, RZ, 0xc0, !PT ;  /* 0x0000040000ff7812 */ /* 0x000fc6000782c0ff */
[----:B-1----:R-:W2:Y:S01]  /*62c80*/  LDL.LU.64 R48, [R1+0x10d8] ;  /* 0x0010d80001307983 */ /* 0x002ea20000300a00 */
[----:B------:R-:W-:-:S09]  /*62c90*/  PRMT R18, R2, 0x7772, RZ ;  /* 0x0000777202127816 */ /* 0x000fd200000000ff */
[----:B---3--:R1:W-:Y:S04]  /*62ca0*/  @P1 STG.E.U8 desc[UR46][R60.64], R18 ;  /* 0x000000123c001986 */ /* 0x0083e8000c10112e */
[----:B-1----:R-:W3:Y:S01]  /*62cb0*/  LDL.LU.64 R60, [R1+0x10d0] ;  /* 0x0010d000013c7983 */ /* 0x002ee20000300a00 */
[----:B------:R-:W-:Y:S02]  /*62cc0*/  LOP3.LUT P1, RZ, R0, 0x200, RZ, 0xc0, !PT ;  /* 0x0000020000ff7812 */ /* 0x000fe4000782c0ff */
[----:B------:R-:W-:-:S11]  /*62cd0*/  PRMT R2, R2, 0x7773, RZ ;  /* 0x0000777302027816 */ /* 0x000fd600000000ff */
[----:B------:R1:W-:Y:S01]  /*62ce0*/  @P1 STG.E.U8 desc[UR46][R16.64], R2 ;  /* 0x0000000210001986 */ /* 0x0003e2000c10112e */
[----:B------:R-:W-:Y:S02]  /*62cf0*/  LOP3.LUT P1, RZ, R0, 0x100, RZ, 0xc0, !PT ;  /* 0x0000010000ff7812 */ /* 0x000fe4000782c0ff */
[----:B-1----:R-:W-:-:S11]  /*62d00*/  PRMT R2, R54, 0x7770, RZ ;  /* 0x0000777036027816 */ /* 0x002fd600000000ff */
[----:B------:R1:W-:Y:S01]  /*62d10*/  @P1 STG.E.U8 desc[UR46][R14.64], R2 ;  /* 0x000000020e001986 */ /* 0x0003e2000c10112e */
[----:B------:R-:W-:Y:S02]  /*62d20*/  LOP3.LUT P1, RZ, R0, 0x80, RZ, 0xc0, !PT ;  /* 0x0000008000ff7812 */ /* 0x000fe4000782c0ff */
[----:B-1----:R-:W-:-:S11]  /*62d30*/  PRMT R2, R54, 0x7771, RZ ;  /* 0x0000777136027816 */ /* 0x002fd600000000ff */
[----:B------:R1:W-:Y:S01]  /*62d40*/  @P1 STG.E.U8 desc[UR46][R12.64], R2 ;  /* 0x000000020c001986 */ /* 0x0003e2000c10112e */
[----:B------:R-:W-:Y:S02]  /*62d50*/  LOP3.LUT P1, RZ, R0, 0x40, RZ, 0xc0, !PT ;  /* 0x0000004000ff7812 */ /* 0x000fe4000782c0ff */
[----:B-1----:R-:W-:-:S11]  /*62d60*/  PRMT R2, R54, 0x7772, RZ ;  /* 0x0000777236027816 */ /* 0x002fd600000000ff */
[----:B----4-:R1:W-:Y:S01]  /*62d70*/  @P1 STG.E.U8 desc[UR46][R10.64], R2 ;  /* 0x000000020a001986 */ /* 0x0103e2000c10112e */
[----:B------:R-:W-:Y:S02]  /*62d80*/  LOP3.LUT P1, RZ, R0, 0x20, RZ, 0xc0, !PT ;  /* 0x0000002000ff7812 */ /* 0x000fe4000782c0ff */
[----:B-1----:R-:W-:Y:S02]  /*62d90*/  PRMT R2, R54, 0x7773, RZ ;  /* 0x0000777336027816 */ /* 0x002fe400000000ff */
[----:B------:R-:W-:Y:S01]  /*62da0*/  LOP3.LUT P2, RZ, R52, 0x8, RZ, 0xc0, !PT ;  /* 0x0000000834ff7812 */ /* 0x000fe2000784c0ff */
[----:B------:R-:W4:Y:S08]  /*62db0*/  LDL.LU R54, [R1+0x170c] ;  /* 0x00170c0001367983 */ /* 0x000f300000300800 */
[----:B------:R1:W-:Y:S01]  /*62dc0*/  @P1 STG.E.U8 desc[UR46][R8.64], R2 ;  /* 0x0000000208001986 */ /* 0x0003e2000c10112e */
[----:B------:R-:W-:-:S02]  /*62dd0*/  LOP3.LUT P1, RZ, R0, 0x10, RZ, 0xc0, !PT ;  /* 0x0000001000ff7812 */ /* 0x000fc4000782c0ff */
[----:B------:R-:W-:Y:S02]  /*62de0*/  LOP3.LUT P0, RZ, R52, 0x2, RZ, 0xc0, !PT ;  /* 0x0000000234ff7812 */ /* 0x000fe4000780c0ff */
[----:B-1----:R-:W-:-:S09]  /*62df0*/  PRMT R2, R56, 0x7770, RZ ;  /* 0x0000777038027816 */ /* 0x002fd200000000ff */
[----:B------:R1:W-:Y:S01]  /*62e00*/  @P1 STG.E.U8 desc[UR46][R6.64], R2 ;  /* 0x0000000206001986 */ /* 0x0003e2000c10112e */
[----:B------:R-:W-:Y:S02]  /*62e10*/  LOP3.LUT P3, RZ, R53, 0x40000000, RZ, 0xc0, !PT ;  /* 0x4000000035ff7812 */ /* 0x000fe4000786c0ff */
[----:B-1----:R-:W-:-:S05]  /*62e20*/  PRMT R2, R56, 0x7771, RZ ;  /* 0x0000777138027816 */ /* 0x002fca00000000ff */
[----:B------:R1:W-:Y:S01]  /*62e30*/  @P2 STG.E.U8 desc[UR46][R4.64], R2 ;  /* 0x0000000204002986 */ /* 0x0003e2000c10112e */
[----:B------:R-:W-:Y:S02]  /*62e40*/  LOP3.LUT P4, RZ, R53, 0x10000000, RZ, 0xc0, !PT ;  /* 0x1000000035ff7812 */ /* 0x000fe4000788c0ff */
[----:B-1----:R-:W-:-:S05]  /*62e50*/  PRMT R2, R56, 0x7772, RZ ;  /* 0x0000777238027816 */ /* 0x002fca00000000ff */
[----:B------:R1:W-:Y:S01]  /*62e60*/  @P0 STG.E.U8 desc[UR46][R46.64], R2 ;  /* 0x000000022e000986 */ /* 0x0003e2000c10112e */
[C---:B------:R-:W-:Y:S02]  /*62e70*/  LOP3.LUT P5, RZ, R53.reuse, 0x8000000, RZ, 0xc0, !PT ;  /* 0x0800000035ff7812 */ /* 0x040fe400078ac0ff */
[----:B-1----:R-:W-:Y:S02]  /*62e80*/  PRMT R2, R56, 0x7773, RZ ;  /* 0x0000777338027816 */ /* 0x002fe400000000ff */
[----:B------:R-:W-:Y:S01]  /*62e90*/  LOP3.LUT P6, RZ, R53, 0x2000000, RZ, 0xc0, !PT ;  /* 0x0200000035ff7812 */ /* 0x000fe200078cc0ff */
[----:B------:R-:W4:Y:S04]  /*62ea0*/  LDL.LU R56, [R1+0x1708] ;  /* 0x0017080001387983 */ /* 0x000f280000300800 */
[----:B------:R1:W-:Y:S02]  /*62eb0*/  @P3 STG.E.U8 desc[UR46][R58.64], R2 ;  /* 0x000000023a003986 */ /* 0x0003e4000c10112e */
[----:B-1----:R-:W-:-:S05]  /*62ec0*/  PRMT R2, R3, 0x7770, RZ ;  /* 0x0000777003027816 */ /* 0x002fca00000000ff */
[----:B------:R1:W-:Y:S02]  /*62ed0*/  @P4 STG.E.U8 desc[UR46][R44.64], R2 ;  /* 0x000000022c004986 */ /* 0x0003e4000c10112e */
[----:B-1----:R-:W-:-:S05]  /*62ee0*/  PRMT R2, R3, 0x7771, RZ ;  /* 0x0000777103027816 */ /* 0x002fca00000000ff */
[----:B--2---:R1:W-:Y:S02]  /*62ef0*/  @P5 STG.E.U8 desc[UR46][R48.64], R2 ;  /* 0x0000000230005986 */ /* 0x0043e4000c10112e */
[----:B-1----:R-:W-:-:S05]  /*62f00*/  PRMT R2, R3, 0x7772, RZ ;  /* 0x0000777203027816 */ /* 0x002fca00000000ff */
[----:B---3--:R1:W-:Y:S04]  /*62f10*/  @P6 STG.E.U8 desc[UR46][R60.64], R2 ;  /* 0x000000023c006986 */ /* 0x0083e8000c10112e */
[----:B-1----:R-:W2:Y:S04]  /*62f20*/  LDL.LU.64 R60, [R1+0x10c8] ;  /* 0x0010c800013c7983 */ /* 0x002ea80000300a00 */
[----:B------:R-:W3:Y:S04]  /*62f30*/  LDL.LU.64 R4, [R1+0x10c0] ;  /* 0x0010c00001047983 */ /* 0x000ee80000300a00 */
[----:B------:R-:W3:Y:S04]  /*62f40*/  LDL.LU.64 R46, [R1+0x10b8] ;  /* 0x0010b800012e7983 */ /* 0x000ee80000300a00 */
[----:B------:R-:W3:Y:S04]  /*62f50*/  LDL.LU.64 R58, [R1+0x10b0] ;  /* 0x0010b000013a7983 */ /* 0x000ee80000300a00 */
[----:B------:R-:W3:Y:S04]  /*62f60*/  LDL.LU R2, [R1+0x144] ;  /* 0x0001440001027983 */ /* 0x000ee80000300800 */
[----:B------:R-:W3:Y:S04]  /*62f70*/  LDL.LU.64 R44, [R1+0x10a8] ;  /* 0x0010a800012c7983 */ /* 0x000ee80000300a00 */
[----:B------:R-:W3:Y:S04]  /*62f80*/  LDL.LU.64 R48, [R1+0x10a0] ;  /* 0x0010a00001307983 */ /* 0x000ee80000300a00 */
[----:B------:R-:W3:Y:S01]  /*62f90*/  LDL.LU R17, [R1+0x148] ;  /* 0x0001480001117983 */ /* 0x000ee20000300800 */
[----:B------:R-:W-:-:S02]  /*62fa0*/  LOP3.LUT P3, RZ, R53, 0x400000, RZ, 0xc0, !PT ;  /* 0x0040000035ff7812 */ /* 0x000fc4000786c0ff */
[----:B------:R-:W-:Y:S02]  /*62fb0*/  PRMT R3, R3, 0x7773, RZ ;  /* 0x0000777303037816 */ /* 0x000fe400000000ff */
[----:B----4-:R-:W-:Y:S02]  /*62fc0*/  LOP3.LUT P1, RZ, R54, 0x40000000, RZ, 0xc0, !PT ;  /* 0x4000000036ff7812 */ /* 0x010fe4000782c0ff */
[----:B------:R-:W-:Y:S02]  /*62fd0*/  LOP3.LUT P4, RZ, R53, 0x100000, RZ, 0xc0, !PT ;  /* 0x0010000035ff7812 */ /* 0x000fe4000788c0ff */
[----:B------:R-:W-:Y:S02]  /*62fe0*/  LOP3.LUT R0, R0, 0xfffffffe, RZ, 0xc0, !PT ;  /* 0xfffffffe00007812 */ /* 0x000fe400078ec0ff */
[----:B------:R-:W-:-:S03]  /*62ff0*/  LOP3.LUT R56, R56, 0xefffffff, RZ, 0xc0, !PT ;  /* 0xefffffff38387812 */ /* 0x000fc600078ec0ff */
[----:B--2---:R1:W-:Y:S04]  /*63000*/  @P3 STG.E.U8 desc[UR46][R60.64], R3 ;  /* 0x000000033c003986 */ /* 0x0043e8000c10112e */
[----:B-1----:R-:W2:Y:S01]  /*63010*/  LDL.LU.64 R60, [R1+0x1098] ;  /* 0x00109800013c7983 */ /* 0x002ea20000300a00 */
[----:B------:R-:W-:Y:S02]  /*63020*/  @P1 LOP3.LUT R56, R56, 0x10000000, RZ, 0xfc, !PT ;  /* 0x1000000038381812 */ /* 0x000fe400078efcff */
[----:B------:R-:W-:Y:S01]  /*63030*/  LOP3.LUT P1, RZ, R53, 0x2, RZ, 0xc0, !PT ;  /* 0x0000000235ff7812 */ /* 0x000fe2000782c0ff */
[----:B------:R-:W4:Y:S01]  /*63040*/  LDL.LU.64 R18, [R1+0x1090] ;  /* 0x0010900001127983 */ /* 0x000f220000300a00 */
[----:B------:R-:W-:-:S03]  /*63050*/  LOP3.LUT R56, R56, 0xdfffffff, RZ, 0xc0, !PT ;  /* 0xdfffffff38387812 */ /* 0x000fc600078ec0ff */
[----:B------:R-:W4:Y:S08]  /*63060*/  LDL.LU.64 R14, [R1+0x1088] ;  /* 0x00108800010e7983 */ /* 0x000f300000300a00 */
        /* <DEDUP_REMOVED lines=8> */
[----:B---3--:R-:W-:-:S05]  /*630f0*/  PRMT R3, R2, 0x7770, RZ ;  /* 0x0000777002037816 */ /* 0x008fca00000000ff */
[----:B------:R1:W-:Y:S06]  /*63100*/  @P4 STG.E.U8 desc[UR46][R4.64], R3 ;  /* 0x0000000304004986 */ /* 0x0003ec000c10112e */
[----:B------:R-:W-:Y:S02]  /*63110*/  @P1 LOP3.LUT R0, R0, 0x1, RZ, 0xfc, !PT ;  /* 0x0000000100001812 */ /* 0x000fe400078efcff */
[----:B------:R-:W-:Y:S01]  /*63120*/  LOP3.LUT P1, RZ, R53, 0x200, RZ, 0xc0, !PT ;  /* 0x0000020035ff7812 */ /* 0x000fe2000782c0ff */
[----:B-1----:R-:W3:Y:S01]  /*63130*/  LDL.LU R3, [R1+0x14c] ;  /* 0x00014c0001037983 */ /* 0x002ee20000300800 */
[----:B------:R-:W-:-:S03]  /*63140*/  LOP3.LUT R0, R0, 0xfffffffd, RZ, 0xc0, !PT ;  /* 0xfffffffd00007812 */ /* 0x000fc600078ec0ff */
[----:B------:R-:W3:Y:S04]  /*63150*/  LDL.LU.64 R12, [R1+0x1080] ;  /* 0x00108000010c7983 */ /* 0x000ee80000300a00 */
[----:B------:R-:W3:Y:S04]  /*63160*/  LDL.LU.64 R10, [R1+0x1078] ;  /* 0x00107800010a7983 */ /* 0x000ee80000300a00 */
[----:B------:R-:W-:Y:S02]  /*63170*/  @P1 LOP3.LUT R0, R0, 0x2, RZ, 0xfc, !PT ;  /* 0x0000000200001812 */ /* 0x000fe400078efcff */
[----:B------:R-:W-:Y:S01]  /*63180*/  LOP3.LUT P1, RZ, R53, 0x800, RZ, 0xc0, !PT ;  /* 0x0000080035ff7812 */ /* 0x000fe2000782c0ff */
[----:B------:R-:W3:Y:S01]  /*63190*/  LDL.LU.64 R8, [R1+0x1070] ;  /* 0x0010700001087983 */ /* 0x000ee20000300a00 */
[----:B------:R-:W-:-:S02]  /*631a0*/  LOP3.LUT R0, R0, 0xfffffffb, RZ, 0xc0, !PT ;  /* 0xfffffffb00007812 */ /* 0x000fc400078ec0ff */
[C---:B------:R-:W-:Y:S01]  /*631b0*/  LOP3.LUT P5, RZ, R53.reuse, 0x80000, RZ, 0xc0, !PT ;  /* 0x0008000035ff7812 */ /* 0x040fe200078ac0ff */
[----:B------:R-:W3:Y:S08]  /*631c0*/  LDL.LU.64 R6, [R1+0x1068] ;  /* 0x0010680001067983 */ /* 0x000ef00000300a00 */
[----:B------:R-:W-:Y:S02]  /*631d0*/  @P1 LOP3.LUT R0, R0, 0x4, RZ, 0xfc, !PT ;  /* 0x0000000400001812 */ /* 0x000fe400078efcff */
[----:B------:R-:W-:-:S02]  /*631e0*/  LOP3.LUT P1, RZ, R53, 0x1000, RZ, 0xc0, !PT ;  /* 0x0000100035ff7812 */ /* 0x000fc4000782c0ff */
[----:B------:R-:W-:Y:S02]  /*631f0*/  LOP3.LUT R0, R0, 0xfffffff7, RZ, 0xc0, !PT ;  /* 0xfffffff700007812 */ /* 0x000fe400078ec0ff */
[----:B------:R-:W-:Y:S02]  /*63200*/  LOP3.LUT P6, RZ, R53, 0x20000, RZ, 0xc0, !PT ;  /* 0x0002000035ff7812 */ /* 0x000fe400078cc0ff */
[----:B------:R-:W-:-:S07]  /*63210*/  PRMT R4, R2, 0x7771, RZ ;  /* 0x0000777102047816 */ /* 0x000fce00000000ff */
[----:B------:R-:W-:Y:S02]  /*63220*/  @P1 LOP3.LUT R0, R0, 0x8, RZ, 0xfc, !PT ;  /* 0x0000000800001812 */ /* 0x000fe400078efcff */
[----:B------:R-:W-:Y:S01]  /*63230*/  LOP3.LUT P1, RZ, R53, 0x4000, RZ, 0xc0, !PT ;  /* 0x0000400035ff7812 */ /* 0x000fe2000782c0ff */
[----:B------:R1:W-:Y:S02]  /*63240*/  @P5 STG.E.U8 desc[UR46][R46.64], R4 ;  /* 0x000000042e005986 */ /* 0x0003e4000c10112e */
[C---:B-1----:R-:W-:Y:S02]  /*63250*/  PRMT R4, R2.reuse, 0x7772, RZ ;  /* 0x0000777202047816 */ /* 0x042fe400000000ff */
[----:B------:R-:W-:-:S03]  /*63260*/  PRMT R2, R2, 0x7773, RZ ;  /* 0x0000777302027816 */ /* 0x000fc600000000ff */
[----:B------:R1:W-:Y:S05]  /*63270*/  @P6 STG.E.U8 desc[UR46][R58.64], R4 ;  /* 0x000000043a006986 */ /* 0x0003ea000c10112e */
[----:B------:R0:W-:Y:S01]  /*63280*/  @P1 STG.E.U8 desc[UR46][R44.64], R2 ;  /* 0x000000022c001986 */ /* 0x0001e2000c10112e */
[----:B------:R-:W-:-:S03]  /*63290*/  LOP3.LUT P1, RZ, R0, 0x8, RZ, 0xc0, !PT ;  /* 0x0000000800ff7812 */ /* 0x000fc6000782c0ff */
[----:B-1----:R-:W3:Y:S04]  /*632a0*/  LDL.LU.64 R4, [R1+0x1060] ;  /* 0x0010600001047983 */ /* 0x002ee80000300a00 */
[----:B------:R-:W3:Y:S01]  /*632b0*/  LDL.LU.64 R46, [R1+0x1058] ;  /* 0x00105800012e7983 */ /* 0x000ee20000300a00 */
[----:B------:R-:W-:-:S03]  /*632c0*/  PRMT R16, R17, 0x7770, RZ ;  /* 0x0000777011107816 */ /* 0x000fc600000000ff */
[----:B------:R-:W3:Y:S04]  /*632d0*/  LDL.LU.64 R58, [R1+0x1050] ;  /* 0x00105000013a7983 */ /* 0x000ee80000300a00 */
[----:B------:R1:W-:Y:S01]  /*632e0*/  @P1 STG.E.U8 desc[UR46][R48.64], R16 ;  /* 0x0000001030001986 */ /* 0x0003e2000c10112e */
[----:B------:R-:W-:-:S03]  /*632f0*/  LOP3.LUT P1, RZ, R0, 0x4, RZ, 0xc0, !PT ;  /* 0x0000000400ff7812 */ /* 0x000fc6000782c0ff */
[----:B0-----:R-:W3:Y:S04]  /*63300*/  LDL.LU R2, [R1+0x134] ;  /* 0x0001340001027983 */ /* 0x001ee80000300800 */
[----:B------:R-:W3:Y:S04]  /*63310*/  LDL.LU.64 R44, [R1+0x1048] ;  /* 0x00104800012c7983 */ /* 0x000ee80000300a00 */
[----:B-1----:R-:W3:Y:S01]  /*63320*/  LDL.LU.64 R48, [R1+0x1040] ;  /* 0x0010400001307983 */ /* 0x002ee20000300a00 */
[----:B------:R-:W-:-:S05]  /*63330*/  PRMT R16, R17, 0x7771, RZ ;  /* 0x0000777111107816 */ /* 0x000fca00000000ff */
[----:B--2---:R0:W-:Y:S04]  /*63340*/  @P1 STG.E.U8 desc[UR46][R60.64], R16 ;  /* 0x000000103c001986 */ /* 0x0041e8000c10112e */
[----:B0-----:R-:W2:Y:S01]  /*63350*/  LDL.LU.64 R60, [R1+0x1038] ;  /* 0x00103800013c7983 */ /* 0x001ea20000300a00 */
[----:B------:R-:W-:Y:S02]  /*63360*/  LOP3.LUT P1, RZ, R0, 0x2, RZ, 0xc0, !PT ;  /* 0x0000000200ff7812 */ /* 0x000fe4000782c0ff */
[----:B------:R-:W-:-:S11]  /*63370*/  PRMT R16, R17, 0x7772, RZ ;  /* 0x0000777211107816 */ /* 0x000fd600000000ff */
[----:B----4-:R-:W-:Y:S01]  /*63380*/  @P1 STG.E.U8 desc[UR46][R18.64], R16 ;  /* 0x0000001012001986 */ /* 0x010fe2000c10112e */
[----:B------:R-:W-:Y:S02]  /*63390*/  LOP3.LUT P1, RZ, R0, 0x1, RZ, 0xc0, !PT ;  /* 0x0000000100ff7812 */ /* 0x000fe4000782c0ff */
[----:B------:R-:W-:-:S11]  /*633a0*/  PRMT R0, R17, 0x7773, RZ ;  /* 0x0000777311007816 */ /* 0x000fd600000000ff */
[----:B------:R3:W-:Y:S01]  /*633b0*/  @P1 STG.E.U8 desc[UR46][R14.64], R0 ;  /* 0x000000000e001986 */ /* 0x0007e2000c10112e */
[----:B------:R-:W-:Y:S02]  /*633c0*/  LOP3.LUT P1, RZ, R56, 0x80000000, RZ, 0xc0, !PT ;  /* 0x8000000038ff7812 */ /* 0x000fe4000782c0ff */
[----:B---3--:R-:W-:-:S11]  /*633d0*/  PRMT R0, R3, 0x7770, RZ ;  /* 0x0000777003007816 */ /* 0x008fd600000000ff */
[----:B------:R0:W-:Y:S01]  /*633e0*/  @P1 STG.E.U8 desc[UR46][R12.64], R0 ;  /* 0x000000000c001986 */ /* 0x0001e2000c10112e */
[----:B------:R-:W-:Y:S02]  /*633f0*/  LOP3.LUT P1, RZ, R56, 0x40000000, RZ, 0xc0, !PT ;  /* 0x4000000038ff7812 */ /* 0x000fe4000782c0ff */
[----:B0-----:R-:W-:-:S11]  /*63400*/  PRMT R0, R3, 0x7771, RZ ;  /* 0x0000777103007816 */ /* 0x001fd600000000ff */
[----:B------:R0:W-:Y:S01]  /*63410*/  @P1 STG.E.U8 desc[UR46][R10.64], R0 ;  /* 0x000000000a001986 */ /* 0x0001e2000c10112e */
[----:B------:R-:W-:Y:S02]  /*63420*/  LOP3.LUT P1, RZ, R56, 0x20000000, RZ, 0xc0, !PT ;  /* 0x2000000038ff7812 */ /* 0x000fe4000782c0ff */
[----:B0-----:R-:W-:-:S11]  /*63430*/  PRMT R0, R3, 0x7772, RZ ;  /* 0x0000777203007816 */ /* 0x001fd600000000ff */
[----:B------:R0:W-:Y:S01]  /*63440*/  @P1 STG.E.U8 desc[UR46][R8.64], R0 ;  /* 0x0000000008001986 */ /* 0x0001e2000c10112e */
[----:B------:R-:W-:Y:S02]  /*63450*/  LOP3.LUT P1, RZ, R56, 0x10000000, RZ, 0xc0, !PT ;  /* 0x1000000038ff7812 */ /* 0x000fe4000782c0ff */
[C---:B------:R-:W-:Y:S02]  /*63460*/  LOP3.LUT P2, RZ, R54.reuse, 0x10000000, RZ, 0xc0, !PT ;  /* 0x1000000036ff7812 */ /* 0x040fe4000784c0ff */
[----:B------:R-:W-:Y:S02]  /*63470*/  LOP3.LUT P0, RZ, R54, 0x8000000, RZ, 0xc0, !PT ;  /* 0x0800000036ff7812 */ /* 0x000fe4000780c0ff */
[----:B0-----:R-:W-:-:S07]  /*63480*/  PRMT R0, R3, 0x7773, RZ ;  /* 0x0000777303007816 */ /* 0x001fce00000000ff */
[----:B------:R0:W-:Y:S01]  /*63490*/  @P1 STG.E.U8 desc[UR46][R6.64], R0 ;  /* 0x0000000006001986 */ /* 0x0001e2000c10112e */
[----:B------:R-:W-:Y:S02]  /*634a0*/  LOP3.LUT P3, RZ, R54, 0x2000000, RZ, 0xc0, !PT ;  /* 0x0200000036ff7812 */ /* 0x000fe4000786c0ff */
[----:B0-----:R-:W-:-:S05]  /*634b0*/  PRMT R0, R55, 0x7770, RZ ;  /* 0x0000777037007816 */ /* 0x001fca00000000ff */
        /* <DEDUP_REMOVED lines=8> */
[----:B0-----:R-:W-:Y:S02]  /*63540*/  PRMT R0, R55, 0x7773, RZ ;  /* 0x0000777337007816 */ /* 0x001fe400000000ff */
[----:B------:R-:W3:Y:S04]  /*63550*/  LDL.LU R55, [R1+0x1704] ;  /* 0x0017040001377983 */ /* 0x000ee80000300800 */
[----:B------:R0:W-:Y:S02]  /*63560*/  @P4 STG.E.U8 desc[UR46][R44.64], R0 ;  /* 0x000000002c004986 */ /* 0x0001e4000c10112e */
[----:B0-----:R-:W-:-:S05]  /*63570*/  PRMT R0, R2, 0x7770, RZ ;  /* 0x0000777002007816 */ /* 0x001fca00000000ff */
[----:B------:R0:W-:Y:S02]  /*63580*/  @P5 STG.E.U8 desc[UR46][R48.64], R0 ;  /* 0x0000000030005986 */ /* 0x0001e4000c10112e */
[----:B0-----:R-:W-:-:S05]  /*63590*/  PRMT R0, R2, 0x7771, RZ ;  /* 0x0000777102007816 */ /* 0x001fca00000000ff */
[----:B--2---:R0:W-:Y:S04]  /*635a0*/  @P6 STG.E.U8 desc[UR46][R60.64], R0 ;  /* 0x000000003c006986 */ /* 0x0041e8000c10112e */
[----:B0-----:R-:W2:Y:S04]  /*635b0*/  LDL.LU.64 R60, [R1+0x1030] ;  /* 0x00103000013c7983 */ /* 0x001ea80000300a00 */
[----:B------:R-:W4:Y:S04]  /*635c0*/  LDL.LU.64 R46, [R1+0x1028] ;  /* 0x00102800012e7983 */ /* 0x000f280000300a00 */
[----:B------:R-:W4:Y:S04]  /*635d0*/  LDL.LU.64 R4, [R1+0x1020] ;  /* 0x0010200001047983 */ /* 0x000f280000300a00 */
[----:B------:R-:W4:Y:S04]  /*635e0*/  LDL.LU.64 R58, [R1+0x1018] ;  /* 0x00101800013a7983 */ /* 0x000f280000300a00 */
[----:B------:R-:W4:Y:S04]  /*635f0*/  LDL.LU.64 R44, [R1+0x1010] ;  /* 0x00101000012c7983 */ /* 0x000f280000300a00 */
[----:B------:R-:W4:Y:S01]  /*63600*/  LDL.LU R3, [R1+0x138] ;  /* 0x0001380001037983 */ /* 0x000f220000300800 */
[----:B------:R-:W-:-:S03]  /*63610*/  LOP3.LUT P3, RZ, R54, 0x20000, RZ, 0xc0, !PT ;  /* 0x0002000036ff7812 */ /* 0x000fc6000786c0ff */
[----:B------:R-:W4:Y:S01]  /*63620*/  LDL.LU.64 R48, [R1+0x1008] ;  /* 0x0010080001307983 */ /* 0x000f220000300a00 */
[----:B------:R-:W-:-:S03]  /*63630*/  PRMT R0, R2, 0x7772, RZ ;  /* 0x0000777202007816 */ /* 0x000fc600000000ff */
[----:B------:R-:W4:Y:S01]  /*63640*/  LDL.LU R15, [R1+0x13c] ;  /* 0x00013c00010f7983 */ /* 0x000f220000300800 */
[----:B------:R-:W-:Y:S02]  /*63650*/  LOP3.LUT R56, R56, 0xffefffff, RZ, 0xc0, !PT ;  /* 0xffefffff38387812 */ /* 0x000fe400078ec0ff */
[C---:B------:R-:W-:Y:S02]  /*63660*/  LOP3.LUT P4, RZ, R54.reuse, 0x4000, RZ, 0xc0, !PT ;  /* 0x0000400036ff7812 */ /* 0x040fe4000788c0ff */
[C---:B------:R-:W-:Y:S02]  /*63670*/  LOP3.LUT P5, RZ, R54.reuse, 0x1000, RZ, 0xc0, !PT ;  /* 0x0000100036ff7812 */ /* 0x040fe400078ac0ff */
[----:B------:R-:W-:Y:S01]  /*63680*/  LOP3.LUT P6, RZ, R54, 0x800, RZ, 0xc0, !PT ;  /* 0x0000080036ff7812 */ /* 0x000fe200078cc0ff */
[----:B--2---:R0:W-:Y:S04]  /*63690*/  @P3 STG.E.U8 desc[UR46][R60.64], R0 ;  /* 0x000000003c003986 */ /* 0x0041e8000c10112e */
[----:B0-----:R-:W2:Y:S01]  /*636a0*/  LDL.LU.64 R60, [R1+0x1000] ;  /* 0x00100000013c7983 */ /* 0x001ea20000300a00 */
[----:B---3--:R-:W-:-:S03]  /*636b0*/  LOP3.LUT P1, RZ, R55, 0x2000000, RZ, 0xc0, !PT ;  /* 0x0200000037ff7812 */ /* 0x008fc6000782c0ff */
[----:B------:R-:W3:Y:S04]  /*636c0*/  LDL.LU.64 R18, [R1+0xff8] ;  /* 0x000ff80001127983 */ /* 0x000ee80000300a00 */
[----:B------:R-:W3:Y:S06]  /*636d0*/  LDL.LU.64 R16, [R1+0xff0] ;  /* 0x000ff00001107983 */ /* 0x000eec0000300a00 */
[----:B------:R-:W-:-:S02]  /*636e0*/  @P1 LOP3.LUT R56, R56, 0x100000, RZ, 0xfc, !PT ;  /* 0x0010000038381812 */ /* 0x000fc400078efcff */
        /* <DEDUP_REMOVED lines=10> */
[----:B------:R-:W-:Y:S02]  /*63790*/  LOP3.LUT R56, R56, 0xfeffffff, RZ, 0xc0, !PT ;  /* 0xfeffffff38387812 */ /* 0x000fe400078ec0ff */
[----:B------:R-:W-:-:S09]  /*637a0*/  PRMT R0, R2, 0x7773, RZ ;  /* 0x0000777302007816 */ /* 0x000fd200000000ff */
[----:B------:R-:W-:Y:S02]  /*637b0*/  @P1 LOP3.LUT R56, R56, 0x1000000, RZ, 0xfc, !PT ;  /* 0x0100000038381812 */ /* 0x000fe400078efcff */
[----:B------:R-:W-:Y:S01]  /*637c0*/  LOP3.LUT P1, RZ, R54, 0x8, RZ, 0xc0, !PT ;  /* 0x0000000836ff7812 */ /* 0x000fe2000782c0ff */
[----:B----4-:R0:W-:Y:S01]  /*637d0*/  @P4 STG.E.U8 desc[UR46][R46.64], R0 ;  /* 0x000000002e004986 */ /* 0x0101e2000c10112e */
[----:B------:R-:W-:-:S03]  /*637e0*/  LOP3.LUT R56, R56, 0xfdffffff, RZ, 0xc0, !PT ;  /* 0xfdffffff38387812 */ /* 0x000fc600078ec0ff */
[----:B0-----:R-:W4:Y:S04]  /*637f0*/  LDL.LU R46, [R1+0x120] ;  /* 0x00012000012e7983 */ /* 0x001f280000300800 */
[----:B------:R-:W4:Y:S04]  /*63800*/  LDL.LU.64 R12, [R1+0xfe8] ;  /* 0x000fe800010c7983 */ /* 0x000f280000300a00 */
[----:B------:R-:W-:Y:S02]  /*63810*/  @P1 LOP3.LUT R56, R56, 0x2000000, RZ, 0xfc, !PT ;  /* 0x0200000038381812 */ /* 0x000fe400078efcff */
[----:B------:R-:W-:Y:S01]  /*63820*/  LOP3.LUT P1, RZ, R54, 0x10, RZ, 0xc0, !PT ;  /* 0x0000001036ff7812 */ /* 0x000fe2000782c0ff */
[----:B------:R-:W4:Y:S01]  /*63830*/  LDL.LU.64 R10, [R1+0xfe0] ;  /* 0x000fe000010a7983 */ /* 0x000f220000300a00 */
[----:B------:R-:W-:-:S03]  /*63840*/  LOP3.LUT R56, R56, 0xfbffffff, RZ, 0xc0, !PT ;  /* 0xfbffffff38387812 */ /* 0x000fc600078ec0ff */
[----:B------:R-:W4:Y:S01]  /*63850*/  LDL.LU.64 R8, [R1+0xfd8] ;  /* 0x000fd80001087983 */ /* 0x000f220000300a00 */
[----:B------:R-:W-:-:S03]  /*63860*/  PRMT R0, R3, 0x7770, RZ ;  /* 0x0000777003007816 */ /* 0x000fc600000000ff */
[----:B------:R-:W4:Y:S04]  /*63870*/  LDL.LU.64 R6, [R1+0xfd0] ;  /* 0x000fd00001067983 */ /* 0x000f280000300a00 */
[----:B------:R-:W-:Y:S02]  /*63880*/  @P1 LOP3.LUT R56, R56, 0x4000000, RZ, 0xfc, !PT ;  /* 0x0400000038381812 */ /* 0x000fe400078efcff */
[----:B------:R-:W-:Y:S02]  /*63890*/  LOP3.LUT P1, RZ, R54, 0x40, RZ, 0xc0, !PT ;  /* 0x0000004036ff7812 */ /* 0x000fe4000782c0ff */
[----:B------:R-:W-:Y:S01]  /*638a0*/  LOP3.LUT R56, R56, 0xf7ffffff, RZ, 0xc0, !PT ;  /* 0xf7ffffff38387812 */ /* 0x000fe200078ec0ff */
[----:B------:R0:W-:Y:S10]  /*638b0*/  @P5 STG.E.U8 desc[UR46][R4.64], R0 ;  /* 0x0000000004005986 */ /* 0x0001f4000c10112e */
[----:B------:R-:W-:-:S02]  /*638c0*/  @P1 LOP3.LUT R56, R56, 0x8000000, RZ, 0xfc, !PT ;  /* 0x0800000038381812 */ /* 0x000fc400078efcff */
[----:B------:R-:W-:Y:S01]  /*638d0*/  LOP3.LUT P1, RZ, R54, 0x200, RZ, 0xc0, !PT ;  /* 0x0000020036ff7812 */ /* 0x000fe2000782c0ff */
[----:B0-----:R-:W4:Y:S01]  /*638e0*/  LDL.LU.64 R4, [R1+0xfc8] ;  /* 0x000fc80001047983 */ /* 0x001f220000300a00 */
[----:B------:R-:W-:-:S05]  /*638f0*/  PRMT R0, R3, 0x7771, RZ ;  /* 0x0000777103007816 */ /* 0x000fca00000000ff */
[----:B------:R0:W-:Y:S02]  /*63900*/  @P6 STG.E.U8 desc[UR46][R58.64], R0 ;  /* 0x000000003a006986 */ /* 0x0001e4000c10112e */
[C---:B0-----:R-:W-:Y:S02]  /*63910*/  PRMT R0, R3.reuse, 0x7772, RZ ;  /* 0x0000777203007816 */ /* 0x041fe400000000ff */
[----:B------:R-:W4:Y:S04]  /*63920*/  LDL.LU.64 R58, [R1+0xfc0] ;  /* 0x000fc000013a7983 */ /* 0x000f280000300a00 */
[----:B------:R0:W-:Y:S01]  /*63930*/  @P1 STG.E.U8 desc[UR46][R44.64], R0 ;  /* 0x000000002c001986 */ /* 0x0001e2000c10112e */
[C---:B------:R-:W-:Y:S02]  /*63940*/  LOP3.LUT P1, RZ, R56.reuse, 0x8000000, RZ, 0xc0, !PT ;  /* 0x0800000038ff7812 */ /* 0x040fe4000782c0ff */
[----:B0-----:R-:W-:Y:S01]  /*63950*/  PRMT R0, R3, 0x7773, RZ ;  /* 0x0000777303007816 */ /* 0x001fe200000000ff */
[----:B------:R-:W4:Y:S10]  /*63960*/  LDL.LU.64 R44, [R1+0xfb8] ;  /* 0x000fb800012c7983 */ /* 0x000f340000300a00 */
[----:B------:R0:W-:Y:S01]  /*63970*/  @P1 STG.E.U8 desc[UR46][R48.64], R0 ;  /* 0x0000000030001986 */ /* 0x0001e2000c10112e */
[----:B------:R-:W-:-:S03]  /*63980*/  LOP3.LUT P1, RZ, R56, 0x4000000, RZ, 0xc0, !PT ;  /* 0x0400000038ff7812 */ /* 0x000fc6000782c0ff */
[----:B------:R-:W4:Y:S04]  /*63990*/  LDL.LU.64 R2, [R1+0xfb0] ;  /* 0x000fb00001027983 */ /* 0x000f280000300a00 */
[----:B0-----:R-:W4:Y:S01]  /*639a0*/  LDL.LU.64 R48, [R1+0xfa8] ;  /* 0x000fa80001307983 */ /* 0x001f220000300a00 */
[----:B------:R-:W-:-:S03]  /*639b0*/  PRMT R0, R15, 0x7770, RZ ;  /* 0x000077700f007816 */ /* 0x000fc600000000ff */
[----:B------:R-:W4:Y:S04]  /*639c0*/  LDL.LU R47, [R1+0x128] ;  /* 0x00012800012f7983 */ /* 0x000f280000300800 */
[----:B--2---:R0:W-:Y:S04]  /*639d0*/  @P1 STG.E.U8 desc[UR46][R60.64], R0 ;  /* 0x000000003c001986 */ /* 0x0041e8000c10112e */
[----:B0-----:R-:W2:Y:S01]  /*639e0*/  LDL.LU.64 R60, [R1+0xfa0] ;  /* 0x000fa000013c7983 */ /* 0x001ea20000300a00 */
[----:B------:R-:W-:Y:S02]  /*639f0*/  LOP3.LUT P1, RZ, R56, 0x2000000, RZ, 0xc0, !PT ;  /* 0x0200000038ff7812 */ /* 0x000fe4000782c0ff */
[----:B------:R-:W-:-:S11]  /*63a00*/  PRMT R0, R15, 0x7771, RZ ;  /* 0x000077710f007816 */ /* 0x000fd600000000ff */
[----:B---3--:R0:W-:Y:S01]  /*63a10*/  @P1 STG.E.U8 desc[UR46][R18.64], R0 ;  /* 0x0000000012001986 */ /* 0x0081e2000c10112e */
[----:B------:R-:W-:Y:S02]  /*63a20*/  LOP3.LUT P1, RZ, R56, 0x1000000, RZ, 0xc0, !PT ;  /* 0x0100000038ff7812 */ /* 0x000fe4000782c0ff */
[----:B0-----:R-:W-:-:S11]  /*63a30*/  PRMT R0, R15, 0x7772, RZ ;  /* 0x000077720f007816 */ /* 0x001fd600000000ff */
[----:B------:R0:W-:Y:S01]  /*63a40*/  @P1 STG.E.U8 desc[UR46][R16.64], R0 ;  /* 0x0000000010001986 */ /* 0x0001e2000c10112e */
[----:B------:R-:W-:Y:S02]  /*63a50*/  LOP3.LUT P1, RZ, R56, 0x800000, RZ, 0xc0, !PT ;  /* 0x0080000038ff7812 */ /* 0x000fe4000782c0ff */
[----:B0-----:R-:W-:Y:S02]  /*63a60*/  PRMT R0, R15, 0x7773, RZ ;  /* 0x000077730f007816 */ /* 0x001fe400000000ff */
[----:B------:R-:W-:-:S09]  /*63a70*/  LOP3.LUT P2, RZ, R55, 0x400000, RZ, 0xc0, !PT ;  /* 0x0040000037ff7812 */ /* 0x000fd2000784c0ff */
[----:B----4-:R0:W-:Y:S01]  /*63a80*/  @P1 STG.E.U8 desc[UR46][R12.64], R0 ;  /* 0x000000000c001986 */ /* 0x0101e2000c10112e */
[----:B------:R-:W-:Y:S02]  /*63a90*/  LOP3.LUT P1, RZ, R56, 0x400000, RZ, 0xc0, !PT ;  /* 0x0040000038ff7812 */ /* 0x000fe4000782c0ff */
[----:B0-----:R-:W-:-:S11]  /*63aa0*/  PRMT R0, R46, 0x7770, RZ ;  /* 0x000077702e007816 */ /* 0x001fd600000000ff */
[----:B------:R0:W-:Y:S01]  /*63ab0*/  @P1 STG.E.U8 desc[UR46][R10.64], R0 ;  /* 0x000000000a001986 */ /* 0x0001e2000c10112e */
[----:B------:R-:W-:Y:S02]  /*63ac0*/  LOP3.LUT P1, RZ, R56, 0x200000, RZ, 0xc0, !PT ;  /* 0x0020000038ff7812 */ /* 0x000fe4000782c0ff */
[----:B0-----:R-:W-:-:S11]  /*63ad0*/  PRMT R0, R46, 0x7771, RZ ;  /* 0x000077712e007816 */ /* 0x001fd600000000ff */
[----:B------:R0:W-:Y:S01]  /*63ae0*/  @P1 STG.E.U8 desc[UR46][R8.64], R0 ;  /* 0x0000000008001986 */ /* 0x0001e2000c10112e */
[----:B------:R-:W-:Y:S02]  /*63af0*/  LOP3.LUT P1, RZ, R56, 0x100000, RZ, 0xc0, !PT ;  /* 0x0010000038ff7812 */ /* 0x000fe4000782c0ff */
[----:B------:R-:W-:Y:S02]  /*63b00*/  LOP3.LUT P0, RZ, R55, 0x100000, RZ, 0xc0, !PT ;  /* 0x0010000037ff7812 */ /* 0x000fe4000780c0ff */
[----:B0-----:R-:W-:-:S09]  /*63b10*/  PRMT R0, R46, 0x7772, RZ ;  /* 0x000077722e007816 */ /* 0x001fd200000000ff */
        /* <DEDUP_REMOVED lines=12> */
[----:B------:R0:W-:Y:S02]  /*63be0*/  @P4 STG.E.U8 desc[UR46][R2.64], R0 ;  /* 0x0000000002004986 */ /* 0x0001e4000c10112e */
[----:B0-----:R-:W-:Y:S02]  /*63bf0*/  PRMT R0, R50, 0x7773, RZ ;  /* 0x0000777332007816 */ /* 0x001fe400000000ff */
[----:B------:R-:W3:Y:S04]  /*63c00*/  LDL.LU R50, [R1+0x1700] ;  /* 0x0017000001327983 */ /* 0x000ee80000300800 */
        /* <DEDUP_REMOVED lines=8> */
[----:B------:R-:W4:Y:S04]  /*63c90*/  LDL.LU.64 R2, [R1+0xf70] ;  /* 0x000f700001027983 */ /* 0x000f280000300a00 */
[----:B------:R-:W4:Y:S01]  /*63ca0*/  LDL.LU R12, [R1+0x12c] ;  /* 0x00012c00010c7983 */ /* 0x000f220000300800 */
[----:B------:R-:W-:-:S02]  /*63cb0*/  LOP3.LUT P3, RZ, R55, 0x800, RZ, 0xc0, !PT ;  /* 0x0000080037ff7812 */ /* 0x000fc4000786c0ff */
[----:B------:R-:W-:Y:S02]  /*63cc0*/  PRMT R0, R47, 0x7771, RZ ;  /* 0x000077712f007816 */ /* 0x000fe400000000ff */
[----:B------:R-:W-:Y:S02]  /*63cd0*/  LOP3.LUT P1, RZ, R55, 0x4, RZ, 0xc0, !PT ;  /* 0x0000000437ff7812 */ /* 0x000fe4000782c0ff */
[----:B------:R-:W-:-:S11]  /*63ce0*/  LOP3.LUT R56, R56, 0xffffefff, RZ, 0xc0, !PT ;  /* 0xffffefff38387812 */ /* 0x000fd600078ec0ff */
[----:B------:R-:W-:Y:S02]  /*63cf0*/  @P1 LOP3.LUT R56, R56, 0x1000, RZ, 0xfc, !PT ;  /* 0x0000100038381812 */ /* 0x000fe400078efcff */
[----:B------:R-:W-:Y:S02]  /*63d00*/  LOP3.LUT P1, RZ, R55, 0x1, RZ, 0xc0, !PT ;  /* 0x0000000137ff7812 */ /* 0x000fe4000782c0ff */
[----:B------:R-:W-:-:S11]  /*63d10*/  LOP3.LUT R56, R56, 0xffffdfff, RZ, 0xc0, !PT ;  /* 0xffffdfff38387812 */ /* 0x000fd600078ec0ff */
[----:B------:R-:W-:-:S04]  /*63d20*/  @P1 LOP3.LUT R56, R56, 0x2000, RZ, 0xfc, !PT ;  /* 0x0000200038381812 */ /* 0x000fc800078efcff */
[----:B------:R-:W-:Y:S02]  /*63d30*/  LOP3.LUT R56, R56, 0xffffbfff, RZ, 0xc0, !PT ;  /* 0xffffbfff38387812 */ /* 0x000fe400078ec0ff */
[C---:B------:R-:W-:Y:S02]  /*63d40*/  LOP3.LUT P4, RZ, R55.reuse, 0x200, RZ, 0xc0, !PT ;  /* 0x0000020037ff7812 */ /* 0x040fe4000788c0ff */
[----:B------:R-:W-:Y:S01]  /*63d50*/  LOP3.LUT P5, RZ, R55, 0x40, RZ, 0xc0, !PT ;  /* 0x0000004037ff7812 */ /* 0x000fe200078ac0ff */
[----:B--2---:R0:W-:Y:S04]  /*63d60*/  @P3 STG.E.U8 desc[UR46][R60.64], R0 ;  /* 0x000000003c003986 */ /* 0x0041e8000c10112e */
[----:B0-----:R-:W2:Y:S01]  /*63d70*/  LDL.LU.64 R60, [R1+0xf68] ;  /* 0x000f6800013c7983 */ /* 0x001ea20000300a00 */
[----:B---3--:R-:W-:-:S03]  /*63d80*/  LOP3.LUT P1, RZ, R50, 0x80000000, RZ, 0xc0, !PT ;  /* 0x8000000032ff7812 */ /* 0x008fc6000782c0ff */
[----:B------:R-:W3:Y:S04]  /*63d90*/  LDL.LU R13, [R1+0x110] ;  /* 0x00011000010d7983 */ /* 0x000ee80000300800 */
[----:B------:R-:W3:Y:S04]  /*63da0*/  LDL.LU.64 R18, [R1+0xf60] ;  /* 0x000f600001127983 */ /* 0x000ee80000300a00 */
[----:B------:R-:W3:Y:S02]  /*63db0*/  LDL.LU.64 R16, [R1+0xf58] ;  /* 0x000f580001107983 */ /* 0x000ee40000300a00 */
[----:B------:R-:W-:-:S02]  /*63dc0*/  @P1 LOP3.LUT R56, R56, 0x4000, RZ, 0xfc, !PT ;  /* 0x0000400038381812 */ /* 0x000fc400078efcff */
[----:B------:R-:W-:Y:S01]  /*63dd0*/  LOP3.LUT P1, RZ, R50, 0x20000000, RZ, 0xc0, !PT ;  /* 0x2000000032ff7812 */ /* 0x000fe2000782c0ff */
[----:B------:R-:W3:Y:S01]  /*63de0*/  LDL.LU.64 R14, [R1+0xf50] ;  /* 0x000f5000010e7983 */ /* 0x000ee20000300a00 */
[----:B------:R-:W-:Y:S02]  /*63df0*/  LOP3.LUT R56, R56, 0xffff7fff, RZ, 0xc0, !PT ;  /* 0xffff7fff38387812 */ /* 0x000fe400078ec0ff */
[----:B------:R-:W-:Y:S01]  /*63e00*/  PRMT R0, R47, 0x7772, RZ ;  /* 0x000077722f007816 */ /* 0x000fe200000000ff */
[----:B------:R-:W3:Y:S08]  /*63e10*/  LDL.LU.64 R10, [R1+0xf48] ;  /* 0x000f4800010a7983 */ /* 0x000ef00000300a00 */
[----:B------:R-:W-:-:S02]  /*63e20*/  @P1 LOP3.LUT R56, R56, 0x8000, RZ, 0xfc, !PT ;  /* 0x0000800038381812 */ /* 0x000fc400078efcff */
[----:B------:R-:W-:Y:S02]  /*63e30*/  LOP3.LUT P1, RZ, R50, 0x8000000, RZ, 0xc0, !PT ;  /* 0x0800000032ff7812 */ /* 0x000fe4000782c0ff */
[----:B------:R-:W-:-:S11]  /*63e40*/  LOP3.LUT R56, R56, 0xfffeffff, RZ, 0xc0, !PT ;  /* 0xfffeffff38387812 */ /* 0x000fd600078ec0ff */
[----:B------:R-:W-:Y:S02]  /*63e50*/  @P1 LOP3.LUT R56, R56, 0x10000, RZ, 0xfc, !PT ;  /* 0x0001000038381812 */ /* 0x000fe400078efcff */
[----:B------:R-:W-:Y:S02]  /*63e60*/  LOP3.LUT P1, RZ, R50, 0x10000000, RZ, 0xc0, !PT ;  /* 0x1000000032ff7812 */ /* 0x000fe4000782c0ff */
[----:B------:R-:W-:Y:S01]  /*63e70*/  LOP3.LUT R56, R56, 0xfffdffff, RZ, 0xc0, !PT ;  /* 0xfffdffff38387812 */ /* 0x000fe200078ec0ff */
[----:B----4-:R0:W-:Y:S10]  /*63e80*/  @P4 STG.E.U8 desc[UR46][R4.64], R0 ;  /* 0x0000000004004986 */ /* 0x0101f4000c10112e */
[----:B------:R-:W-:-:S02]  /*63e90*/  @P1 LOP3.LUT R56, R56, 0x20000, RZ, 0xfc, !PT ;  /* 0x0002000038381812 */ /* 0x000fc400078efcff */
[----:B------:R-:W-:Y:S02]  /*63ea0*/  LOP3.LUT P1, RZ, R50, 0x40000000, RZ, 0xc0, !PT ;  /* 0x4000000032ff7812 */ /* 0x000fe4000782c0ff */
[----:B------:R-:W-:Y:S02]  /*63eb0*/  LOP3.LUT R56, R56, 0xfffbffff, RZ, 0xc0, !PT ;  /* 0xfffbffff38387812 */ /* 0x000fe400078ec0ff */
[----:B0-----:R-:W-:-:S05]  /*63ec0*/  PRMT R0, R47, 0x7773, RZ ;  /* 0x000077732f007816 */ /* 0x001fca00000000ff */
[----:B------:R0:W-:Y:S04]  /*63ed0*/  @P5 STG.E.U8 desc[UR46][R48.64], R0 ;  /* 0x0000000030005986 */ /* 0x0001e8000c10112e */
[----:B------:R-:W-:Y:S02]  /*63ee0*/  @P1 LOP3.LUT R56, R56, 0x40000, RZ, 0xfc, !PT ;  /* 0x0004000038381812 */ /* 0x000fe400078efcff */
[C---:B------:R-:W-:Y:S01]  /*63ef0*/  LOP3.LUT P1, RZ, R55.reuse, 0x2, RZ, 0xc0, !PT ;  /* 0x0000000237ff7812 */ /* 0x040fe2000782c0ff */
[----:B0-----:R-:W4:Y:S01]  /*63f00*/  LDL.LU R48, [R1+0x114] ;  /* 0x0001140001307983 */ /* 0x001f220000300800 */
[----:B------:R-:W-:-:S03]  /*63f10*/  LOP3.LUT P6, RZ, R55, 0x10, RZ, 0xc0, !PT ;  /* 0x0000001037ff7812 */ /* 0x000fc600078cc0ff */
[----:B------:R-:W4:Y:S01]  /*63f20*/  LDL.LU.64 R8, [R1+0xf40] ;  /* 0x000f400001087983 */ /* 0x000f220000300a00 */
[----:B------:R-:W-:Y:S02]  /*63f30*/  LOP3.LUT R56, R56, 0xfff7ffff, RZ, 0xc0, !PT ;  /* 0xfff7ffff38387812 */ /* 0x000fe400078ec0ff */
[----:B------:R-:W-:Y:S01]  /*63f40*/  PRMT R0, R12, 0x7770, RZ ;  /* 0x000077700c007816 */ /* 0x000fe200000000ff */
[----:B------:R-:W4:Y:S04]  /*63f50*/  LDL.LU.64 R6, [R1+0xf38] ;  /* 0x000f380001067983 */ /* 0x000f280000300a00 */
[----:B------:R-:W-:Y:S02]  /*63f60*/  @P1 LOP3.LUT R56, R56, 0x80000, RZ, 0xfc, !PT ;  /* 0x0008000038381812 */ /* 0x000fe400078efcff */
[----:B------:R-:W-:Y:S01]  /*63f70*/  LOP3.LUT P1, RZ, R55, 0x8, RZ, 0xc0, !PT ;  /* 0x0000000837ff7812 */ /* 0x000fe2000782c0ff */
[----:B------:R-:W4:Y:S04]  /*63f80*/  LDL.LU R49, [R1+0x118] ;  /* 0x0001180001317983 */ /* 0x000f280000300800 */
[----:B------:R0:W-:Y:S04]  /*63f90*/  @P6 STG.E.U8 desc[UR46][R58.64], R0 ;  /* 0x000000003a006986 */ /* 0x0001e8000c10112e */
[----:B------:R-:W4:Y:S04]  /*63fa0*/  LDL.LU.64 R4, [R1+0xf30] ;  /* 0x000f300001047983 */ /* 0x000f280000300a00 */
[----:B------:R-:W4:Y:S01]  /*63fb0*/  LDL.LU.64 R46, [R1+0xf28] ;  /* 0x000f2800012e7983 */ /* 0x000f220000300a00 */
[----:B0-----:R-:W-:-:S03]  /*63fc0*/  PRMT R0, R12, 0x7771, RZ ;  /* 0x000077710c007816 */ /* 0x001fc600000000ff */
[----:B------:R-:W4:Y:S04]  /*63fd0*/  LDL.LU.64 R58, [R1+0xf20] ;  /* 0x000f2000013a7983 */ /* 0x000f280000300a00 */
[----:B------:R0:W-:Y:S01]  /*63fe0*/  @P1 STG.E.U8 desc[UR46][R44.64], R0 ;  /* 0x000000002c001986 */ /* 0x0001e2000c10112e */
[----:B------:R-:W-:Y:S02]  /*63ff0*/  LOP3.LUT P1, RZ, R56, 0x80000, RZ, 0xc0, !PT ;  /* 0x0008000038ff7812 */ /* 0x000fe4000782c0ff */
[----:B0-----:R-:W-:Y:S01]  /*64000*/  PRMT R0, R12, 0x7772, RZ ;  /* 0x000077720c007816 */ /* 0x001fe200000000ff */
[----:B------:R-:W4:Y:S10]  /*64010*/  LDL.LU.64 R44, [R1+0xf18] ;  /* 0x000f1800012c7983 */ /* 0x000f340000300a00 */
[----:B------:R0:W-:Y:S01]  /*64020*/  @P1 STG.E.U8 desc[UR46][R2.64], R0 ;  /* 0x0000000002001986 */ /* 0x0001e2000c10112e */
[----:B------:R-:W-:-:S03]  /*64030*/  LOP3.LUT P1, RZ, R56, 0x40000, RZ, 0xc0, !PT ;  /* 0x0004000038ff7812 */ /* 0x000fc6000782c0ff */
[----:B0-----:R-:W4:Y:S01]  /*64040*/  LDL.LU.64 R2, [R1+0xf10] ;  /* 0x000f100001027983 */ /* 0x001f220000300a00 */
[----:B------:R-:W-:-:S09]  /*64050*/  PRMT R0, R12, 0x7773, RZ ;  /* 0x000077730c007816 */ /* 0x000fd200000000ff */
[----:B--2---:R0:W-:Y:S04]  /*64060*/  @P1 STG.E.U8 desc[UR46][R60.64], R0 ;  /* 0x000000003c001986 */ /* 0x0041e8000c10112e */
[----:B0-----:R-:W2:Y:S01]  /*64070*/  LDL.LU.64 R60, [R1+0xf08] ;  /* 0x000f0800013c7983 */ /* 0x001ea20000300a00 */
        /* <DEDUP_REMOVED lines=13> */
[----:B----4-:R-:W-:-:S11]  /*64150*/  PRMT R0, R48, 0x7770, RZ ;  /* 0x0000777030007816 */ /* 0x010fd600000000ff */
        /* <DEDUP_REMOVED lines=18> */
[----:B0-----:R-:W-:-:S05]  /*64280*/  PRMT R0, R49, 0x7772, RZ ;  /* 0x0000777231007816 */ /* 0x001fca00000000ff */
[----:B------:R0:W-:Y:S02]  /*64290*/  @P5 STG.E.U8 desc[UR46][R2.64], R0 ;  /* 0x0000000002005986 */ /* 0x0001e4000c10112e */
[----:B0-----:R-:W-:-:S05]  /*642a0*/  PRMT R0, R49, 0x7773, RZ ;  /* 0x0000777331007816 */ /* 0x001fca00000000ff */
[----:B--2---:R0:W-:Y:S04]  /*642b0*/  @P6 STG.E.U8 desc[UR46][R60.64], R0 ;  /* 0x000000003c006986 */ /* 0x0041e8000c10112e */
[----:B0-----:R-:W2:Y:S04]  /*642c0*/  LDL.LU.64 R60, [R1+0xf00] ;  /* 0x000f0000013c7983 */ /* 0x001ea80000300a00 */
[----:B------:R-:W3:Y:S04]  /*642d0*/  LDL.LU.64 R4, [R1+0xef8] ;  /* 0x000ef80001047983 */ /* 0x000ee80000300a00 */
[----:B------:R-:W4:Y:S04]  /*642e0*/  LDL.LU.64 R46, [R1+0xef0] ;  /* 0x000ef000012e7983 */ /* 0x000f280000300a00 */
[----:B------:R-:W2:Y:S04]  /*642f0*/  LDL.LU R59, [R1+0x11c] ;  /* 0x00011c00013b7983 */ /* 0x000ea80000300800 */
[----:B------:R-:W4:Y:S04]  /*64300*/  LDL.LU.64 R48, [R1+0xee8] ;  /* 0x000ee80001307983 */ /* 0x000f280000300a00 */
[----:B------:R-:W4:Y:S04]  /*64310*/  LDL.LU.64 R44, [R1+0xee0] ;  /* 0x000ee000012c7983 */ /* 0x000f280000300a00 */
[----:B------:R-:W4:Y:S04]  /*64320*/  LDL.LU.64 R2, [R1+0xed8] ;  /* 0x000ed80001027983 */ /* 0x000f280000300a00 */
[----:B------:R-:W4:Y:S01]  /*64330*/  LDL.LU R10, [R1+0x100] ;  /* 0x00010000010a7983 */ /* 0x000f220000300800 */
[----:B------:R-:W-:-:S02]  /*64340*/  LOP3.LUT P3, RZ, R55, 0x10000, RZ, 0xc0, !PT ;  /* 0x0001000037ff7812 */ /* 0x000fc4000786c0ff */
        /* <DEDUP_REMOVED lines=14> */
[----:B--2---:R-:W-:-:S05]  /*64430*/  PRMT R0, R59, 0x7770, RZ ;  /* 0x000077703b007816 */ /* 0x004fca00000000ff */
[----:B------:R0:W-:Y:S04]  /*64440*/  @P3 STG.E.U8 desc[UR46][R60.64], R0 ;  /* 0x000000003c003986 */ /* 0x0001e8000c10112e */
[----:B0-----:R-:W2:Y:S04]  /*64450*/  LDL.LU.64 R60, [R1+0xed0] ;  /* 0x000ed000013c7983 */ /* 0x001ea80000300a00 */
[----:B------:R-:W2:Y:S04]  /*64460*/  LDL.LU.64 R18, [R1+0xec8] ;  /* 0x000ec80001127983 */ /* 0x000ea80000300a00 */
[----:B------:R-:W2:Y:S04]  /*64470*/  LDL.LU.64 R16, [R1+0xec0] ;  /* 0x000ec00001107983 */ /* 0x000ea80000300a00 */
[----:B------:R-:W2:Y:S01]  /*64480*/  LDL.LU R11, [R1+0x104] ;  /* 0x00010400010b7983 */ /* 0x000ea20000300800 */
[----:B------:R-:W-:-:S02]  /*64490*/  @P1 LOP3.LUT R56, R56, 0x100, RZ, 0xfc, !PT ;  /* 0x0000010038381812 */ /* 0x000fc400078efcff */
[C---:B------:R-:W-:Y:S01]  /*644a0*/  LOP3.LUT P1, RZ, R55.reuse, 0x80000000, RZ, 0xc0, !PT ;  /* 0x8000000037ff7812 */ /* 0x040fe2000782c0ff */
[----:B------:R-:W2:Y:S01]  /*644b0*/  LDL.LU.64 R14, [R1+0xeb8] ;  /* 0x000eb800010e7983 */ /* 0x000ea20000300a00 */
[----:B------:R-:W-:Y:S02]  /*644c0*/  LOP3.LUT R56, R56, 0xfffffdff, RZ, 0xc0, !PT ;  /* 0xfffffdff38387812 */ /* 0x000fe400078ec0ff */
[C---:B------:R-:W-:Y:S01]  /*644d0*/  LOP3.LUT P4, RZ, R55.reuse, 0x40000, RZ, 0xc0, !PT ;  /* 0x0004000037ff7812 */ /* 0x040fe2000788c0ff */
[----:B------:R-:W2:Y:S01]  /*644e0*/  LDL.LU.64 R12, [R1+0xeb0] ;  /* 0x000eb000010c7983 */ /* 0x000ea20000300a00 */
[----:B------:R-:W-:Y:S02]  /*644f0*/  LOP3.LUT P5, RZ, R55, 0x200000, RZ, 0xc0, !PT ;  /* 0x0020000037ff7812 */ /* 0x000fe400078ac0ff */
[----:B------:R-:W-:Y:S01]  /*64500*/  PRMT R0, R59, 0x7771, RZ ;  /* 0x000077713b007816 */ /* 0x000fe200000000ff */
[----:B------:R-:W2:Y:S04]  /*64510*/  LDL.LU.64 R8, [R1+0xea8] ;  /* 0x000ea80001087983 */ /* 0x000ea80000300a00 */
[----:B------:R-:W-:-:S02]  /*64520*/  @P1 LOP3.LUT R56, R56, 0x200, RZ, 0xfc, !PT ;  /* 0x0000020038381812 */ /* 0x000fc400078efcff */
[C---:B------:R-:W-:Y:S02]  /*64530*/  LOP3.LUT P1, RZ, R55.reuse, 0x20000000, RZ, 0xc0, !PT ;  /* 0x2000000037ff7812 */ /* 0x040fe4000782c0ff */
[----:B------:R-:W-:Y:S01]  /*64540*/  LOP3.LUT R56, R56, 0xfffffbff, RZ, 0xc0, !PT ;  /* 0xfffffbff38387812 */ /* 0x000fe200078ec0ff */
[----:B---3--:R0:W-:Y:S01]  /*64550*/  @P4 STG.E.U8 desc[UR46][R4.64], R0 ;  /* 0x0000000004004986 */ /* 0x0081e2000c10112e */
[----:B------:R-:W-:-:S09]  /*64560*/  LOP3.LUT P6, RZ, R55, 0x800000, RZ, 0xc0, !PT ;  /* 0x0080000037ff7812 */ /* 0x000fd200078cc0ff */
[----:B------:R-:W-:Y:S02]  /*64570*/  @P1 LOP3.LUT R56, R56, 0x400, RZ, 0xfc, !PT ;  /* 0x0000040038381812 */ /* 0x000fe400078efcff */
[----:B------:R-:W-:Y:S02]  /*64580*/  LOP3.LUT P1, RZ, R55, 0x4000000, RZ, 0xc0, !PT ;  /* 0x0400000037ff7812 */ /* 0x000fe4000782c0ff */
[----:B0-----:R-:W-:Y:S02]  /*64590*/  PRMT R0, R59, 0x7772, RZ ;  /* 0x000077723b007816 */ /* 0x001fe400000000ff */
[----:B------:R-:W-:-:S03]  /*645a0*/  LOP3.LUT R56, R56, 0xfffff7ff, RZ, 0xc0, !PT ;  /* 0xfffff7ff38387812 */ /* 0x000fc600078ec0ff */
[----:B----4-:R0:W-:Y:S06]  /*645b0*/  @P5 STG.E.U8 desc[UR46][R46.64], R0 ;  /* 0x000000002e005986 */ /* 0x0101ec000c10112e */
[----:B------:R-:W-:Y:S02]  /*645c0*/  @P1 LOP3.LUT R56, R56, 0x800, RZ, 0xfc, !PT ;  /* 0x0000080038381812 */ /* 0x000fe400078efcff */
[----:B0-----:R-:W-:Y:S02]  /*645d0*/  PRMT R0, R59, 0x7773, RZ ;  /* 0x000077733b007816 */ /* 0x001fe400000000ff */
[----:B------:R-:W-:-:S03]  /*645e0*/  LOP3.LUT P1, RZ, R55, 0x1000000, RZ, 0xc0, !PT ;  /* 0x0100000037ff7812 */ /* 0x000fc6000782c0ff */
[----:B------:R0:W-:Y:S04]  /*645f0*/  @P6 STG.E.U8 desc[UR46][R48.64], R0 ;  /* 0x0000000030006986 */ /* 0x0001e8000c10112e */
[----:B0-----:R-:W3:Y:S01]  /*64600*/  LDL.LU R48, [R1+0x108] ;  /* 0x0001080001307983 */ /* 0x001ee20000300800 */
[----:B------:R-:W-:-:S03]  /*64610*/  PRMT R0, R10, 0x7770, RZ ;  /* 0x000077700a007816 */ /* 0x000fc600000000ff */
[----:B------:R-:W4:Y:S04]  /*64620*/  LDL.LU.64 R6, [R1+0xea0] ;  /* 0x000ea00001067983 */ /* 0x000f280000300a00 */
[----:B------:R-:W4:Y:S04]  /*64630*/  LDL.LU.64 R4, [R1+0xe98] ;  /* 0x000e980001047983 */ /* 0x000f280000300a00 */
[----:B------:R0:W-:Y:S01]  /*64640*/  @P1 STG.E.U8 desc[UR46][R44.64], R0 ;  /* 0x000000002c001986 */ /* 0x0001e2000c10112e */
[----:B------:R-:W-:-:S03]  /*64650*/  LOP3.LUT P1, RZ, R56, 0x800, RZ, 0xc0, !PT ;  /* 0x0000080038ff7812 */ /* 0x000fc6000782c0ff */
[----:B------:R-:W4:Y:S04]  /*64660*/  LDL.LU.64 R46, [R1+0xe90] ;  /* 0x000e9000012e7983 */ /* 0x000f280000300a00 */
[----:B------:R-:W4:Y:S01]  /*64670*/  LDL.LU.64 R58, [R1+0xe88] ;  /* 0x000e8800013a7983 */ /* 0x000f220000300a00 */
[----:B0-----:R-:W-:-:S03]  /*64680*/  PRMT R0, R10, 0x7771, RZ ;  /* 0x000077710a007816 */ /* 0x001fc600000000ff */
[----:B------:R-:W4:Y:S04]  /*64690*/  LDL.LU R49, [R1+0x10c] ;  /* 0x00010c0001317983 */ /* 0x000f280000300800 */
[----:B------:R0:W-:Y:S01]  /*646a0*/  @P1 STG.E.U8 desc[UR46][R2.64], R0 ;  /* 0x0000000002001986 */ /* 0x0001e2000c10112e */
[----:B------:R-:W-:-:S03]  /*646b0*/  LOP3.LUT P1, RZ, R56, 0x400, RZ, 0xc0, !PT ;  /* 0x0000040038ff7812 */ /* 0x000fc6000782c0ff */
[----:B------:R-:W4:Y:S04]  /*646c0*/  LDL.LU.64 R44, [R1+0xe80] ;  /* 0x000e8000012c7983 */ /* 0x000f280000300a00 */
[----:B0-----:R-:W4:Y:S01]  /*646d0*/  LDL.LU.64 R2, [R1+0xe78] ;  /* 0x000e780001027983 */ /* 0x001f220000300a00 */
[----:B------:R-:W-:-:S05]  /*646e0*/  PRMT R0, R10, 0x7772, RZ ;  /* 0x000077720a007816 */ /* 0x000fca00000000ff */
[----:B--2---:R0:W-:Y:S04]  /*646f0*/  @P1 STG.E.U8 desc[UR46][R60.64], R0 ;  /* 0x000000003c001986 */ /* 0x0041e8000c10112e */
[----:B0-----:R-:W2:Y:S01]  /*64700*/  LDL.LU.64 R60, [R1+0xe70] ;  /* 0x000e7000013c7983 */ /* 0x001ea20000300a00 */
[----:B------:R-:W-:Y:S02]  /*64710*/  LOP3.LUT P1, RZ, R56, 0x200, RZ, 0xc0, !PT ;  /* 0x0000020038ff7812 */ /* 0x000fe4000782c0ff */
[----:B------:R-:W-:-:S11]  /*64720*/  PRMT R0, R10, 0x7773, RZ ;  /* 0x000077730a007816 */ /* 0x000fd600000000ff */
        /* <DEDUP_REMOVED lines=16> */
[----:B---3--:R-:W-:-:S07]  /*64830*/  PRMT R0, R48, 0x7770, RZ ;  /* 0x0000777030007816 */ /* 0x008fce00000000ff */
[----:B----4-:R0:W-:Y:S01]  /*64840*/  @P1 STG.E.U8 desc[UR46][R6.64], R0 ;  /* 0x0000000006001986 */ /* 0x0101e2000c10112e */
        /* <DEDUP_REMOVED lines=19> */
[----:B------:R-:W4:Y:S04]  /*64980*/  LDL.LU.64 R58, [R1+0xe50] ;  /* 0x000e5000013a7983 */ /* 0x000f280000300a00 */
[----:B------:R-:W3:Y:S04]  /*64990*/  LDL.LU R44, [R1+0xf0] ;  /* 0x0000f000012c7983 */ /* 0x000ee80000300800 */
[----:B------:R-:W4:Y:S04]  /*649a0*/  LDL.LU.64 R2, [R1+0xe48] ;  /* 0x000e480001027983 */ /* 0x000f280000300a00 */
[----:B------:R-:W4:Y:S01]  /*649b0*/  LDL.LU R8, [R1+0xf4] ;  /* 0x0000f40001087983 */ /* 0x000f220000300800 */
[----:B------:R-:W-:-:S02]  /*649c0*/  PRMT R0, R49, 0x7773, RZ ;  /* 0x0000777331007816 */ /* 0x000fc400000000ff */
[----:B------:R-:W-:Y:S01]  /*649d0*/  LOP3.LUT P3, RZ, R54, 0x800000, RZ, 0xc0, !PT ;  /* 0x0080000036ff7812 */ /* 0x000fe2000786c0ff */
[----:B------:R-:W4:Y:S01]  /*649e0*/  LDL.LU.64 R48, [R1+0xe40] ;  /* 0x000e400001307983 */ /* 0x000f220000300a00 */
        /* <DEDUP_REMOVED lines=12> */
[----:B------:R-:W-:Y:S01]  /*64ab0*/  LOP3.LUT P1, RZ, R53, 0x80, RZ, 0xc0, !PT ;  /* 0x0000008035ff7812 */ /* 0x000fe2000782c0ff */
[----:B--2---:R0:W-:Y:S04]  /*64ac0*/  @P3 STG.E.U8 desc[UR46][R60.64], R0 ;  /* 0x000000003c003986 */ /* 0x0041e8000c10112e */
[----:B0-----:R-:W2:Y:S04]  /*64ad0*/  LDL.LU.64 R60, [R1+0xe38] ;  /* 0x000e3800013c7983 */ /* 0x001ea80000300a00 */
[----:B------:R-:W2:Y:S01]  /*64ae0*/  LDL.LU.64 R18, [R1+0xe30] ;  /* 0x000e300001127983 */ /* 0x000ea20000300a00 */
[----:B------:R-:W-:-:S03]  /*64af0*/  LOP3.LUT R56, R56, 0xfffffffe, RZ, 0xc0, !PT ;  /* 0xfffffffe38387812 */ /* 0x000fc600078ec0ff */
[----:B------:R-:W2:Y:S01]  /*64b00*/  LDL.LU.64 R16, [R1+0xe28] ;  /* 0x000e280001107983 */ /* 0x000ea20000300a00 */
[----:B------:R-:W-:Y:S02]  /*64b10*/  @P1 LOP3.LUT R56, R56, 0x1, RZ, 0xfc, !PT ;  /* 0x0000000138381812 */ /* 0x000fe400078efcff */
[----:B------:R-:W-:Y:S01]  /*64b20*/  LOP3.LUT P1, RZ, R53, 0x20, RZ, 0xc0, !PT ;  /* 0x0000002035ff7812 */ /* 0x000fe2000782c0ff */
[----:B------:R-:W2:Y:S01]  /*64b30*/  LDL.LU R9, [R1+0xf8] ;  /* 0x0000f80001097983 */ /* 0x000ea20000300800 */
[----:B------:R-:W-:-:S03]  /*64b40*/  LOP3.LUT R56, R56, 0xfffffffd, RZ, 0xc0, !PT ;  /* 0xfffffffd38387812 */ /* 0x000fc600078ec0ff */
[----:B------:R-:W2:Y:S04]  /*64b50*/  LDL.LU.64 R14, [R1+0xe20] ;  /* 0x000e2000010e7983 */ /* 0x000ea80000300a00 */
[----:B------:R-:W2:Y:S04]  /*64b60*/  LDL.LU.64 R12, [R1+0xe18] ;  /* 0x000e1800010c7983 */ /* 0x000ea80000300a00 */
[----:B------:R-:W-:Y:S01]  /*64b70*/  @P1 LOP3.LUT R56, R56, 0x2, RZ, 0xfc, !PT ;  /* 0x0000000238381812 */ /* 0x000fe200078efcff */
[----:B------:R-:W2:Y:S01]  /*64b80*/  LDL.LU.64 R10, [R1+0xe10] ;  /* 0x000e1000010a7983 */ /* 0x000ea20000300a00 */
[----:B------:R-:W-:-:S02]  /*64b90*/  LOP3.LUT P1, RZ, R53, 0x4, RZ, 0xc0, !PT ;  /* 0x0000000435ff7812 */ /* 0x000fc4000782c0ff */
[----:B------:R-:W-:Y:S01]  /*64ba0*/  LOP3.LUT R56, R56, 0xfffffffb, RZ, 0xc0, !PT ;  /* 0xfffffffb38387812 */ /* 0x000fe200078ec0ff */
[----:B------:R-:W2:Y:S01]  /*64bb0*/  LDL.LU R45, [R1+0xfc] ;  /* 0x0000fc00012d7983 */ /* 0x000ea20000300800 */
[C---:B------:R-:W-:Y:S02]  /*64bc0*/  LOP3.LUT P4, RZ, R54.reuse, 0x1000000, RZ, 0xc0, !PT ;  /* 0x0100000036ff7812 */ /* 0x040fe4000788c0ff */
[----:B------:R-:W-:Y:S01]  /*64bd0*/  LOP3.LUT P5, RZ, R54, 0x4000000, RZ, 0xc0, !PT ;  /* 0x0400000036ff7812 */ /* 0x000fe200078ac0ff */
[----:B------:R-:W2:Y:S01]  /*64be0*/  LDL.LU.64 R6, [R1+0xe08] ;  /* 0x000e080001067983 */ /* 0x000ea20000300a00 */
[----:B---3--:R-:W-:-:S05]  /*64bf0*/  PRMT R0, R44, 0x7770, RZ ;  /* 0x000077702c007816 */ /* 0x008fca00000000ff */
[----:B------:R-:W-:Y:S02]  /*64c00*/  @P1 LOP3.LUT R56, R56, 0x4, RZ, 0xfc, !PT ;  /* 0x0000000438381812 */ /* 0x000fe400078efcff */
[----:B------:R-:W-:Y:S02]  /*64c10*/  LOP3.LUT P1, RZ, R53, 0x1, RZ, 0xc0, !PT ;  /* 0x0000000135ff7812 */ /* 0x000fe4000782c0ff */
[----:B------:R-:W-:Y:S01]  /*64c20*/  LOP3.LUT P6, RZ, R54, 0x20000000, RZ, 0xc0, !PT ;  /* 0x2000000036ff7812 */ /* 0x000fe200078cc0ff */
[----:B------:R0:W-:Y:S01]  /*64c30*/  @P4 STG.E.U8 desc[UR46][R4.64], R0 ;  /* 0x0000000004004986 */ /* 0x0001e2000c10112e */
[----:B------:R-:W-:Y:S02]  /*64c40*/  LOP3.LUT R56, R56, 0xfffffff7, RZ, 0xc0, !PT ;  /* 0xfffffff738387812 */ /* 0x000fe400078ec0ff */
[----:B0-----:R-:W-:Y:S01]  /*64c50*/  PRMT R0, R44, 0x7771, RZ ;  /* 0x000077712c007816 */ /* 0x001fe200000000ff */
[----:B------:R-:W3:Y:S06]  /*64c60*/  LDL.LU.64 R4, [R1+0xe00] ;  /* 0x000e000001047983 */ /* 0x000eec0000300a00 */
[----:B------:R-:W-:-:S02]  /*64c70*/  @P1 LOP3.LUT R56, R56, 0x8, RZ, 0xfc, !PT ;  /* 0x0000000838381812 */ /* 0x000fc400078efcff */
[----:B------:R-:W-:Y:S01]  /*64c80*/  LOP3.LUT P1, RZ, R54, 0x80000000, RZ, 0xc0, !PT ;  /* 0x8000000036ff7812 */ /* 0x000fe2000782c0ff */
[----:B----4-:R0:W-:Y:S02]  /*64c90*/  @P5 STG.E.U8 desc[UR46][R46.64], R0 ;  /* 0x000000002e005986 */ /* 0x0101e4000c10112e */
[C---:B0-----:R-:W-:Y:S02]  /*64ca0*/  PRMT R0, R44.reuse, 0x7772, RZ ;  /* 0x000077722c007816 */ /* 0x041fe400000000ff */
[----:B------:R-:W4:Y:S04]  /*64cb0*/  LDL.LU.64 R46, [R1+0xdf8] ;  /* 0x000df800012e7983 */ /* 0x000f280000300a00 */
[----:B------:R0:W-:Y:S02]  /*64cc0*/  @P6 STG.E.U8 desc[UR46][R58.64], R0 ;  /* 0x000000003a006986 */ /* 0x0001e4000c10112e */
[----:B0-----:R-:W-:-:S02]  /*64cd0*/  PRMT R0, R44, 0x7773, RZ ;  /* 0x000077732c007816 */ /* 0x001fc400000000ff */
[----:B------:R-:W4:Y:S04]  /*64ce0*/  LDL.LU.64 R58, [R1+0xdf0] ;  /* 0x000df000013a7983 */ /* 0x000f280000300a00 */
[----:B------:R0:W-:Y:S01]  /*64cf0*/  @P1 STG.E.U8 desc[UR46][R2.64], R0 ;  /* 0x0000000002001986 */ /* 0x0001e2000c10112e */
[----:B------:R-:W-:-:S03]  /*64d00*/  LOP3.LUT P1, RZ, R56, 0x8, RZ, 0xc0, !PT ;  /* 0x0000000838ff7812 */ /* 0x000fc6000782c0ff */
[----:B------:R-:W4:Y:S01]  /*64d10*/  LDL.LU R44, [R1+0xe0] ;  /* 0x0000e000012c7983 */ /* 0x000f220000300800 */
[----:B0-----:R-:W-:-:S03]  /*64d20*/  PRMT R0, R8, 0x7770, RZ ;  /* 0x0000777008007816 */ /* 0x001fc600000000ff */
[----:B------:R-:W4:Y:S06]  /*64d30*/  LDL.LU.64 R2, [R1+0xde8] ;  /* 0x000de80001027983 */ /* 0x000f2c0000300a00 */
[----:B------:R0:W-:Y:S01]  /*64d40*/  @P1 STG.E.U8 desc[UR46][R48.64], R0 ;  /* 0x0000000030001986 */ /* 0x0001e2000c10112e */
[----:B------:R-:W-:-:S03]  /*64d50*/  LOP3.LUT P1, RZ, R56, 0x4, RZ, 0xc0, !PT ;  /* 0x0000000438ff7812 */ /* 0x000fc6000782c0ff */
[----:B0-----:R-:W4:Y:S01]  /*64d60*/  LDL.LU.64 R48, [R1+0xde0] ;  /* 0x000de00001307983 */ /* 0x001f220000300a00 */
[----:B------:R-:W-:-:S09]  /*64d70*/  PRMT R0, R8, 0x7771, RZ ;  /* 0x0000777108007816 */ /* 0x000fd200000000ff */
        /* <DEDUP_REMOVED lines=24> */
[----:B---3--:R0:W-:Y:S01]  /*64f00*/  @P2 STG.E.U8 desc[UR46][R4.64], R0 ;  /* 0x0000000004002986 */ /* 0x0081e2000c10112e */
[----:B------:R-:W-:Y:S02]  /*64f10*/  LOP3.LUT P4, RZ, R53, 0x800000, RZ, 0xc0, !PT ;  /* 0x0080000035ff7812 */ /* 0x000fe4000788c0ff */
[----:B0-----:R-:W-:-:S05]  /*64f20*/  PRMT R0, R45, 0x7771, RZ ;  /* 0x000077712d007816 */ /* 0x001fca00000000ff */
[----:B----4-:R0:W-:Y:S01]  /*64f30*/  @P0 STG.E.U8 desc[UR46][R46.64], R0 ;  /* 0x000000002e000986 */ /* 0x0101e2000c10112e */
        /* <DEDUP_REMOVED lines=20> */
[----:B------:R-:W-:Y:S02]  /*65080*/  LOP3.LUT P1, RZ, R52, 0x200000, RZ, 0xc0, !PT ;  /* 0x0020000034ff7812 */ /* 0x000fe4000782c0ff */
[----:B------:R-:W-:-:S11]  /*65090*/  LOP3.LUT R55, R55, 0xffefffff, RZ, 0xc0, !PT ;  /* 0xffefffff37377812 */ /* 0x000fd600078ec0ff */
[----:B------:R-:W-:Y:S02]  /*650a0*/  @P1 LOP3.LUT R55, R55, 0x100000, RZ, 0xfc, !PT ;  /* 0x0010000037371812 */ /* 0x000fe400078efcff */
[----:B------:R-:W-:Y:S02]  /*650b0*/  LOP3.LUT P1, RZ, R52, 0x40000, RZ, 0xc0, !PT ;  /* 0x0004000034ff7812 */ /* 0x000fe4000782c0ff */
[----:B------:R-:W-:Y:S02]  /*650c0*/  LOP3.LUT R55, R55, 0xffdfffff, RZ, 0xc0, !PT ;  /* 0xffdfffff37377812 */ /* 0x000fe400078ec0ff */
[----:B------:R-:W-:-:S09]  /*650d0*/  LOP3.LUT P4, RZ, R53, 0x80000000, RZ, 0xc0, !PT ;  /* 0x8000000035ff7812 */ /* 0x000fd2000788c0ff */
        /* <DEDUP_REMOVED lines=9> */
[----:B0-----:R-:W2:Y:S01]  /*65170*/  LDL.LU.64 R60, [R1+0xda0] ;  /* 0x000da000013c7983 */ /* 0x001ea20000300a00 */
[----:B------:R-:W-:-:S05]  /*65180*/  PRMT R0, R44, 0x7773, RZ ;  /* 0x000077732c007816 */ /* 0x000fca00000000ff */
[----:B---3--:R0:W-:Y:S04]  /*65190*/  @P4 STG.E.U8 desc[UR46][R2.64], R0 ;  /* 0x0000000002004986 */ /* 0x0081e8000c10112e */
[----:B0-----:R-:W3:Y:S01]  /*651a0*/  LDL.LU.64 R2, [R1+0xd98] ;  /* 0x000d980001027983 */ /* 0x001ee20000300a00 */
[----:B------:R-:W-:-:S03]  /*651b0*/  LOP3.LUT R55, R55, 0xfeffffff, RZ, 0xc0, !PT ;  /* 0xfeffffff37377812 */ /* 0x000fc600078ec0ff */
[----:B------:R-:W3:Y:S01]  /*651c0*/  LDL.LU.64 R18, [R1+0xd90] ;  /* 0x000d900001127983 */ /* 0x000ee20000300a00 */
[----:B------:R-:W-:Y:S02]  /*651d0*/  @P1 LOP3.LUT R55, R55, 0x1000000, RZ, 0xfc, !PT ;  /* 0x0100000037371812 */ /* 0x000fe400078efcff */
[----:B------:R-:W-:Y:S01]  /*651e0*/  LOP3.LUT P1, RZ, R52, 0x400, RZ, 0xc0, !PT ;  /* 0x0000040034ff7812 */ /* 0x000fe2000782c0ff */
[----:B------:R-:W3:Y:S01]  /*651f0*/  LDL.LU R4, [R1+0xec] ;  /* 0x0000ec0001047983 */ /* 0x000ee20000300800 */
[----:B------:R-:W-:-:S03]  /*65200*/  LOP3.LUT R55, R55, 0xfdffffff, RZ, 0xc0, !PT ;  /* 0xfdffffff37377812 */ /* 0x000fc600078ec0ff */
[----:B------:R-:W3:Y:S04]  /*65210*/  LDL.LU.64 R14, [R1+0xd88] ;  /* 0x000d8800010e7983 */ /* 0x000ee80000300a00 */
[----:B------:R-:W3:Y:S04]  /*65220*/  LDL.LU.64 R12, [R1+0xd80] ;  /* 0x000d8000010c7983 */ /* 0x000ee80000300a00 */
[----:B------:R-:W-:Y:S01]  /*65230*/  @P1 LOP3.LUT R55, R55, 0x2000000, RZ, 0xfc, !PT ;  /* 0x0200000037371812 */ /* 0x000fe200078efcff */
[----:B------:R-:W3:Y:S01]  /*65240*/  LDL.LU.64 R10, [R1+0xd78] ;  /* 0x000d7800010a7983 */ /* 0x000ee20000300a00 */
[----:B------:R-:W-:-:S02]  /*65250*/  LOP3.LUT P1, RZ, R52, 0x100, RZ, 0xc0, !PT ;  /* 0x0000010034ff7812 */ /* 0x000fc4000782c0ff */
[----:B------:R-:W-:Y:S01]  /*65260*/  LOP3.LUT R55, R55, 0xfbffffff, RZ, 0xc0, !PT ;  /* 0xfbffffff37377812 */ /* 0x000fe200078ec0ff */
[----:B------:R-:W3:Y:S01]  /*65270*/  LDL.LU.64 R8, [R1+0xd70] ;  /* 0x000d700001087983 */ /* 0x000ee20000300a00 */
[----:B------:R-:W-:-:S09]  /*65280*/  LOP3.LUT P5, RZ, R52, 0x1, RZ, 0xc0, !PT ;  /* 0x0000000134ff7812 */ /* 0x000fd200078ac0ff */
[----:B------:R-:W-:Y:S02]  /*65290*/  @P1 LOP3.LUT R55, R55, 0x4000000, RZ, 0xfc, !PT ;  /* 0x0400000037371812 */ /* 0x000fe400078efcff */
[C---:B------:R-:W-:Y:S02]  /*652a0*/  LOP3.LUT P1, RZ, R52.reuse, 0x80, RZ, 0xc0, !PT ;  /* 0x0000008034ff7812 */ /* 0x040fe4000782c0ff */
[----:B------:R-:W-:Y:S02]  /*652b0*/  LOP3.LUT P6, RZ, R52, 0x4, RZ, 0xc0, !PT ;  /* 0x0000000434ff7812 */ /* 0x000fe400078cc0ff */
[----:B------:R-:W-:Y:S02]  /*652c0*/  LOP3.LUT R55, R55, 0xf7ffffff, RZ, 0xc0, !PT ;  /* 0xf7ffffff37377812 */ /* 0x000fe400078ec0ff */
[----:B----4-:R-:W-:-:S05]  /*652d0*/  PRMT R0, R45, 0x7770, RZ ;  /* 0x000077702d007816 */ /* 0x010fca00000000ff */
[----:B------:R0:W-:Y:S02]  /*652e0*/  @P5 STG.E.U8 desc[UR46][R6.64], R0 ;  /* 0x0000000006005986 */ /* 0x0001e4000c10112e */
[----:B------:R-:W-:Y:S02]  /*652f0*/  @P1 LOP3.LUT R55, R55, 0x8000000, RZ, 0xfc, !PT ;  /* 0x0800000037371812 */ /* 0x000fe400078efcff */
[----:B------:R-:W-:Y:S02]  /*65300*/  LOP3.LUT P1, RZ, R52, 0x20, RZ, 0xc0, !PT ;  /* 0x0000002034ff7812 */ /* 0x000fe4000782c0ff */
[C---:B0-----:R-:W-:Y:S01]  /*65310*/  PRMT R0, R45.reuse, 0x7771, RZ ;  /* 0x000077712d007816 */ /* 0x041fe200000000ff */
[----:B------:R-:W4:Y:S04]  /*65320*/  LDL.LU.64 R6, [R1+0xd68] ;  /* 0x000d680001067983 */ /* 0x000f280000300a00 */
[----:B------:R0:W-:Y:S02]  /*65330*/  @P6 STG.E.U8 desc[UR46][R46.64], R0 ;  /* 0x000000002e006986 */ /* 0x0001e4000c10112e */
[----:B0-----:R-:W-:-:S02]  /*65340*/  PRMT R0, R45, 0x7772, RZ ;  /* 0x000077722d007816 */ /* 0x001fc400000000ff */
[----:B------:R-:W4:Y:S04]  /*65350*/  LDL.LU.64 R46, [R1+0xd60] ;  /* 0x000d6000012e7983 */ /* 0x000f280000300a00 */
[----:B------:R0:W-:Y:S01]  /*65360*/  @P1 STG.E.U8 desc[UR46][R58.64], R0 ;  /* 0x000000003a001986 */ /* 0x0001e2000c10112e */
[----:B------:R-:W-:Y:S02]  /*65370*/  LOP3.LUT P1, RZ, R55, 0x8000000, RZ, 0xc0, !PT ;  /* 0x0800000037ff7812 */ /* 0x000fe4000782c0ff */
        /* <DEDUP_REMOVED lines=14> */
[----:B0-----:R-:W-:Y:S01]  /*65460*/  PRMT R0, R17, 0x7772, RZ ;  /* 0x0000777211007816 */ /* 0x001fe200000000ff */
[----:B------:R-:W3:Y:S10]  /*65470*/  LDL.LU.64 R2, [R1+0x16f8] ;  /* 0x0016f80001027983 */ /* 0x000ef40000300a00 */
[----:B------:R0:W-:Y:S01]  /*65480*/  @P1 STG.E.U8 desc[UR46][R18.64], R0 ;  /* 0x0000000012001986 */ /* 0x0001e2000c10112e */
[----:B------:R-:W-:-:S02]  /*65490*/  LOP3.LUT P1, RZ, R55, 0x800000, RZ, 0xc0, !PT ;  /* 0x0080000037ff7812 */ /* 0x000fc4000782c0ff */
        /* <DEDUP_REMOVED lines=26> */
[----:B------:R-:W4:Y:S04]  /*65640*/  LDL.LU R51, [R1+0x16f4] ;  /* 0x0016f40001337983 */ /* 0x000f280000300800 */
[----:B------:R0:W-:Y:S02]  /*65650*/  @P5 STG.E.U8 desc[UR46][R48.64], R0 ;  /* 0x0000000030005986 */ /* 0x0001e4000c10112e */
[----:B0-----:R-:W-:-:S05]  /*65660*/  PRMT R0, R5, 0x7770, RZ ;  /* 0x0000777005007816 */ /* 0x001fca00000000ff */
[----:B--2---:R0:W-:Y:S04]  /*65670*/  @P6 STG.E.U8 desc[UR46][R60.64], R0 ;  /* 0x000000003c006986 */ /* 0x0041e8000c10112e */
[----:B0-----:R-:W2:Y:S04]  /*65680*/  LDL.LU.64 R60, [R1+0xd38] ;  /* 0x000d3800013c7983 */ /* 0x001ea80000300a00 */
[----:B------:R-:W3:Y:S04]  /*65690*/  LDL.LU.64 R6, [R1+0xd30] ;  /* 0x000d300001067983 */ /* 0x000ee80000300a00 */
[----:B------:R-:W3:Y:S04]  /*656a0*/  LDL.LU.64 R46, [R1+0xd28] ;  /* 0x000d2800012e7983 */ /* 0x000ee80000300a00 */
[----:B------:R-:W3:Y:S04]  /*656b0*/  LDL.LU.64 R58, [R1+0xd20] ;  /* 0x000d2000013a7983 */ /* 0x000ee80000300a00 */
[----:B------:R-:W3:Y:S04]  /*656c0*/  LDL.LU.64 R44, [R1+0xd18] ;  /* 0x000d1800012c7983 */ /* 0x000ee80000300a00 */
[----:B------:R-:W3:Y:S04]  /*656d0*/  LDL.LU.64 R48, [R1+0xd10] ;  /* 0x000d100001307983 */ /* 0x000ee80000300a00 */
[----:B------:R-:W3:Y:S01]  /*656e0*/  LDL.LU R54, [R1+0xd8] ;  /* 0x0000d80001367983 */ /* 0x000ee20000300800 */
[----:B------:R-:W-:-:S02]  /*656f0*/  LOP3.LUT P3, RZ, R52, 0x80000000, RZ, 0xc0, !PT ;  /* 0x8000000034ff7812 */ /* 0x000fc4000786c0ff */
[----:B------:R-:W-:Y:S02]  /*65700*/  PRMT R0, R5, 0x7771, RZ ;  /* 0x0000777105007816 */ /* 0x000fe400000000ff */
[----:B------:R-:W-:-:S09]  /*65710*/  LOP3.LUT R55, R55, 0xffffefff, RZ, 0xc0, !PT ;  /* 0xffffefff37377812 */ /* 0x000fd200078ec0ff */
[----:B--2---:R0:W-:Y:S04]  /*65720*/  @P3 STG.E.U8 desc[UR46][R60.64], R0 ;  /* 0x000000003c003986 */ /* 0x0041e8000c10112e */
[----:B0-----:R-:W2:Y:S01]  /*65730*/  LDL.LU.64 R60, [R1+0xd08] ;  /* 0x000d0800013c7983 */ /* 0x001ea20000300a00 */
[----:B----4-:R-:W-:-:S03]  /*65740*/  LOP3.LUT P1, RZ, R51, 0x800, RZ, 0xc0, !PT ;  /* 0x0000080033ff7812 */ /* 0x010fc6000782c0ff */
[----:B------:R-:W4:Y:S04]  /*65750*/  LDL.LU R4, [R1+0xdc] ;  /* 0x0000dc0001047983 */ /* 0x000f280000300800 */
[----:B------:R-:W4:Y:S04]  /*65760*/  LDL.LU.64 R18, [R1+0xd00] ;  /* 0x000d000001127983 */ /* 0x000f280000300a00 */
[----:B------:R-:W4:Y:S02]  /*65770*/  LDL.LU.64 R16, [R1+0xcf8] ;  /* 0x000cf80001107983 */ /* 0x000f240000300a00 */
[----:B------:R-:W-:-:S02]  /*65780*/  @P1 LOP3.LUT R55, R55, 0x1000, RZ, 0xfc, !PT ;  /* 0x0000100037371812 */ /* 0x000fc400078efcff */
[----:B------:R-:W-:Y:S01]  /*65790*/  LOP3.LUT P1, RZ, R51, 0x400, RZ, 0xc0, !PT ;  /* 0x0000040033ff7812 */ /* 0x000fe2000782c0ff */
[----:B------:R-:W4:Y:S01]  /*657a0*/  LDL.LU.64 R14, [R1+0xcf0] ;  /* 0x000cf000010e7983 */ /* 0x000f220000300a00 */
[----:B------:R-:W-:Y:S02]  /*657b0*/  LOP3.LUT R55, R55, 0xffffdfff, RZ, 0xc0, !PT ;  /* 0xffffdfff37377812 */ /* 0x000fe400078ec0ff */
[----:B------:R-:W-:Y:S01]  /*657c0*/  LOP3.LUT P4, RZ, R51, 0x1, RZ, 0xc0, !PT ;  /* 0x0000000133ff7812 */ /* 0x000fe2000788c0ff */
[----:B------:R-:W4:Y:S08]  /*657d0*/  LDL.LU.64 R12, [R1+0xce8] ;  /* 0x000ce800010c7983 */ /* 0x000f300000300a00 */
        /* <DEDUP_REMOVED lines=14> */
[----:B------:R-:W-:Y:S02]  /*658c0*/  LOP3.LUT P1, RZ, R51, 0x20, RZ, 0xc0, !PT ;  /* 0x0000002033ff7812 */ /* 0x000fe4000782c0ff */
[----:B------:R-:W-:Y:S01]  /*658d0*/  LOP3.LUT R55, R55, 0xfffbffff, RZ, 0xc0, !PT ;  /* 0xfffbffff37377812 */ /* 0x000fe200078ec0ff */
[----:B---3--:R0:W-:Y:S01]  /*658e0*/  @P4 STG.E.U8 desc[UR46][R6.64], R0 ;  /* 0x0000000006004986 */ /* 0x0081e2000c10112e */
[----:B------:R-:W-:-:S09]  /*658f0*/  LOP3.LUT P5, RZ, R51, 0x2, RZ, 0xc0, !PT ;  /* 0x0000000233ff7812 */ /* 0x000fd200078ac0ff */
[----:B------:R-:W-:Y:S02]  /*65900*/  @P1 LOP3.LUT R55, R55, 0x40000, RZ, 0xfc, !PT ;  /* 0x0004000037371812 */ /* 0x000fe400078efcff */
[----:B------:R-:W-:Y:S02]  /*65910*/  LOP3.LUT P1, RZ, R51, 0x10, RZ, 0xc0, !PT ;  /* 0x0000001033ff7812 */ /* 0x000fe4000782c0ff */
[----:B0-----:R-:W-:Y:S02]  /*65920*/  PRMT R0, R5, 0x7773, RZ ;  /* 0x0000777305007816 */ /* 0x001fe400000000ff */
[----:B------:R-:W3:Y:S01]  /*65930*/  LDL.LU R5, [R1+0xc0] ;  /* 0x0000c00001057983 */ /* 0x000ee20000300800 */
[----:B------:R-:W-:-:S03]  /*65940*/  LOP3.LUT P6, RZ, R51, 0x4, RZ, 0xc0, !PT ;  /* 0x0000000433ff7812 */ /* 0x000fc600078cc0ff */
[----:B------:R-:W3:Y:S01]  /*65950*/  LDL.LU.64 R10, [R1+0xce0] ;  /* 0x000ce000010a7983 */ /* 0x000ee20000300a00 */
[----:B------:R-:W-:-:S03]  /*65960*/  LOP3.LUT R55, R55, 0xfff7ffff, RZ, 0xc0, !PT ;  /* 0xfff7ffff37377812 */ /* 0x000fc600078ec0ff */
[----:B------:R0:W-:Y:S01]  /*65970*/  @P5 STG.E.U8 desc[UR46][R46.64], R0 ;  /* 0x000000002e005986 */ /* 0x0001e2000c10112e */
[----:B------:R-:W-:Y:S02]  /*65980*/  @P1 LOP3.LUT R55, R55, 0x80000, RZ, 0xfc, !PT ;  /* 0x0008000037371812 */ /* 0x000fe400078efcff */
[----:B------:R-:W-:Y:S01]  /*65990*/  LOP3.LUT P1, RZ, R51, 0x8, RZ, 0xc0, !PT ;  /* 0x0000000833ff7812 */ /* 0x000fe2000782c0ff */
[----:B------:R-:W3:Y:S04]  /*659a0*/  LDL.LU.64 R8, [R1+0xcd8] ;  /* 0x000cd80001087983 */ /* 0x000ee80000300a00 */
[----:B------:R-:W3:Y:S01]  /*659b0*/  LDL.LU.64 R6, [R1+0xcd0] ;  /* 0x000cd00001067983 */ /* 0x000ee20000300a00 */
[----:B0-----:R-:W-:-:S03]  /*659c0*/  PRMT R0, R54, 0x7770, RZ ;  /* 0x0000777036007816 */ /* 0x001fc600000000ff */
[----:B------:R-:W3:Y:S04]  /*659d0*/  LDL.LU.64 R46, [R1+0xcc8] ;  /* 0x000cc800012e7983 */ /* 0x000ee80000300a00 */
[----:B------:R0:W-:Y:S02]  /*659e0*/  @P6 STG.E.U8 desc[UR46][R58.64], R0 ;  /* 0x000000003a006986 */ /* 0x0001e4000c10112e */
[----:B0-----:R-:W-:Y:S02]  /*659f0*/  PRMT R0, R54, 0x7771, RZ ;  /* 0x0000777136007816 */ /* 0x001fe400000000ff */
[----:B------:R-:W3:Y:S04]  /*65a00*/  LDL.LU.64 R58, [R1+0xcc0] ;  /* 0x000cc000013a7983 */ /* 0x000ee80000300a00 */
[----:B------:R0:W-:Y:S01]  /*65a10*/  @P1 STG.E.U8 desc[UR46][R44.64], R0 ;  /* 0x000000002c001986 */ /* 0x0001e2000c10112e */
[----:B------:R-:W-:-:S02]  /*65a20*/  LOP3.LUT P1, RZ, R55, 0x80000, RZ, 0xc0, !PT ;  /* 0x0008000037ff7812 */ /* 0x000fc4000782c0ff */
[----:B0-----:R-:W-:Y:S01]  /*65a30*/  PRMT R0, R54, 0x7772, RZ ;  /* 0x0000777236007816 */ /* 0x001fe200000000ff */
[----:B------:R-:W3:Y:S10]  /*65a40*/  LDL.LU.64 R44, [R1+0xcb8] ;  /* 0x000cb800012c7983 */ /* 0x000ef40000300a00 */
[----:B------:R0:W-:Y:S01]  /*65a50*/  @P1 STG.E.U8 desc[UR46][R48.64], R0 ;  /* 0x0000000030001986 */ /* 0x0001e2000c10112e */
[----:B------:R-:W-:-:S03]  /*65a60*/  LOP3.LUT P1, RZ, R55, 0x40000, RZ, 0xc0, !PT ;  /* 0x0004000037ff7812 */ /* 0x000fc6000782c0ff */
[----:B0-----:R-:W3:Y:S01]  /*65a70*/  LDL.LU.64 R48, [R1+0xcb0] ;  /* 0x000cb00001307983 */ /* 0x001ee20000300a00 */
[----:B------:R-:W-:-:S09]  /*65a80*/  PRMT R0, R54, 0x7773, RZ ;  /* 0x0000777336007816 */ /* 0x000fd200000000ff */
[----:B--2---:R0:W-:Y:S04]  /*65a90*/  @P1 STG.E.U8 desc[UR46][R60.64], R0 ;  /* 0x000000003c001986 */ /* 0x0041e8000c10112e */
[----:B0-----:R-:W2:Y:S01]  /*65aa0*/  LDL.LU.64 R60, [R1+0xca8] ;  /* 0x000ca800013c7983 */ /* 0x001ea20000300a00 */
[----:B------:R-:W-:Y:S02]  /*65ab0*/  LOP3.LUT P1, RZ, R55, 0x20000, RZ, 0xc0, !PT ;  /* 0x0002000037ff7812 */ /* 0x000fe4000782c0ff */
[----:B----4-:R-:W-:-:S11]  /*65ac0*/  PRMT R0, R4, 0x7770, RZ ;  /* 0x0000777004007816 */ /* 0x010fd600000000ff */
        /* <DEDUP_REMOVED lines=12> */
[C---:B------:R-:W-:Y:S02]  /*65b90*/  LOP3.LUT P0, RZ, R51.reuse, 0x2000, RZ, 0xc0, !PT ;  /* 0x0000200033ff7812 */ /* 0x040fe4000780c0ff */
[----:B------:R-:W-:Y:S02]  /*65ba0*/  LOP3.LUT P3, RZ, R51, 0x4000, RZ, 0xc0, !PT ;  /* 0x0000400033ff7812 */ /* 0x000fe4000786c0ff */
[----:B---3--:R-:W-:-:S05]  /*65bb0*/  PRMT R0, R5, 0x7770, RZ ;  /* 0x0000777005007816 */ /* 0x008fca00000000ff */
[----:B------:R0:W-:Y:S01]  /*65bc0*/  @P1 STG.E.U8 desc[UR46][R10.64], R0 ;  /* 0x000000000a001986 */ /* 0x0001e2000c10112e */
[----:B------:R-:W-:Y:S02]  /*65bd0*/  LOP3.LUT P1, RZ, R55, 0x1000, RZ, 0xc0, !PT ;  /* 0x0000100037ff7812 */ /* 0x000fe4000782c0ff */
[----:B0-----:R-:W-:-:S11]  /*65be0*/  PRMT R0, R5, 0x7771, RZ ;  /* 0x0000777105007816 */ /* 0x001fd600000000ff */
        /* <DEDUP_REMOVED lines=13> */
[----:B------:R0:W-:Y:S02]  /*65cc0*/  @P5 STG.E.U8 desc[UR46][R48.64], R0 ;  /* 0x0000000030005986 */ /* 0x0001e4000c10112e */
[----:B0-----:R-:W-:Y:S02]  /*65cd0*/  PRMT R0, R2, 0x7773, RZ ;  /* 0x0000777302007816 */ /* 0x001fe400000000ff */
[----:B------:R-:W3:Y:S04]  /*65ce0*/  LDL.LU R2, [R1+0x16f0] ;  /* 0x0016f00001027983 */ /* 0x000ee80000300800 */
[----:B------:R-:W4:Y:S04]  /*65cf0*/  LDL.LU.64 R48, [R1+0xca0] ;  /* 0x000ca00001307983 */ /* 0x000f280000300a00 */
[----:B--2---:R0:W-:Y:S04]  /*65d00*/  @P6 STG.E.U8 desc[UR46][R60.64], R0 ;  /* 0x000000003c006986 */ /* 0x0041e8000c10112e */
[----:B0-----:R-:W2:Y:S04]  /*65d10*/  LDL.LU.64 R60, [R1+0xc98] ;  /* 0x000c9800013c7983 */ /* 0x001ea80000300a00 */
[----:B------:R-:W3:Y:S04]  /*65d20*/  LDL.LU.64 R8, [R1+0xc90] ;  /* 0x000c900001087983 */ /* 0x000ee80000300a00 */
[----:B------:R-:W4:Y:S04]  /*65d30*/  LDL.LU R7, [R1+0xc8] ;  /* 0x0000c80001077983 */ /* 0x000f280000300800 */
[----:B------:R-:W3:Y:S04]  /*65d40*/  LDL.LU.64 R4, [R1+0xc88] ;  /* 0x000c880001047983 */ /* 0x000ee80000300a00 */
[----:B------:R-:W3:Y:S04]  /*65d50*/  LDL.LU.64 R46, [R1+0xc80] ;  /* 0x000c8000012e7983 */ /* 0x000ee80000300a00 */
[----:B------:R-:W3:Y:S04]  /*65d60*/  LDL.LU.64 R58, [R1+0xc78] ;  /* 0x000c7800013a7983 */ /* 0x000ee80000300a00 */
[----:B------:R-:W3:Y:S04]  /*65d70*/  LDL.LU R16, [R1+0xcc] ;  /* 0x0000cc0001107983 */ /* 0x000ee80000300800 */
[----:B------:R-:W3:Y:S01]  /*65d80*/  LDL.LU.64 R44, [R1+0xc70] ;  /* 0x000c7000012c7983 */ /* 0x000ee20000300a00 */
[----:B------:R-:W-:-:S02]  /*65d90*/  LOP3.LUT P1, RZ, R51, 0x40000000, RZ, 0xc0, !PT ;  /* 0x4000000033ff7812 */ /* 0x000fc4000782c0ff */
[----:B------:R-:W-:-:S11]  /*65da0*/  LOP3.LUT R55, R55, 0xffffffef, RZ, 0xc0, !PT ;  /* 0xffffffef37377812 */ /* 0x000fd600078ec0ff */
[----:B------:R-:W-:Y:S02]  /*65db0*/  @P1 LOP3.LUT R55, R55, 0x10, RZ, 0xfc, !PT ;  /* 0x0000001037371812 */ /* 0x000fe400078efcff */
[----:B------:R-:W-:Y:S02]  /*65dc0*/  LOP3.LUT P1, RZ, R51, 0x20000000, RZ, 0xc0, !PT ;  /* 0x2000000033ff7812 */ /* 0x000fe4000782c0ff */
[----:B------:R-:W-:Y:S02]  /*65dd0*/  LOP3.LUT R55, R55, 0xffffffdf, RZ, 0xc0, !PT ;  /* 0xffffffdf37377812 */ /* 0x000fe400078ec0ff */
[----:B------:R-:W-:-:S09]  /*65de0*/  LOP3.LUT P3, RZ, R51, 0x40000, RZ, 0xc0, !PT ;  /* 0x0004000033ff7812 */ /* 0x000fd2000786c0ff */
        /* <DEDUP_REMOVED lines=14> */
[C---:B------:R-:W-:Y:S02]  /*65ed0*/  LOP3.LUT P1, RZ, R51.reuse, 0x1000000, RZ, 0xc0, !PT ;  /* 0x0100000033ff7812 */ /* 0x040fe4000782c0ff */
[----:B------:R-:W-:Y:S02]  /*65ee0*/  LOP3.LUT P5, RZ, R51, 0x100000, RZ, 0xc0, !PT ;  /* 0x0010000033ff7812 */ /* 0x000fe400078ac0ff */
[----:B------:R-:W-:Y:S02]  /*65ef0*/  LOP3.LUT R55, R55, 0xfffffbff, RZ, 0xc0, !PT ;  /* 0xfffffbff37377812 */ /* 0x000fe400078ec0ff */
[----:B------:R-:W-:-:S07]  /*65f00*/  LOP3.LUT P6, RZ, R51, 0x200000, RZ, 0xc0, !PT ;  /* 0x0020000033ff7812 */ /* 0x000fce00078cc0ff */
[----:B------:R-:W-:Y:S02]  /*65f10*/  @P1 LOP3.LUT R55, R55, 0x400, RZ, 0xfc, !PT ;  /* 0x0000040037371812 */ /* 0x000fe400078efcff */
[----:B------:R-:W-:Y:S02]  /*65f20*/  LOP3.LUT P1, RZ, R51, 0x800000, RZ, 0xc0, !PT ;  /* 0x0080000033ff7812 */ /* 0x000fe4000782c0ff */
[----:B------:R-:W-:-:S11]  /*65f30*/  LOP3.LUT R55, R55, 0xfffff7ff, RZ, 0xc0, !PT ;  /* 0xfffff7ff37377812 */ /* 0x000fd600078ec0ff */
[----:B------:R-:W-:Y:S02]  /*65f40*/  @P1 LOP3.LUT R55, R55, 0x800, RZ, 0xfc, !PT ;  /* 0x0000080037371812 */ /* 0x000fe400078efcff */
[----:B------:R-:W-:Y:S02]  /*65f50*/  LOP3.LUT P1, RZ, R51, 0x400000, RZ, 0xc0, !PT ;  /* 0x0040000033ff7812 */ /* 0x000fe4000782c0ff */
[----:B----4-:R-:W-:-:S05]  /*65f60*/  PRMT R0, R7, 0x7770, RZ ;  /* 0x0000777007007816 */ /* 0x010fca00000000ff */
[----:B------:R0:W-:Y:S04]  /*65f70*/  @P3 STG.E.U8 desc[UR46][R48.64], R0 ;  /* 0x0000000030003986 */ /* 0x0001e8000c10112e */
[----:B0-----:R-:W4:Y:S01]  /*65f80*/  LDL.LU.64 R48, [R1+0xc68] ;  /* 0x000c680001307983 */ /* 0x001f220000300a00 */
[----:B------:R-:W-:-:S05]  /*65f90*/  PRMT R0, R7, 0x7771, RZ ;  /* 0x0000777107007816 */ /* 0x000fca00000000ff */
[----:B--2---:R0:W-:Y:S04]  /*65fa0*/  @P4 STG.E.U8 desc[UR46][R60.64], R0 ;  /* 0x000000003c004986 */ /* 0x0041e8000c10112e */
[----:B0-----:R-:W2:Y:S04]  /*65fb0*/  LDL.LU.64 R60, [R1+0xc60] ;  /* 0x000c6000013c7983 */ /* 0x001ea80000300a00 */
[----:B------:R-:W2:Y:S04]  /*65fc0*/  LDL.LU R17, [R1+0xb0] ;  /* 0x0000b00001117983 */ /* 0x000ea80000300800 */
[----:B------:R-:W2:Y:S04]  /*65fd0*/  LDL.LU.64 R52, [R1+0xc58] ;  /* 0x000c580001347983 */ /* 0x000ea80000300a00 */
[----:B------:R-:W2:Y:S01]  /*65fe0*/  LDL.LU.64 R18, [R1+0xc50] ;  /* 0x000c500001127983 */ /* 0x000ea20000300a00 */
[----:B------:R-:W-:-:S03]  /*65ff0*/  PRMT R0, R7, 0x7772, RZ ;  /* 0x0000777207007816 */ /* 0x000fc600000000ff */
[----:B------:R-:W2:Y:S04]  /*66000*/  LDL.LU.64 R14, [R1+0xc48] ;  /* 0x000c4800010e7983 */ /* 0x000ea80000300a00 */
[----:B---3--:R0:W-:Y:S02]  /*66010*/  @P5 STG.E.U8 desc[UR46][R8.64], R0 ;  /* 0x0000000008005986 */ /* 0x0081e4000c10112e */
[----:B0-----:R-:W-:-:S05]  /*66020*/  PRMT R0, R7, 0x7773, RZ ;  /* 0x0000777307007816 */ /* 0x001fca00000000ff */
[----:B------:R0:W-:Y:S04]  /*66030*/  @P6 STG.E.U8 desc[UR46][R4.64], R0 ;  /* 0x0000000004006986 */ /* 0x0001e8000c10112e */
[----:B0-----:R-:W3:Y:S01]  /*66040*/  LDL.LU R5, [R1+0xb4] ;  /* 0x0000b40001057983 */ /* 0x001ee20000300800 */
[----:B------:R-:W-:-:S03]  /*66050*/  PRMT R0, R16, 0x7770, RZ ;  /* 0x0000777010007816 */ /* 0x000fc600000000ff */
[----:B------:R-:W3:Y:S04]  /*66060*/  LDL.LU.64 R12, [R1+0xc40] ;  /* 0x000c4000010c7983 */ /* 0x000ee80000300a00 */
[----:B------:R-:W3:Y:S04]  /*66070*/  LDL.LU.64 R10, [R1+0xc38] ;  /* 0x000c3800010a7983 */ /* 0x000ee80000300a00 */
[----:B------:R0:W-:Y:S01]  /*66080*/  @P1 STG.E.U8 desc[UR46][R46.64], R0 ;  /* 0x000000002e001986 */ /* 0x0001e2000c10112e */
[----:B------:R-:W-:-:S03]  /*66090*/  LOP3.LUT P1, RZ, R55, 0x800, RZ, 0xc0, !PT ;  /* 0x0000080037ff7812 */ /* 0x000fc6000782c0ff */
[----:B------:R-:W3:Y:S04]  /*660a0*/  LDL.LU.64 R8, [R1+0xc30] ;  /* 0x000c300001087983 */ /* 0x000ee80000300a00 */
[----:B------:R-:W3:Y:S01]  /*660b0*/  LDL.LU.64 R6, [R1+0xc28] ;  /* 0x000c280001067983 */ /* 0x000ee20000300a00 */
[----:B0-----:R-:W-:-:S03]  /*660c0*/  PRMT R0, R16, 0x7771, RZ ;  /* 0x0000777110007816 */ /* 0x001fc600000000ff */
[----:B------:R-:W3:Y:S04]  /*660d0*/  LDL.LU R4, [R1+0xb8] ;  /* 0x0000b80001047983 */ /* 0x000ee80000300800 */
[----:B------:R0:W-:Y:S01]  /*660e0*/  @P1 STG.E.U8 desc[UR46][R58.64], R0 ;  /* 0x000000003a001986 */ /* 0x0001e2000c10112e */
[----:B------:R-:W-:-:S03]  /*660f0*/  LOP3.LUT P1, RZ, R55, 0x400, RZ, 0xc0, !PT ;  /* 0x0000040037ff7812 */ /* 0x000fc6000782c0ff */
[----:B------:R-:W3:Y:S04]  /*66100*/  LDL.LU.64 R46, [R1+0xc20] ;  /* 0x000c2000012e7983 */ /* 0x000ee80000300a00 */
[----:B0-----:R-:W3:Y:S01]  /*66110*/  LDL.LU.64 R58, [R1+0xc18] ;  /* 0x000c1800013a7983 */ /* 0x001ee20000300a00 */
[----:B------:R-:W-:-:S05]  /*66120*/  PRMT R0, R16, 0x7772, RZ ;  /* 0x0000777210007816 */ /* 0x000fca00000000ff */
[----:B------:R0:W-:Y:S04]  /*66130*/  @P1 STG.E.U8 desc[UR46][R44.64], R0 ;  /* 0x000000002c001986 */ /* 0x0001e8000c10112e */
[----:B0-----:R-:W3:Y:S01]  /*66140*/  LDL.LU.64 R44, [R1+0xc10] ;  /* 0x000c1000012c7983 */ /* 0x001ee20000300a00 */
[----:B------:R-:W-:Y:S02]  /*66150*/  LOP3.LUT P1, RZ, R55, 0x200, RZ, 0xc0, !PT ;  /* 0x0000020037ff7812 */ /* 0x000fe4000782c0ff */
[----:B------:R-:W-:Y:S02]  /*66160*/  PRMT R0, R16, 0x7773, RZ ;  /* 0x0000777310007816 */ /* 0x000fe400000000ff */
[----:B------:R-:W-:Y:S02]  /*66170*/  LOP3.LUT P2, RZ, R51, 0x80000000, RZ, 0xc0, !PT ;  /* 0x8000000033ff7812 */ /* 0x000fe4000784c0ff */
[----:B------:R-:W-:-:S02]  /*66180*/  LOP3.LUT P0, RZ, R2, 0x1, RZ, 0xc0, !PT ;  /* 0x0000000102ff7812 */ /* 0x000fc4000780c0ff */
[C---:B------:R-:W-:Y:S02]  /*66190*/  LOP3.LUT P3, RZ, R2.reuse, 0x2, RZ, 0xc0, !PT ;  /* 0x0000000202ff7812 */ /* 0x040fe4000786c0ff */
[C---:B------:R-:W-:Y:S02]  /*661a0*/  LOP3.LUT P4, RZ, R2.reuse, 0x4, RZ, 0xc0, !PT ;  /* 0x0000000402ff7812 */ /* 0x040fe4000788c0ff */
[C---:B------:R-:W-:Y:S02]  /*661b0*/  LOP3.LUT P5, RZ, R2.reuse, 0x8, RZ, 0xc0, !PT ;  /* 0x0000000802ff7812 */ /* 0x040fe400078ac0ff */
[----:B------:R-:W-:Y:S01]  /*661c0*/  LOP3.LUT P6, RZ, R2, 0x10, RZ, 0xc0, !PT ;  /* 0x0000001002ff7812 */ /* 0x000fe200078cc0ff */
[----:B----4-:R0:W-:Y:S01]  /*661d0*/  @P1 STG.E.U8 desc[UR46][R48.64], R0 ;  /* 0x0000000030001986 */ /* 0x0101e2000c10112e */
[----:B------:R-:W-:-:S03]  /*661e0*/  LOP3.LUT P1, RZ, R55, 0x100, RZ, 0xc0, !PT ;  /* 0x0000010037ff7812 */ /* 0x000fc6000782c0ff */
[----:B0-----:R-:W4:Y:S01]  /*661f0*/  LDL.LU.64 R48, [R1+0x16e8] ;  /* 0x0016e80001307983 */ /* 0x001f220000300a00 */
[----:B--2---:R-:W-:-:S09]  /*66200*/  PRMT R0, R17, 0x7770, RZ ;  /* 0x0000777011007816 */ /* 0x004fd200000000ff */
[----:B------:R0:W-:Y:S01]  /*66210*/  @P1 STG.E.U8 desc[UR46][R60.64], R0 ;  /* 0x000000003c001986 */ /* 0x0001e2000c10112e */
[----:B------:R-:W-:Y:S02]  /*66220*/  LOP3.LUT P1, RZ, R55, 0x80, RZ, 0xc0, !PT ;  /* 0x0000008037ff7812 */ /* 0x000fe4000782c0ff */
[----:B0-----:R-:W-:Y:S01]  /*66230*/  PRMT R0, R17, 0x7771, RZ ;  /* 0x0000777111007816 */ /* 0x001fe200000000ff */
[----:B------:R-:W2:Y:S10]  /*66240*/  LDL.LU.64 R60, [R1+0x16e0] ;  /* 0x0016e000013c7983 */ /* 0x000eb40000300a00 */
        /* <DEDUP_REMOVED lines=8> */
[----:B---3--:R-:W-:-:S11]  /*662d0*/  PRMT R0, R5, 0x7770, RZ ;  /* 0x0000777005007816 */ /* 0x008fd600000000ff */
[----:B------:R0:W-:Y:S02]  /*662e0*/  @P1 STG.E.U8 desc[UR46][R12.64], R0 ;  /* 0x000000000c001986 */ /* 0x0001e4000c10112e */
[----:B0-----:R-:W-:-:S05]  /*662f0*/  PRMT R0, R5, 0x7771, RZ ;  /* 0x0000777105007816 */ /* 0x001fca00000000ff */
        /* <DEDUP_REMOVED lines=10> */
[----:B------:R0:W-:Y:S04]  /*663a0*/  @P6 STG.E.U8 desc[UR46][R44.64], R0 ;  /* 0x000000002c006986 */ /* 0x0001e8000c10112e */
[----:B0-----:R-:W3:Y:S04]  /*663b0*/  LDL.LU.64 R44, [R1+0xc08] ;  /* 0x000c0800012c7983 */ /* 0x001ee80000300a00 */
[----:B------:R-:W4:Y:S04]  /*663c0*/  LDL.LU.64 R10, [R1+0xc00] ;  /* 0x000c0000010a7983 */ /* 0x000f280000300a00 */
[----:B------:R-:W2:Y:S04]  /*663d0*/  LDL.LU.64 R8, [R1+0xbf8] ;  /* 0x000bf80001087983 */ /* 0x000ea80000300a00 */
[----:B------:R-:W2:Y:S04]  /*663e0*/  LDL.LU.64 R6, [R1+0xbf0] ;  /* 0x000bf00001067983 */ /* 0x000ea80000300a00 */
[----:B------:R-:W4:Y:S04]  /*663f0*/  LDL.LU R5, [R1+0xbc] ;  /* 0x0000bc0001057983 */ /* 0x000f280000300800 */
[----:B------:R-:W2:Y:S04]  /*66400*/  LDL.LU.64 R46, [R1+0xbe8] ;  /* 0x000be800012e7983 */ /* 0x000ea80000300a00 */
[----:B------:R-:W2:Y:S04]  /*66410*/  LDL.LU.64 R58, [R1+0xbe0] ;  /* 0x000be000013a7983 */ /* 0x000ea80000300a00 */
[----:B------:R-:W2:Y:S01]  /*66420*/  LDL.LU R54, [R1+0xa0] ;  /* 0x0000a00001367983 */ /* 0x000ea20000300800 */
[----:B------:R-:W-:-:S02]  /*66430*/  LOP3.LUT P3, RZ, R2, 0x20, RZ, 0xc0, !PT ;  /* 0x0000002002ff7812 */ /* 0x000fc4000786c0ff */
[----:B------:R-:W-:Y:S02]  /*66440*/  PRMT R0, R4, 0x7773, RZ ;  /* 0x0000777304007816 */ /* 0x000fe400000000ff */
[C---:B------:R-:W-:Y:S02]  /*66450*/  LOP3.LUT P4, RZ, R2.reuse, 0x40, RZ, 0xc0, !PT ;  /* 0x0000004002ff7812 */ /* 0x040fe4000788c0ff */
[C---:B------:R-:W-:Y:S02]  /*66460*/  LOP3.LUT P5, RZ, R2.reuse, 0x80, RZ, 0xc0, !PT ;  /* 0x0000008002ff7812 */ /* 0x040fe400078ac0ff */
[----:B------:R-:W-:Y:S02]  /*66470*/  LOP3.LUT P6, RZ, R2, 0x100, RZ, 0xc0, !PT ;  /* 0x0000010002ff7812 */ /* 0x000fe400078cc0ff */
        /* <DEDUP_REMOVED lines=11> */
[----:B------:R-:W-:Y:S01]  /*66530*/  @P1 LOP3.LUT R51, R51, 0x80000000, RZ, 0xfc, !PT ;  /* 0x8000000033331812 */ /* 0x000fe200078efcff */
[----:B---3--:R0:W-:Y:S04]  /*66540*/  @P3 STG.E.U8 desc[UR46][R44.64], R0 ;  /* 0x000000002c003986 */ /* 0x0081e8000c10112e */
[----:B0-----:R-:W3:Y:S04]  /*66550*/  LDL.LU.64 R44, [R1+0xbd8] ;  /* 0x000bd800012c7983 */ /* 0x001ee80000300a00 */
[----:B------:R-:W3:Y:S04]  /*66560*/  LDL.LU.64 R52, [R1+0xbd0] ;  /* 0x000bd00001347983 */ /* 0x000ee80000300a00 */
[----:B------:R-:W3:Y:S04]  /*66570*/  LDL.LU.64 R18, [R1+0xbc8] ;  /* 0x000bc80001127983 */ /* 0x000ee80000300a00 */
[----:B------:R-:W3:Y:S04]  /*66580*/  LDL.LU.64 R16, [R1+0xbc0] ;  /* 0x000bc00001107983 */ /* 0x000ee80000300a00 */
[----:B------:R-:W3:Y:S04]  /*66590*/  LDL.LU.64 R14, [R1+0xbb8] ;  /* 0x000bb800010e7983 */ /* 0x000ee80000300a00 */
[----:B------:R-:W3:Y:S01]  /*665a0*/  LDL.LU.64 R12, [R1+0xbb0] ;  /* 0x000bb000010c7983 */ /* 0x000ee20000300a00 */
[----:B----4-:R-:W-:-:S05]  /*665b0*/  PRMT R0, R5, 0x7770, RZ ;  /* 0x0000777005007816 */ /* 0x010fca00000000ff */
[----:B------:R0:W-:Y:S02]  /*665c0*/  @P4 STG.E.U8 desc[UR46][R10.64], R0 ;  /* 0x000000000a004986 */ /* 0x0001e4000c10112e */
[C---:B0-----:R-:W-:Y:S02]  /*665d0*/  PRMT R0, R5.reuse, 0x7771, RZ ;  /* 0x0000777105007816 */ /* 0x041fe400000000ff */
[----:B------:R-:W4:Y:S04]  /*665e0*/  LDL.LU.64 R10, [R1+0xba8] ;  /* 0x000ba800010a7983 */ /* 0x000f280000300a00 */
[----:B--2---:R0:W-:Y:S02]  /*665f0*/  @P5 STG.E.U8 desc[UR46][R8.64], R0 ;  /* 0x0000000008005986 */ /* 0x0041e4000c10112e */
[----:B0-----:R-:W-:-:S02]  /*66600*/  PRMT R0, R5, 0x7772, RZ ;  /* 0x0000777205007816 */ /* 0x001fc400000000ff */
[----:B------:R-:W2:Y:S04]  /*66610*/  LDL.LU.64 R8, [R1+0xba0] ;  /* 0x000ba00001087983 */ /* 0x000ea80000300a00 */
[----:B------:R0:W-:Y:S04]  /*66620*/  @P6 STG.E.U8 desc[UR46][R6.64], R0 ;  /* 0x0000000006006986 */ /* 0x0001e8000c10112e */
[----:B0-----:R-:W2:Y:S01]  /*66630*/  LDL.LU.64 R6, [R1+0xb98] ;  /* 0x000b980001067983 */ /* 0x001ea20000300a00 */
        /* <DEDUP_REMOVED lines=11> */
[----:B------:R-:W-:Y:S02]  /*666f0*/  PRMT R0, R5, 0x7773, RZ ;  /* 0x0000777305007816 */ /* 0x000fe400000000ff */
[----:B------:R-:W2:Y:S07]  /*66700*/  LDL.LU.64 R4, [R1+0xb90] ;  /* 0x000b900001047983 */ /* 0x000eae0000300a00 */
[----:B------:R-:W-:-:S02]  /*66710*/  @P1 LOP3.LUT R55, R55, 0x8, RZ, 0xfc, !PT ;  /* 0x0000000837371812 */ /* 0x000fc400078efcff */
[----:B------:R-:W-:-:S13]  /*66720*/  LOP3.LUT P1, RZ, R2, 0x200, RZ, 0xc0, !PT ;  /* 0x0000020002ff7812 */ /* 0x000fda000782c0ff */
[----:B------:R0:W-:Y:S01]  /*66730*/  @P1 STG.E.U8 desc[UR46][R46.64], R0 ;  /* 0x000000002e001986 */ /* 0x0001e2000c10112e */
[C---:B------:R-:W-:Y:S02]  /*66740*/  LOP3.LUT P1, RZ, R55.reuse, 0x8, RZ, 0xc0, !PT ;  /* 0x0000000837ff7812 */ /* 0x040fe4000782c0ff */
[----:B0-----:R-:W-:Y:S01]  /*66750*/  PRMT R0, R54, 0x7770, RZ ;  /* 0x0000777036007816 */ /* 0x001fe200000000ff */
[----:B------:R-:W2:Y:S10]  /*66760*/  LDL.LU.64 R46, [R1+0xb88] ;  /* 0x000b8800012e7983 */ /* 0x000eb40000300a00 */
[----:B------:R0:W-:Y:S01]  /*66770*/  @P1 STG.E.U8 desc[UR46][R58.64], R0 ;  /* 0x000000003a001986 */ /* 0x0001e2000c10112e */
[----:B------:R-:W-:-:S02]  /*66780*/  LOP3.LUT P1, RZ, R55, 0x4, RZ, 0xc0, !PT ;  /* 0x0000000437ff7812 */ /* 0x000fc4000782c0ff */
[----:B0-----:R-:W-:Y:S01]  /*66790*/  PRMT R0, R54, 0x7771, RZ ;  /* 0x0000777136007816 */ /* 0x001fe200000000ff */
[----:B------:R-:W2:Y:S01]  /*667a0*/  LDL.LU.64 R58, [R1+0xb80] ;  /* 0x000b8000013a7983 */ /* 0x000ea20000300a00 */
[C---:B------:R-:W-:Y:S02]  /*667b0*/  LOP3.LUT P2, RZ, R50.reuse, 0x100000, RZ, 0xc0, !PT ;  /* 0x0010000032ff7812 */ /* 0x040fe4000784c0ff */
[----:B------:R-:W-:-:S07]  /*667c0*/  LOP3.LUT P0, RZ, R50, 0x80000, RZ, 0xc0, !PT ;  /* 0x0008000032ff7812 */ /* 0x000fce000780c0ff */
[----:B---3--:R0:W-:Y:S01]  /*667d0*/  @P1 STG.E.U8 desc[UR46][R44.64], R0 ;  /* 0x000000002c001986 */ /* 0x0081e2000c10112e */
[C---:B------:R-:W-:Y:S02]  /*667e0*/  LOP3.LUT P1, RZ, R55.reuse, 0x2, RZ, 0xc0, !PT ;  /* 0x0000000237ff7812 */ /* 0x040fe4000782c0ff */
        /* <DEDUP_REMOVED lines=16> */
[----:B0-----:R-:W-:Y:S02]  /*668f0*/  PRMT R0, R48, 0x7773, RZ ;  /* 0x0000777330007816 */ /* 0x001fe400000000ff */
[----:B------:R-:W3:Y:S09]  /*66900*/  LDL.LU R48, [R1+0x16d8] ;  /* 0x0016d80001307983 */ /* 0x000ef20000300800 */
[----:B----4-:R0:W-:Y:S02]  /*66910*/  @P1 STG.E.U8 desc[UR46][R10.64], R0 ;  /* 0x000000000a001986 */ /* 0x0101e4000c10112e */
[----:B0-----:R-:W-:-:S05]  /*66920*/  PRMT R0, R61, 0x7770, RZ ;  /* 0x000077703d007816 */ /* 0x001fca00000000ff */
[----:B--2---:R0:W-:Y:S02]  /*66930*/  @P2 STG.E.U8 desc[UR46][R8.64], R0 ;  /* 0x0000000008002986 */ /* 0x0041e4000c10112e */
[----:B0-----:R-:W-:-:S05]  /*66940*/  PRMT R0, R61, 0x7771, RZ ;  /* 0x000077713d007816 */ /* 0x001fca00000000ff */
[----:B------:R0:W-:Y:S04]  /*66950*/  @P0 STG.E.U8 desc[UR46][R6.64], R0 ;  /* 0x0000000006000986 */ /* 0x0001e8000c10112e */
[----:B0-----:R-:W2:Y:S01]  /*66960*/  LDL.LU.64 R6, [R1+0xb70] ;  /* 0x000b700001067983 */ /* 0x001ea20000300a00 */
[C---:B------:R-:W-:Y:S02]  /*66970*/  LOP3.LUT P3, RZ, R50.reuse, 0x40000, RZ, 0xc0, !PT ;  /* 0x0004000032ff7812 */ /* 0x040fe4000786c0ff */
[C---:B------:R-:W-:Y:S01]  /*66980*/  LOP3.LUT P4, RZ, R50.reuse, 0x20000, RZ, 0xc0, !PT ;  /* 0x0002000032ff7812 */ /* 0x040fe2000788c0ff */
[----:B------:R-:W4:Y:S01]  /*66990*/  LDL.LU.64 R10, [R1+0xb68] ;  /* 0x000b6800010a7983 */ /* 0x000f220000300a00 */
[----:B------:R-:W-:Y:S02]  /*669a0*/  PRMT R0, R61, 0x7772, RZ ;  /* 0x000077723d007816 */ /* 0x000fe400000000ff */
[----:B------:R-:W-:-:S07]  /*669b0*/  LOP3.LUT P5, RZ, R50, 0x10000, RZ, 0xc0, !PT ;  /* 0x0001000032ff7812 */ /* 0x000fce00078ac0ff */
[----:B------:R0:W-:Y:S02]  /*669c0*/  @P3 STG.E.U8 desc[UR46][R4.64], R0 ;  /* 0x0000000004003986 */ /* 0x0001e4000c10112e */
[----:B0-----:R-:W-:-:S05]  /*669d0*/  PRMT R0, R61, 0x7773, RZ ;  /* 0x000077733d007816 */ /* 0x001fca00000000ff */
[----:B------:R0:W-:Y:S02]  /*669e0*/  @P4 STG.E.U8 desc[UR46][R46.64], R0 ;  /* 0x000000002e004986 */ /* 0x0001e4000c10112e */
[----:B0-----:R-:W-:-:S05]  /*669f0*/  PRMT R0, R60, 0x7770, RZ ;  /* 0x000077703c007816 */ /* 0x001fca00000000ff */
[----:B------:R0:W-:Y:S04]  /*66a00*/  @P5 STG.E.U8 desc[UR46][R58.64], R0 ;  /* 0x000000003a005986 */ /* 0x0001e8000c10112e */
[----:B0-----:R-:W4:Y:S04]  /*66a10*/  LDL.LU.64 R58, [R1+0xb60] ;  /* 0x000b6000013a7983 */ /* 0x001f280000300a00 */
[----:B------:R-:W4:Y:S04]  /*66a20*/  LDL.LU.64 R8, [R1+0xb58] ;  /* 0x000b580001087983 */ /* 0x000f280000300a00 */
[----:B------:R-:W4:Y:S04]  /*66a30*/  LDL.LU.64 R4, [R1+0xb50] ;  /* 0x000b500001047983 */ /* 0x000f280000300a00 */
[----:B------:R-:W4:Y:S01]  /*66a40*/  LDL.LU R47, [R1+0x90] ;  /* 0x00009000012f7983 */ /* 0x000f220000300800 */
[----:B------:R-:W-:-:S02]  /*66a50*/  LOP3.LUT P6, RZ, R50, 0x8000, RZ, 0xc0, !PT ;  /* 0x0000800032ff7812 */ /* 0x000fc400078cc0ff */
[----:B------:R-:W-:Y:S02]  /*66a60*/  PRMT R0, R60, 0x7771, RZ ;  /* 0x000077713c007816 */ /* 0x000fe400000000ff */
[----:B------:R-:W-:-:S09]  /*66a70*/  LOP3.LUT P3, RZ, R50, 0x4000, RZ, 0xc0, !PT ;  /* 0x0000400032ff7812 */ /* 0x000fd2000786c0ff */
[----:B---3--:R0:W-:Y:S04]  /*66a80*/  @P6 STG.E.U8 desc[UR46][R44.64], R0 ;  /* 0x000000002c006986 */ /* 0x0081e8000c10112e */
[----:B0-----:R-:W3:Y:S01]  /*66a90*/  LDL.LU.64 R44, [R1+0xb48] ;  /* 0x000b4800012c7983 */ /* 0x001ee20000300a00 */
[----:B------:R-:W-:-:S05]  /*66aa0*/  PRMT R0, R60, 0x7772, RZ ;  /* 0x000077723c007816 */ /* 0x000fca00000000ff */
[----:B--2---:R0:W-:Y:S04]  /*66ab0*/  @P3 STG.E.U8 desc[UR46][R6.64], R0 ;  /* 0x0000000006003986 */ /* 0x0041e8000c10112e */
[----:B0-----:R-:W2:Y:S01]  /*66ac0*/  LDL.LU R6, [R1+0x94] ;  /* 0x0000940001067983 */ /* 0x001ea20000300800 */
[----:B------:R-:W-:-:S03]  /*66ad0*/  PRMT R0, R60, 0x7773, RZ ;  /* 0x000077733c007816 */ /* 0x000fc600000000ff */
[----:B------:R-:W2:Y:S01]  /*66ae0*/  LDL.LU.64 R60, [R1+0xb40] ;  /* 0x000b4000013c7983 */ /* 0x000ea20000300a00 */
[C---:B------:R-:W-:Y:S02]  /*66af0*/  LOP3.LUT P1, RZ, R50.reuse, 0x4, RZ, 0xc0, !PT ;  /* 0x0000000432ff7812 */ /* 0x040fe4000782c0ff */
[----:B------:R-:W-:Y:S01]  /*66b00*/  LOP3.LUT R51, R51, 0xffefffff, RZ, 0xc0, !PT ;  /* 0xffefffff33337812 */ /* 0x000fe200078ec0ff */
[----:B------:R-:W2:Y:S01]  /*66b10*/  LDL.LU.64 R12, [R1+0xb38] ;  /* 0x000b3800010c7983 */ /* 0x000ea20000300a00 */
[----:B------:R-:W-:-:S03]  /*66b20*/  LOP3.LUT P4, RZ, R50, 0x2000, RZ, 0xc0, !PT ;  /* 0x0000200032ff7812 */ /* 0x000fc6000788c0ff */
[----:B------:R-:W2:Y:S01]  /*66b30*/  LDL.LU.64 R54, [R1+0xb30] ;  /* 0x000b300001367983 */ /* 0x000ea20000300a00 */
[----:B------:R-:W-:-:S03]  /*66b40*/  LOP3.LUT P5, RZ, R50, 0x1000, RZ, 0xc0, !PT ;  /* 0x0000100032ff7812 */ /* 0x000fc600078ac0ff */
[----:B------:R-:W2:Y:S02]  /*66b50*/  LDL.LU.64 R52, [R1+0xb28] ;  /* 0x000b280001347983 */ /* 0x000ea40000300a00 */
        /* <DEDUP_REMOVED lines=19> */
[----:B------:R-:W-:Y:S01]  /*66c90*/  LOP3.LUT P1, RZ, R50, 0x100, RZ, 0xc0, !PT ;  /* 0x0000010032ff7812 */ /* 0x000fe2000782c0ff */
[----:B0-----:R-:W4:Y:S01]  /*66ca0*/  LDL.LU R58, [R1+0x98] ;  /* 0x00009800013a7983 */ /* 0x001f220000300800 */
[----:B------:R-:W-:-:S03]  /*66cb0*/  LOP3.LUT R51, R51, 0xfbffffff, RZ, 0xc0, !PT ;  /* 0xfbffffff33337812 */ /* 0x000fc600078ec0ff */
[----:B------:R-:W4:Y:S08]  /*66cc0*/  LDL.LU.64 R18, [R1+0xb20] ;  /* 0x000b200001127983 */ /* 0x000f300000300a00 */
[----:B------:R-:W-:Y:S01]  /*66cd0*/  @P1 LOP3.LUT R51, R51, 0x4000000, RZ, 0xfc, !PT ;  /* 0x0400000033331812 */ /* 0x000fe200078efcff */
[----:B------:R-:W4:Y:S01]  /*66ce0*/  LDL.LU.64 R16, [R1+0xb18] ;  /* 0x000b180001107983 */ /* 0x000f220000300a00 */
[----:B------:R-:W-:-:S02]  /*66cf0*/  LOP3.LUT P1, RZ, R50, 0x200, RZ, 0xc0, !PT ;  /* 0x0000020032ff7812 */ /* 0x000fc4000782c0ff */
[----:B------:R-:W-:Y:S01]  /*66d00*/  LOP3.LUT P6, RZ, R50, 0x800, RZ, 0xc0, !PT ;  /* 0x0000080032ff7812 */ /* 0x000fe200078cc0ff */
[----:B------:R-:W4:Y:S01]  /*66d10*/  LDL.LU R59, [R1+0x9c] ;  /* 0x00009c00013b7983 */ /* 0x000f220000300800 */
[----:B------:R-:W-:Y:S02]  /*66d20*/  LOP3.LUT R51, R51, 0xf7ffffff, RZ, 0xc0, !PT ;  /* 0xf7ffffff33337812 */ /* 0x000fe400078ec0ff */
[----:B------:R-:W-:Y:S01]  /*66d30*/  PRMT R0, R47, 0x7771, RZ ;  /* 0x000077712f007816 */ /* 0x000fe200000000ff */
[----:B------:R-:W4:Y:S04]  /*66d40*/  LDL.LU.64 R14, [R1+0xb10] ;  /* 0x000b1000010e7983 */ /* 0x000f280000300a00 */
[----:B------:R-:W4:Y:S02]  /*66d50*/  LDL.LU.64 R10, [R1+0xb08] ;  /* 0x000b0800010a7983 */ /* 0x000f240000300a00 */
[----:B------:R-:W-:-:S02]  /*66d60*/  @P1 LOP3.LUT R51, R51, 0x8000000, RZ, 0xfc, !PT ;  /* 0x0800000033331812 */ /* 0x000fc400078efcff */
[----:B------:R-:W-:Y:S01]  /*66d70*/  LOP3.LUT P1, RZ, R50, 0x400, RZ, 0xc0, !PT ;  /* 0x0000040032ff7812 */ /* 0x000fe2000782c0ff */
[----:B------:R0:W-:Y:S02]  /*66d80*/  @P6 STG.E.U8 desc[UR46][R8.64], R0 ;  /* 0x0000000008006986 */ /* 0x0001e4000c10112e */
[----:B0-----:R-:W-:Y:S02]  /*66d90*/  PRMT R0, R47, 0x7772, RZ ;  /* 0x000077722f007816 */ /* 0x001fe400000000ff */
[----:B------:R-:W4:Y:S08]  /*66da0*/  LDL.LU.64 R8, [R1+0xb00] ;  /* 0x000b000001087983 */ /* 0x000f300000300a00 */
[----:B------:R0:W-:Y:S01]  /*66db0*/  @P1 STG.E.U8 desc[UR46][R4.64], R0 ;  /* 0x0000000004001986 */ /* 0x0001e2000c10112e */
[----:B------:R-:W-:-:S02]  /*66dc0*/  LOP3.LUT P1, RZ, R51, 0x8000000, RZ, 0xc0, !PT ;  /* 0x0800000033ff7812 */ /* 0x000fc4000782c0ff */
[----:B0-----:R-:W-:Y:S01]  /*66dd0*/  PRMT R0, R47, 0x7773, RZ ;  /* 0x000077732f007816 */ /* 0x001fe200000000ff */
[----:B------:R-:W4:Y:S04]  /*66de0*/  LDL.LU.64 R4, [R1+0xaf8] ;  /* 0x000af80001047983 */ /* 0x000f280000300a00 */
[----:B------:R-:W4:Y:S06]  /*66df0*/  LDL.LU.64 R46, [R1+0xaf0] ;  /* 0x000af000012e7983 */ /* 0x000f2c0000300a00 */
[----:B---3--:R0:W-:Y:S01]  /*66e00*/  @P1 STG.E.U8 desc[UR46][R44.64], R0 ;  /* 0x000000002c001986 */ /* 0x0081e2000c10112e */
[----:B------:R-:W-:-:S03]  /*66e10*/  LOP3.LUT P1, RZ, R51, 0x4000000, RZ, 0xc0, !PT ;  /* 0x0400000033ff7812 */ /* 0x000fc6000782c0ff */
[----:B0-----:R-:W3:Y:S04]  /*66e20*/  LDL.LU.64 R44, [R1+0xae8] ;  /* 0x000ae800012c7983 */ /* 0x001ee80000300a00 */
[----:B------:R-:W3:Y:S01]  /*66e30*/  LDL.LU R7, [R1+0x80] ;  /* 0x0000800001077983 */ /* 0x000ee20000300800 */
[----:B--2---:R-:W-:-:S05]  /*66e40*/  PRMT R0, R6, 0x7770, RZ ;  /* 0x0000777006007816 */ /* 0x004fca00000000ff */
[----:B------:R0:W-:Y:S04]  /*66e50*/  @P1 STG.E.U8 desc[UR46][R60.64], R0 ;  /* 0x000000003c001986 */ /* 0x0001e8000c10112e */
[----:B0-----:R-:W2:Y:S01]  /*66e60*/  LDL.LU.64 R60, [R1+0xae0] ;  /* 0x000ae000013c7983 */ /* 0x001ea20000300a00 */
[----:B------:R-:W-:Y:S02]  /*66e70*/  LOP3.LUT P1, RZ, R51, 0x2000000, RZ, 0xc0, !PT ;  /* 0x0200000033ff7812 */ /* 0x000fe4000782c0ff */
[----:B------:R-:W-:-:S11]  /*66e80*/  PRMT R0, R6, 0x7771, RZ ;  /* 0x0000777106007816 */ /* 0x000fd600000000ff */
[----:B------:R0:W-:Y:S01]  /*66e90*/  @P1 STG.E.U8 desc[UR46][R12.64], R0 ;  /* 0x000000000c001986 */ /* 0x0001e2000c10112e */
[C---:B------:R-:W-:Y:S02]  /*66ea0*/  LOP3.LUT P1, RZ, R51.reuse, 0x1000000, RZ, 0xc0, !PT ;  /* 0x0100000033ff7812 */ /* 0x040fe4000782c0ff */
[----:B0-----:R-:W-:Y:S01]  /*66eb0*/  PRMT R0, R6, 0x7772, RZ ;  /* 0x0000777206007816 */ /* 0x001fe200000000ff */
[----:B------:R-:W2:Y:S10]  /*66ec0*/  LDL.LU R12, [R1+0x16d4] ;  /* 0x0016d400010c7983 */ /* 0x000eb40000300800 */
[----:B------:R0:W-:Y:S01]  /*66ed0*/  @P1 STG.E.U8 desc[UR46][R54.64], R0 ;  /* 0x0000000036001986 */ /* 0x0001e2000c10112e */
[----:B------:R-:W-:-:S02]  /*66ee0*/  LOP3.LUT P1, RZ, R51, 0x800000, RZ, 0xc0, !PT ;  /* 0x0080000033ff7812 */ /* 0x000fc4000782c0ff */
[----:B0-----:R-:W-:-:S11]  /*66ef0*/  PRMT R0, R6, 0x7773, RZ ;  /* 0x0000777306007816 */ /* 0x001fd600000000ff */
[----:B------:R4:W-:Y:S01]  /*66f00*/  @P1 STG.E.U8 desc[UR46][R52.64], R0 ;  /* 0x0000000034001986 */ /* 0x0009e2000c10112e */
[----:B------:R-:W-:Y:S02]  /*66f10*/  LOP3.LUT P1, RZ, R51, 0x400000, RZ, 0xc0, !PT ;  /* 0x0040000033ff7812 */ /* 0x000fe4000782c0ff */
[----:B------:R-:W-:Y:S02]  /*66f20*/  LOP3.LUT P2, RZ, R50, 0x2, RZ, 0xc0, !PT ;  /* 0x0000000232ff7812 */ /* 0x000fe4000784c0ff */
[----:B----4-:R-:W-:-:S09]  /*66f30*/  PRMT R0, R58, 0x7770, RZ ;  /* 0x000077703a007816 */ /* 0x010fd200000000ff */
        /* <DEDUP_REMOVED lines=21> */
[----:B---3--:R0:W-:Y:S02]  /*67090*/  @P5 STG.E.U8 desc[UR46][R44.64], R0 ;  /* 0x000000002c005986 */ /* 0x0081e4000c10112e */
[----:B0-----:R-:W-:-:S05]  /*670a0*/  PRMT R0, R7, 0x7770, RZ ;  /* 0x0000777007007816 */ /* 0x001fca00000000ff */
[----:B--2---:R0:W-:Y:S04]  /*670b0*/  @P6 STG.E.U8 desc[UR46][R60.64], R0 ;  /* 0x000000003c006986 */ /* 0x0041e8000c10112e */
[----:B0-----:R-:W2:Y:S04]  /*670c0*/  LDL.LU.64 R60, [R1+0xad8] ;  /* 0x000ad800013c7983 */ /* 0x001ea80000300a00 */
[----:B------:R-:W3:Y:S04]  /*670d0*/  LDL.LU.64 R8, [R1+0xad0] ;  /* 0x000ad00001087983 */ /* 0x000ee80000300a00 */
        /* <DEDUP_REMOVED lines=22> */
[----:B------:R-:W2:Y:S04]  /*67240*/  LDL.LU R6, [R1+0x88] ;  /* 0x0000880001067983 */ /* 0x000ea80000300800 */
[----:B------:R-:W2:Y:S01]  /*67250*/  LDL.LU.64 R54, [R1+0xaa0] ;  /* 0x000aa00001367983 */ /* 0x000ea20000300a00 */
[----:B------:R-:W-:-:S03]  /*67260*/  LOP3.LUT R51, R51, 0xfffeffff, RZ, 0xc0, !PT ;  /* 0xfffeffff33337812 */ /* 0x000fc600078ec0ff */
[----:B------:R-:W2:Y:S01]  /*67270*/  LDL.LU.64 R52, [R1+0xa98] ;  /* 0x000a980001347983 */ /* 0x000ea20000300a00 */
[----:B------:R-:W-:Y:S02]  /*67280*/  @P1 LOP3.LUT R51, R51, 0x10000, RZ, 0xfc, !PT ;  /* 0x0001000033331812 */ /* 0x000fe400078efcff */
[C---:B------:R-:W-:Y:S01]  /*67290*/  LOP3.LUT P1, RZ, R48.reuse, 0x100000, RZ, 0xc0, !PT ;  /* 0x0010000030ff7812 */ /* 0x040fe2000782c0ff */
[----:B------:R-:W2:Y:S01]  /*672a0*/  LDL.LU.64 R18, [R1+0xa90] ;  /* 0x000a900001127983 */ /* 0x000ea20000300a00 */
[----:B------:R-:W-:Y:S02]  /*672b0*/  LOP3.LUT R51, R51, 0xfffdffff, RZ, 0xc0, !PT ;  /* 0xfffdffff33337812 */ /* 0x000fe400078ec0ff */
[----:B------:R-:W-:Y:S01]  /*672c0*/  LOP3.LUT P4, RZ, R48, 0x4000000, RZ, 0xc0, !PT ;  /* 0x0400000030ff7812 */ /* 0x000fe2000788c0ff */
[----:B------:R-:W2:Y:S08]  /*672d0*/  LDL.LU.64 R16, [R1+0xa88] ;  /* 0x000a880001107983 */ /* 0x000eb00000300a00 */
[----:B------:R-:W-:-:S02]  /*672e0*/  @P1 LOP3.LUT R51, R51, 0x20000, RZ, 0xfc, !PT ;  /* 0x0002000033331812 */ /* 0x000fc400078efcff */
[----:B------:R-:W-:Y:S02]  /*672f0*/  LOP3.LUT P1, RZ, R48, 0x200000, RZ, 0xc0, !PT ;  /* 0x0020000030ff7812 */ /* 0x000fe4000782c0ff */
[----:B------:R-:W-:Y:S02]  /*67300*/  PRMT R0, R7, 0x7772, RZ ;  /* 0x0000777207007816 */ /* 0x000fe400000000ff */
[----:B------:R-:W-:-:S03]  /*67310*/  LOP3.LUT R51, R51, 0xfffbffff, RZ, 0xc0, !PT ;  /* 0xfffbffff33337812 */ /* 0x000fc600078ec0ff */
[----:B---3--:R0:W-:Y:S01]  /*67320*/  @P4 STG.E.U8 desc[UR46][R8.64], R0 ;  /* 0x0000000008004986 */ /* 0x0081e2000c10112e */
[----:B------:R-:W-:-:S05]  /*67330*/  LOP3.LUT P5, RZ, R48, 0x2000000, RZ, 0xc0, !PT ;  /* 0x0200000030ff7812 */ /* 0x000fca00078ac0ff */
[----:B------:R-:W-:Y:S02]  /*67340*/  @P1 LOP3.LUT R51, R51, 0x40000, RZ, 0xfc, !PT ;  /* 0x0004000033331812 */ /* 0x000fe400078efcff */
[C---:B------:R-:W-:Y:S02]  /*67350*/  LOP3.LUT P1, RZ, R48.reuse, 0x400000, RZ, 0xc0, !PT ;  /* 0x0040000030ff7812 */ /* 0x040fe4000782c0ff */
[----:B0-----:R-:W-:Y:S02]  /*67360*/  PRMT R0, R7, 0x7773, RZ ;  /* 0x0000777307007816 */ /* 0x001fe400000000ff */
[----:B------:R-:W3:Y:S01]  /*67370*/  LDL.LU R7, [R1+0x8c] ;  /* 0x00008c0001077983 */ /* 0x000ee20000300800 */
[----:B------:R-:W-:-:S03]  /*67380*/  LOP3.LUT P6, RZ, R48, 0x1000000, RZ, 0xc0, !PT ;  /* 0x0100000030ff7812 */ /* 0x000fc600078cc0ff */
[----:B------:R-:W3:Y:S01]  /*67390*/  LDL.LU.64 R14, [R1+0xa80] ;  /* 0x000a8000010e7983 */ /* 0x000ee20000300a00 */
[----:B------:R-:W-:-:S03]  /*673a0*/  LOP3.LUT R51, R51, 0xfff7ffff, RZ, 0xc0, !PT ;  /* 0xfff7ffff33337812 */ /* 0x000fc600078ec0ff */
[----:B----4-:R0:W-:Y:S01]  /*673b0*/  @P5 STG.E.U8 desc[UR46][R4.64], R0 ;  /* 0x0000000004005986 */ /* 0x0101e2000c10112e */
[----:B------:R-:W-:Y:S02]  /*673c0*/  @P1 LOP3.LUT R51, R51, 0x80000, RZ, 0xfc, !PT ;  /* 0x0008000033331812 */ /* 0x000fe400078efcff */
[----:B------:R-:W-:Y:S01]  /*673d0*/  LOP3.LUT P1, RZ, R48, 0x800000, RZ, 0xc0, !PT ;  /* 0x0080000030ff7812 */ /* 0x000fe2000782c0ff */
[----:B------:R-:W4:Y:S04]  /*673e0*/  LDL.LU.64 R10, [R1+0xa78] ;  /* 0x000a7800010a7983 */ /* 0x000f280000300a00 */
[----:B------:R-:W4:Y:S01]  /*673f0*/  LDL.LU.64 R8, [R1+0xa70] ;  /* 0x000a700001087983 */ /* 0x000f220000300a00 */
[----:B0-----:R-:W-:-:S03]  /*67400*/  PRMT R0, R13, 0x7770, RZ ;  /* 0x000077700d007816 */ /* 0x001fc600000000ff */
[----:B------:R-:W4:Y:S04]  /*67410*/  LDL.LU.64 R4, [R1+0xa68] ;  /* 0x000a680001047983 */ /* 0x000f280000300a00 */
[----:B------:R0:W-:Y:S02]  /*67420*/  @P6 STG.E.U8 desc[UR46][R46.64], R0 ;  /* 0x000000002e006986 */ /* 0x0001e4000c10112e */
[----:B0-----:R-:W-:Y:S02]  /*67430*/  PRMT R0, R13, 0x7771, RZ ;  /* 0x000077710d007816 */ /* 0x001fe400000000ff */
[----:B------:R-:W4:Y:S04]  /*67440*/  LDL.LU.64 R46, [R1+0xa60] ;  /* 0x000a6000012e7983 */ /* 0x000f280000300a00 */
[----:B------:R0:W-:Y:S01]  /*67450*/  @P1 STG.E.U8 desc[UR46][R58.64], R0 ;  /* 0x000000003a001986 */ /* 0x0001e2000c10112e */
[----:B------:R-:W-:-:S02]  /*67460*/  LOP3.LUT P1, RZ, R51, 0x80000, RZ, 0xc0, !PT ;  /* 0x0008000033ff7812 */ /* 0x000fc4000782c0ff */
        /* <DEDUP_REMOVED lines=21> */
[----:B---3--:R-:W-:-:S11]  /*675c0*/  PRMT R0, R7, 0x7770, RZ ;  /* 0x0000777007007816 */ /* 0x008fd600000000ff */
[----:B------:R0:W-:Y:S01]  /*675d0*/  @P1 STG.E.U8 desc[UR46][R14.64], R0 ;  /* 0x000000000e001986 */ /* 0x0001e2000c10112e */
[----:B------:R-:W-:Y:S02]  /*675e0*/  LOP3.LUT P1, RZ, R51, 0x1000, RZ, 0xc0, !PT ;  /* 0x0000100033ff7812 */ /* 0x000fe4000782c0ff */
[C---:B------:R-:W-:Y:S02]  /*675f0*/  LOP3.LUT P2, RZ, R48.reuse, 0x4000, RZ, 0xc0, !PT ;  /* 0x0000400030ff7812 */ /* 0x040fe4000784c0ff */
[----:B------:R-:W-:Y:S02]  /*67600*/  LOP3.LUT P0, RZ, R48, 0x2000, RZ, 0xc0, !PT ;  /* 0x0000200030ff7812 */ /* 0x000fe4000780c0ff */
[----:B0-----:R-:W-:-:S07]  /*67610*/  PRMT R0, R7, 0x7771, RZ ;  /* 0x0000777107007816 */ /* 0x001fce00000000ff */
        /* <DEDUP_REMOVED lines=15> */
[----:B0-----:R-:W-:Y:S02]  /*67710*/  PRMT R0, R49, 0x7773, RZ ;  /* 0x0000777331007816 */ /* 0x001fe400000000ff */
[----:B------:R-:W3:Y:S04]  /*67720*/  LDL.LU R49, [R1+0x16d0] ;  /* 0x0016d00001317983 */ /* 0x000ee80000300800 */
[----:B--2---:R0:W-:Y:S04]  /*67730*/  @P6 STG.E.U8 desc[UR46][R60.64], R0 ;  /* 0x000000003c006986 */ /* 0x0041e8000c10112e */
[----:B0-----:R-:W2:Y:S04]  /*67740*/  LDL.LU.64 R60, [R1+0xa40] ;  /* 0x000a4000013c7983 */ /* 0x001ea80000300a00 */
[----:B------:R-:W4:Y:S04]  /*67750*/  LDL.LU.64 R8, [R1+0xa38] ;  /* 0x000a380001087983 */ /* 0x000f280000300a00 */
[----:B------:R-:W4:Y:S04]  /*67760*/  LDL.LU.64 R6, [R1+0xa30] ;  /* 0x000a300001067983 */ /* 0x000f280000300a00 */
[----:B------:R-:W3:Y:S04]  /*67770*/  LDL.LU R5, [R1+0x74] ;  /* 0x0000740001057983 */ /* 0x000ee80000300800 */
[----:B------:R-:W4:Y:S04]  /*67780*/  LDL.LU.64 R46, [R1+0xa28] ;  /* 0x000a2800012e7983 */ /* 0x000f280000300a00 */
[----:B------:R-:W4:Y:S04]  /*67790*/  LDL.LU.64 R58, [R1+0xa20] ;  /* 0x000a2000013a7983 */ /* 0x000f280000300a00 */
[----:B------:R-:W4:Y:S04]  /*677a0*/  LDL.LU.64 R44, [R1+0xa18] ;  /* 0x000a1800012c7983 */ /* 0x000f280000300a00 */
[----:B------:R-:W4:Y:S01]  /*677b0*/  LDL.LU R56, [R1+0x78] ;  /* 0x0000780001387983 */ /* 0x000f220000300800 */
[----:B------:R-:W-:-:S02]  /*677c0*/  LOP3.LUT P3, RZ, R48, 0x100, RZ, 0xc0, !PT ;  /* 0x0000010030ff7812 */ /* 0x000fc4000786c0ff */
[----:B------:R-:W-:Y:S02]  /*677d0*/  LOP3.LUT R51, R51, 0xffffffef, RZ, 0xc0, !PT ;  /* 0xffffffef33337812 */ /* 0x000fe400078ec0ff */
[C---:B------:R-:W-:Y:S02]  /*677e0*/  LOP3.LUT P4, RZ, R48.reuse, 0x80, RZ, 0xc0, !PT ;  /* 0x0000008030ff7812 */ /* 0x040fe4000788c0ff */
[C---:B------:R-:W-:Y:S02]  /*677f0*/  LOP3.LUT P5, RZ, R48.reuse, 0x40, RZ, 0xc0, !PT ;  /* 0x0000004030ff7812 */ /* 0x040fe400078ac0ff */
[----:B------:R-:W-:Y:S02]  /*67800*/  LOP3.LUT P6, RZ, R48, 0x20, RZ, 0xc0, !PT ;  /* 0x0000002030ff7812 */ /* 0x000fe400078cc0ff */
[----:B---3--:R-:W-:-:S05]  /*67810*/  PRMT R0, R5, 0x7770, RZ ;  /* 0x0000777005007816 */ /* 0x008fca00000000ff */
[----:B--2---:R0:W-:Y:S04]  /*67820*/  @P3 STG.E.U8 desc[UR46][R60.64], R0 ;  /* 0x000000003c003986 */ /* 0x0041e8000c10112e */
[----:B0-----:R-:W2:Y:S01]  /*67830*/  LDL.LU.64 R60, [R1+0xa10] ;  /* 0x000a1000013c7983 */ /* 0x001ea20000300a00 */
[----:B------:R-:W-:-:S03]  /*67840*/  LOP3.LUT P1, RZ, R49, 0x10000000, RZ, 0xc0, !PT ;  /* 0x1000000031ff7812 */ /* 0x000fc6000782c0ff */
[----:B------:R-:W3:Y:S04]  /*67850*/  LDL.LU.64 R54, [R1+0xa08] ;  /* 0x000a080001367983 */ /* 0x000ee80000300a00 */
[----:B------:R-:W3:Y:S04]  /*67860*/  LDL.LU.64 R52, [R1+0xa00] ;  /* 0x000a000001347983 */ /* 0x000ee80000300a00 */
[----:B------:R-:W3:Y:S02]  /*67870*/  LDL.LU R13, [R1+0x7c] ;  /* 0x00007c00010d7983 */ /* 0x000ee40000300800 */
[----:B------:R-:W-:-:S02]  /*67880*/  @P1 LOP3.LUT R51, R51, 0x10, RZ, 0xfc, !PT ;  /* 0x0000001033331812 */ /* 0x000fc400078efcff */
[----:B------:R-:W-:Y:S01]  /*67890*/  LOP3.LUT P1, RZ, R49, 0x20000000, RZ, 0xc0, !PT ;  /* 0x2000000031ff7812 */ /* 0x000fe2000782c0ff */
[----:B------:R-:W3:Y:S01]  /*678a0*/  LDL.LU.64 R18, [R1+0x9f8] ;  /* 0x0009f80001127983 */ /* 0x000ee20000300a00 */
[----:B------:R-:W-:-:S03]  /*678b0*/  LOP3.LUT R51, R51, 0xffffffdf, RZ, 0xc0, !PT ;  /* 0xffffffdf33337812 */ /* 0x000fc600078ec0ff */
[----:B------:R-:W3:Y:S01]  /*678c0*/  LDL.LU.64 R16, [R1+0x9f0] ;  /* 0x0009f00001107983 */ /* 0x000ee20000300a00 */
[----:B------:R-:W-:-:S03]  /*678d0*/  PRMT R0, R5, 0x7771, RZ ;  /* 0x0000777105007816 */ /* 0x000fc600000000ff */
[----:B------:R-:W3:Y:S04]  /*678e0*/  LDL.LU.64 R14, [R1+0x9e8] ;  /* 0x0009e800010e7983 */ /* 0x000ee80000300a00 */
        /* <DEDUP_REMOVED lines=18> */
[----:B0-----:R-:W-:Y:S02]  /*67a10*/  PRMT R0, R5, 0x7772, RZ ;  /* 0x0000777205007816 */ /* 0x001fe400000000ff */
[----:B------:R-:W-:-:S03]  /*67a20*/  LOP3.LUT R51, R51, 0xfffff7ff, RZ, 0xc0, !PT ;  /* 0xfffff7ff33337812 */ /* 0x000fc600078ec0ff */
[----:B------:R0:W-:Y:S06]  /*67a30*/  @P5 STG.E.U8 desc[UR46][R6.64], R0 ;  /* 0x0000000006005986 */ /* 0x0001ec000c10112e */
[----:B------:R-:W-:Y:S02]  /*67a40*/  @P1 LOP3.LUT R51, R51, 0x800, RZ, 0xfc, !PT ;  /* 0x0000080033331812 */ /* 0x000fe400078efcff */
[----:B0-----:R-:W-:Y:S02]  /*67a50*/  PRMT R0, R5, 0x7773, RZ ;  /* 0x0000777305007816 */ /* 0x001fe400000000ff */
[----:B------:R-:W-:-:S03]  /*67a60*/  LOP3.LUT P1, RZ, R48, 0x10, RZ, 0xc0, !PT ;  /* 0x0000001030ff7812 */ /* 0x000fc6000782c0ff */
[----:B------:R0:W-:Y:S04]  /*67a70*/  @P6 STG.E.U8 desc[UR46][R46.64], R0 ;  /* 0x000000002e006986 */ /* 0x0001e8000c10112e */
[----:B0-----:R-:W4:Y:S01]  /*67a80*/  LDL.LU R46, [R1+0x60] ;  /* 0x00006000012e7983 */ /* 0x001f220000300800 */
        /* <DEDUP_REMOVED lines=34> */
[C---:B------:R-:W-:Y:S02]  /*67cb0*/  LOP3.LUT P3, RZ, R49.reuse, 0x2000000, RZ, 0xc0, !PT ;  /* 0x0200000031ff7812 */ /* 0x040fe4000786c0ff */
[C---:B------:R-:W-:Y:S02]  /*67cc0*/  LOP3.LUT P4, RZ, R49.reuse, 0x1000000, RZ, 0xc0, !PT ;  /* 0x0100000031ff7812 */ /* 0x040fe4000788c0ff */
[----:B------:R-:W-:-:S02]  /*67cd0*/  LOP3.LUT P5, RZ, R49, 0x800000, RZ, 0xc0, !PT ;  /* 0x0080000031ff7812 */ /* 0x000fc400078ac0ff */
[----:B------:R-:W-:Y:S02]  /*67ce0*/  LOP3.LUT P6, RZ, R49, 0x400000, RZ, 0xc0, !PT ;  /* 0x0040000031ff7812 */ /* 0x000fe400078cc0ff */
[----:B----4-:R-:W-:-:S05]  /*67cf0*/  PRMT R0, R46, 0x7770, RZ ;  /* 0x000077702e007816 */ /* 0x010fca00000000ff */
        /* <DEDUP_REMOVED lines=51> */
[----:B------:R-:W2:Y:S01]  /*68030*/  LDL.LU.64 R10, [R1+0x948] ;  /* 0x00094800010a7983 */ /* 0x000ea20000300a00 */
[C---:B------:R-:W-:Y:S02]  /*68040*/  LOP3.LUT P4, RZ, R49.reuse, 0x100000, RZ, 0xc0, !PT ;  /* 0x0010000031ff7812 */ /* 0x040fe4000788c0ff */
[----:B------:R-:W-:Y:S02]  /*68050*/  LOP3.LUT P5, RZ, R49, 0x80000, RZ, 0xc0, !PT ;  /* 0x0008000031ff7812 */ /* 0x000fe400078ac0ff */
[----:B---3--:R-:W-:-:S05]  /*68060*/  PRMT R0, R46, 0x7770, RZ ;  /* 0x000077702e007816 */ /* 0x008fca00000000ff */
[----:B------:R-:W-:Y:S02]  /*68070*/  @P1 LOP3.LUT R51, R51, 0x4, RZ, 0xfc, !PT ;  /* 0x0000000433331812 */ /* 0x000fe400078efcff */
[C---:B------:R-:W-:Y:S02]  /*68080*/  LOP3.LUT P1, RZ, R49.reuse, 0x10000, RZ, 0xc0, !PT ;  /* 0x0001000031ff7812 */ /* 0x040fe4000782c0ff */
        /* <DEDUP_REMOVED lines=72> */
[C---:B------:R-:W-:Y:S02]  /*68510*/  LOP3.LUT P4, RZ, R49.reuse, 0x2, RZ, 0xc0, !PT ;  /* 0x0000000231ff7812 */ /* 0x040fe4000788c0ff */
[----:B------:R-:W-:Y:S02]  /*68520*/  LOP3.LUT R48, R48, 0xffefffff, RZ, 0xc0, !PT ;  /* 0xffefffff30307812 */ /* 0x000fe400078ec0ff */
[----:B------:R-:W-:Y:S02]  /*68530*/  LOP3.LUT P5, RZ, R49, 0x1, RZ, 0xc0, !PT ;  /* 0x0000000131ff7812 */ /* 0x000fe400078ac0ff */
[----:B---3--:R-:W-:Y:S01]  /*68540*/  LOP3.LUT P1, RZ, R3, 0x80000, RZ, 0xc0, !PT ;  /* 0x0008000003ff7812 */ /* 0x008fe2000782c0ff */
[----:B--2---:R0:W-:Y:S04]  /*68550*/  @P3 STG.E.U8 desc[UR46][R60.64], R0 ;  /* 0x000000003c003986 */ /* 0x0041e8000c10112e */
[----:B0-----:R-:W2:Y:S01]  /*68560*/  LDL.LU.64 R60, [R1+0x8e0] ;  /* 0x0008e000013c7983 */ /* 0x001ea20000300a00 */
[----:B------:R-:W-:-:S05]  /*68570*/  PRMT R0, R46, 0x7773, RZ ;  /* 0x000077732e007816 */ /* 0x000fca00000000ff */
[----:B----4-:R0:W-:Y:S04]  /*68580*/  @P4 STG.E.U8 desc[UR46][R44.64], R0 ;  /* 0x000000002c004986 */ /* 0x0101e8000c10112e */
[----:B0-----:R-:W3:Y:S01]  /*68590*/  LDL.LU.64 R44, [R1+0x8d8] ;  /* 0x0008d800012c7983 */ /* 0x001ee20000300a00 */
[----:B------:R-:W-:Y:S02]  /*685a0*/  @P1 LOP3.LUT R48, R48, 0x100000, RZ, 0xfc, !PT ;  /* 0x0010000030301812 */ /* 0x000fe400078efcff */
[C---:B------:R-:W-:Y:S01]  /*685b0*/  LOP3.LUT P1, RZ, R3.reuse, 0x200000, RZ, 0xc0, !PT ;  /* 0x0020000003ff7812 */ /* 0x040fe2000782c0ff */
[----:B------:R-:W4:Y:S01]  /*685c0*/  LDL.LU.64 R50, [R1+0x8d0] ;  /* 0x0008d00001327983 */ /* 0x000f220000300a00 */
[----:B------:R-:W-:Y:S02]  /*685d0*/  LOP3.LUT R48, R48, 0xffdfffff, RZ, 0xc0, !PT ;  /* 0xffdfffff30307812 */ /* 0x000fe400078ec0ff */
[----:B------:R-:W-:Y:S01]  /*685e0*/  LOP3.LUT P6, RZ, R3, 0x80000000, RZ, 0xc0, !PT ;  /* 0x8000000003ff7812 */ /* 0x000fe200078cc0ff */
[----:B------:R-:W4:Y:S01]  /*685f0*/  LDL.LU R10, [R1+0x44] ;  /* 0x00004400010a7983 */ /* 0x000f220000300800 */
[----:B------:R-:W-:-:S03]  /*68600*/  PRMT R0, R47, 0x7770, RZ ;  /* 0x000077702f007816 */ /* 0x000fc600000000ff */
[----:B------:R-:W4:Y:S04]  /*68610*/  LDL.LU.64 R54, [R1+0x8c8] ;  /* 0x0008c80001367983 */ /* 0x000f280000300a00 */
[----:B------:R-:W-:Y:S01]  /*68620*/  @P1 LOP3.LUT R48, R48, 0x200000, RZ, 0xfc, !PT ;  /* 0x0020000030301812 */ /* 0x000fe200078efcff */
[----:B------:R0:W-:Y:S01]  /*68630*/  @P5 STG.E.U8 desc[UR46][R8.64], R0 ;  /* 0x0000000008005986 */ /* 0x0001e2000c10112e */
[----:B------:R-:W-:Y:S02]  /*68640*/  LOP3.LUT P1, RZ, R3, 0x800000, RZ, 0xc0, !PT ;  /* 0x0080000003ff7812 */ /* 0x000fe4000782c0ff */
[----:B------:R-:W-:Y:S01]  /*68650*/  LOP3.LUT R48, R48, 0xffbfffff, RZ, 0xc0, !PT ;  /* 0xffbfffff30307812 */ /* 0x000fe200078ec0ff */
[----:B------:R-:W4:Y:S04]  /*68660*/  LDL.LU.64 R52, [R1+0x8c0] ;  /* 0x0008c00001347983 */ /* 0x000f280000300a00 */
[----:B------:R-:W4:Y:S01]  /*68670*/  LDL.LU.64 R18, [R1+0x8b8] ;  /* 0x0008b80001127983 */ /* 0x000f220000300a00 */
[----:B0-----:R-:W-:-:S03]  /*68680*/  PRMT R0, R47, 0x7771, RZ ;  /* 0x000077712f007816 */ /* 0x001fc600000000ff */
[----:B------:R-:W4:Y:S02]  /*68690*/  LDL.LU.64 R14, [R1+0x8b0] ;  /* 0x0008b000010e7983 */ /* 0x000f240000300a00 */
[----:B------:R-:W-:Y:S02]  /*686a0*/  @P1 LOP3.LUT R48, R48, 0x400000, RZ, 0xfc, !PT ;  /* 0x0040000030301812 */ /* 0x000fe400078efcff */
[----:B------:R-:W-:Y:S01]  /*686b0*/  LOP3.LUT P1, RZ, R3, 0x1000000, RZ, 0xc0, !PT ;  /* 0x0100000003ff7812 */ /* 0x000fe2000782c0ff */
[----:B------:R0:W-:Y:S01]  /*686c0*/  @P6 STG.E.U8 desc[UR46][R6.64], R0 ;  /* 0x0000000006006986 */ /* 0x0001e2000c10112e */
[----:B------:R-:W-:-:S03]  /*686d0*/  LOP3.LUT R48, R48, 0xff7fffff, RZ, 0xc0, !PT ;  /* 0xff7fffff30307812 */ /* 0x000fc600078ec0ff */
[----:B------:R-:W4:Y:S08]  /*686e0*/  LDL.LU.64 R8, [R1+0x8a8] ;  /* 0x0008a80001087983 */ /* 0x000f300000300a00 */
[----:B------:R-:W-:Y:S01]  /*686f0*/  @P1 LOP3.LUT R48, R48, 0x800000, RZ, 0xfc, !PT ;  /* 0x0080000030301812 */ /* 0x000fe200078efcff */
[----:B0-----:R-:W4:Y:S01]  /*68700*/  LDL.LU.64 R6, [R1+0x8a0] ;  /* 0x0008a00001067983 */ /* 0x001f220000300a00 */
        /* <DEDUP_REMOVED lines=13> */
[----:B------:R-:W-:-:S13]  /*687e0*/  LOP3.LUT P1, RZ, R3, 0x40000000, RZ, 0xc0, !PT ;  /* 0x4000000003ff7812 */ /* 0x000fda000782c0ff */
[----:B------:R0:W-:Y:S01]  /*687f0*/  @P1 STG.E.U8 desc[UR46][R4.64], R0 ;  /* 0x0000000004001986 */ /* 0x0001e2000c10112e */
[C---:B------:R-:W-:Y:S02]  /*68800*/  LOP3.LUT P1, RZ, R48.reuse, 0x8000000, RZ, 0xc0, !PT ;  /* 0x0800000030ff7812 */ /* 0x040fe4000782c0ff */
[----:B0-----:R-:W-:Y:S01]  /*68810*/  PRMT R0, R47, 0x7773, RZ ;  /* 0x000077732f007816 */ /* 0x001fe200000000ff */
[----:B------:R-:W4:Y:S10]  /*68820*/  LDL.LU.64 R4, [R1+0x898] ;  /* 0x0008980001047983 */ /* 0x000f340000300a00 */
[----:B------:R0:W-:Y:S01]  /*68830*/  @P1 STG.E.U8 desc[UR46][R58.64], R0 ;  /* 0x000000003a001986 */ /* 0x0001e2000c10112e */
[----:B------:R-:W-:-:S03]  /*68840*/  LOP3.LUT P1, RZ, R48, 0x4000000, RZ, 0xc0, !PT ;  /* 0x0400000030ff7812 */ /* 0x000fc6000782c0ff */
[----:B------:R-:W4:Y:S01]  /*68850*/  LDL.LU.64 R46, [R1+0x890] ;  /* 0x00089000012e7983 */ /* 0x000f220000300a00 */
[----:B0-----:R-:W-:-:S03]  /*68860*/  PRMT R0, R13, 0x7770, RZ ;  /* 0x000077700d007816 */ /* 0x001fc600000000ff */
[----:B------:R-:W4:Y:S04]  /*68870*/  LDL.LU.64 R58, [R1+0x888] ;  /* 0x00088800013a7983 */ /* 0x000f280000300a00 */
[----:B------:R-:W4:Y:S04]  /*68880*/  LDL.LU R11, [R1+0x4c] ;  /* 0x00004c00010b7983 */ /* 0x000f280000300800 */
[----:B--2---:R0:W-:Y:S01]  /*68890*/  @P1 STG.E.U8 desc[UR46][R60.64], R0 ;  /* 0x000000003c001986 */ /* 0x0041e2000c10112e */
[C---:B------:R-:W-:Y:S02]  /*688a0*/  LOP3.LUT P1, RZ, R48.reuse, 0x2000000, RZ, 0xc0, !PT ;  /* 0x0200000030ff7812 */ /* 0x040fe4000782c0ff */
[----:B0-----:R-:W-:Y:S01]  /*688b0*/  PRMT R0, R13, 0x7771, RZ ;  /* 0x000077710d007816 */ /* 0x001fe200000000ff */
[----:B------:R-:W2:Y:S10]  /*688c0*/  LDL.LU.64 R60, [R1+0x880] ;  /* 0x00088000013c7983 */ /* 0x000eb40000300a00 */
[----:B---3--:R0:W-:Y:S04]  /*688d0*/  @P1 STG.E.U8 desc[UR46][R44.64], R0 ;  /* 0x000000002c001986 */ /* 0x0081e8000c10112e */
[----:B0-----:R-:W3:Y:S01]  /*688e0*/  LDL.LU.64 R44, [R1+0x16b8] ;  /* 0x0016b800012c7983 */ /* 0x001ee20000300a00 */
[----:B------:R-:W-:-:S02]  /*688f0*/  LOP3.LUT P1, RZ, R48, 0x1000000, RZ, 0xc0, !PT ;  /* 0x0100000030ff7812 */ /* 0x000fc4000782c0ff */
[----:B------:R-:W-:-:S11]  /*68900*/  PRMT R0, R13, 0x7772, RZ ;  /* 0x000077720d007816 */ /* 0x000fd600000000ff */
        /* <DEDUP_REMOVED lines=18> */
[C---:B------:R-:W-:Y:S02]  /*68a30*/  LOP3.LUT P4, RZ, R3.reuse, 0x800, RZ, 0xc0, !PT ;  /* 0x0000080003ff7812 */ /* 0x040fe4000788c0ff */
[C---:B------:R-:W-:Y:S02]  /*68a40*/  LOP3.LUT P5, RZ, R3.reuse, 0x200, RZ, 0xc0, !PT ;  /* 0x0000020003ff7812 */ /* 0x040fe400078ac0ff */
[----:B------:R-:W-:Y:S02]  /*68a50*/  LOP3.LUT P6, RZ, R3, 0x100, RZ, 0xc0, !PT ;  /* 0x0000010003ff7812 */ /* 0x000fe400078cc0ff */
[----:B---3--:R-:W-:-:S05]  /*68a60*/  PRMT R0, R44, 0x7770, RZ ;  /* 0x000077702c007816 */ /* 0x008fca00000000ff */
[----:B------:R0:W-:Y:S02]  /*68a70*/  @P0 STG.E.U8 desc[UR46][R6.64], R0 ;  /* 0x0000000006000986 */ /* 0x0001e4000c10112e */
[----:B0-----:R-:W-:-:S05]  /*68a80*/  PRMT R0, R44, 0x7771, RZ ;  /* 0x000077712c007816 */ /* 0x001fca00000000ff */
[----:B------:R0:W-:Y:S02]  /*68a90*/  @P3 STG.E.U8 desc[UR46][R4.64], R0 ;  /* 0x0000000004003986 */ /* 0x0001e4000c10112e */
        /* <DEDUP_REMOVED lines=16> */
[----:B------:R-:W-:Y:S02]  /*68ba0*/  LOP3.LUT R48, R48, 0xffffefff, RZ, 0xc0, !PT ;  /* 0xffffefff30307812 */ /* 0x000fe400078ec0ff */
[C---:B------:R-:W-:Y:S02]  /*68bb0*/  LOP3.LUT P4, RZ, R3.reuse, 0x10, RZ, 0xc0, !PT ;  /* 0x0000001003ff7812 */ /* 0x040fe4000788c0ff */
[C---:B------:R-:W-:Y:S02]  /*68bc0*/  LOP3.LUT P5, RZ, R3.reuse, 0x4, RZ, 0xc0, !PT ;  /* 0x0000000403ff7812 */ /* 0x040fe400078ac0ff */
[----:B------:R-:W-:-:S03]  /*68bd0*/  LOP3.LUT P6, RZ, R3, 0x2, RZ, 0xc0, !PT ;  /* 0x0000000203ff7812 */ /* 0x000fc600078cc0ff */
[----:B--2---:R0:W-:Y:S04]  /*68be0*/  @P3 STG.E.U8 desc[UR46][R60.64], R0 ;  /* 0x000000003c003986 */ /* 0x0041e8000c10112e */
[----:B0-----:R-:W2:Y:S04]  /*68bf0*/  LDL.LU.64 R60, [R1+0x848] ;  /* 0x00084800013c7983 */ /* 0x001ea80000300a00 */
[----:B------:R-:W2:Y:S01]  /*68c00*/  LDL.LU.64 R58, [R1+0x840] ;  /* 0x00084000013a7983 */ /* 0x000ea20000300a00 */
[----:B---3--:R-:W-:Y:S02]  /*68c10*/  LOP3.LUT P1, RZ, R44, 0x8000, RZ, 0xc0, !PT ;  /* 0x000080002cff7812 */ /* 0x008fe4000782c0ff */
[----:B------:R-:W-:Y:S01]  /*68c20*/  PRMT R0, R11, 0x7772, RZ ;  /* 0x000077720b007816 */ /* 0x000fe200000000ff */
[----:B------:R-:W3:Y:S10]  /*68c30*/  LDL.LU.64 R50, [R1+0x838] ;  /* 0x0008380001327983 */ /* 0x000ef40000300a00 */
[----:B------:R-:W-:Y:S01]  /*68c40*/  @P1 LOP3.LUT R48, R48, 0x1000, RZ, 0xfc, !PT ;  /* 0x0000100030301812 */ /* 0x000fe200078efcff */
[----:B----4-:R0:W-:Y:S01]  /*68c50*/  @P4 STG.E.U8 desc[UR46][R14.64], R0 ;  /* 0x000000000e004986 */ /* 0x0101e2000c10112e */
[----:B------:R-:W-:-:S02]  /*68c60*/  LOP3.LUT P1, RZ, R44, 0x40000, RZ, 0xc0, !PT ;  /* 0x000400002cff7812 */ /* 0x000fc4000782c0ff */
        /* <DEDUP_REMOVED lines=9> */
[----:B------:R-:W4:Y:S04]  /*68d00*/  LDL.LU.64 R14, [R1+0x818] ;  /* 0x00081800010e7983 */ /* 0x000f280000300a00 */
[----:B------:R-:W4:Y:S04]  /*68d10*/  LDL.LU.64 R10, [R1+0x810] ;  /* 0x00081000010a7983 */ /* 0x000f280000300a00 */
        /* <DEDUP_REMOVED lines=19> */
[----:B------:R0:W-:Y:S02]  /*68e50*/  @P6 STG.E.U8 desc[UR46][R6.64], R0 ;  /* 0x0000000006006986 */ /* 0x0001e4000c10112e */
[----:B0-----:R-:W-:Y:S02]  /*68e60*/  PRMT R0, R13, 0x7771, RZ ;  /* 0x000077710d007816 */ /* 0x001fe400000000ff */
[----:B------:R-:W4:Y:S08]  /*68e70*/  LDL.LU.64 R6, [R1+0x800] ;  /* 0x0008000001067983 */ /* 0x000f300000300a00 */
[----:B------:R0:W-:Y:S01]  /*68e80*/  @P1 STG.E.U8 desc[UR46][R4.64], R0 ;  /* 0x0000000004001986 */ /* 0x0001e2000c10112e */
[----:B------:R-:W-:-:S02]  /*68e90*/  LOP3.LUT P1, RZ, R48, 0x80000, RZ, 0xc0, !PT ;  /* 0x0008000030ff7812 */ /* 0x000fc4000782c0ff */
[----:B0-----:R-:W-:Y:S01]  /*68ea0*/  PRMT R0, R13, 0x7772, RZ ;  /* 0x000077720d007816 */ /* 0x001fe200000000ff */
[----:B------:R-:W4:Y:S10]  /*68eb0*/  LDL.LU.64 R4, [R1+0x7f8] ;  /* 0x0007f80001047983 */ /* 0x000f340000300a00 */
[----:B------:R0:W-:Y:S01]  /*68ec0*/  @P1 STG.E.U8 desc[UR46][R46.64], R0 ;  /* 0x000000002e001986 */ /* 0x0001e2000c10112e */
[----:B------:R-:W-:-:S02]  /*68ed0*/  LOP3.LUT P1, RZ, R48, 0x40000, RZ, 0xc0, !PT ;  /* 0x0004000030ff7812 */ /* 0x000fc4000782c0ff */
[----:B0-----:R-:W-:Y:S01]  /*68ee0*/  PRMT R0, R13, 0x7773, RZ ;  /* 0x000077730d007816 */ /* 0x001fe200000000ff */
[----:B------:R-:W4:Y:S10]  /*68ef0*/  LDL.LU.64 R46, [R1+0x7f0] ;  /* 0x0007f000012e7983 */ /* 0x000f340000300a00 */
[----:B--2---:R0:W-:Y:S01]  /*68f00*/  @P1 STG.E.U8 desc[UR46][R60.64], R0 ;  /* 0x000000003c001986 */ /* 0x0041e2000c10112e */
[----:B------:R-:W-:-:S02]  /*68f10*/  LOP3.LUT P1, RZ, R48, 0x20000, RZ, 0xc0, !PT ;  /* 0x0002000030ff7812 */ /* 0x000fc4000782c0ff */
[----:B0-----:R-:W-:Y:S01]  /*68f20*/  PRMT R0, R45, 0x7770, RZ ;  /* 0x000077702d007816 */ /* 0x001fe200000000ff */
[----:B------:R-:W2:Y:S10]  /*68f30*/  LDL.LU.64 R60, [R1+0x7e8] ;  /* 0x0007e800013c7983 */ /* 0x000eb40000300a00 */
[----:B------:R0:W-:Y:S04]  /*68f40*/  @P1 STG.E.U8 desc[UR46][R58.64], R0 ;  /* 0x000000003a001986 */ /* 0x0001e8000c10112e */
[----:B0-----:R-:W2:Y:S01]  /*68f50*/  LDL.LU.64 R58, [R1+0x16a8] ;  /* 0x0016a800013a7983 */ /* 0x001ea20000300a00 */
[----:B------:R-:W-:-:S02]  /*68f60*/  LOP3.LUT P1, RZ, R48, 0x10000, RZ, 0xc0, !PT ;  /* 0x0001000030ff7812 */ /* 0x000fc4000782c0ff */
[----:B------:R-:W-:-:S11]  /*68f70*/  PRMT R0, R45, 0x7771, RZ ;  /* 0x000077712d007816 */ /* 0x000fd600000000ff */
[----:B---3--:R0:W-:Y:S01]  /*68f80*/  @P1 STG.E.U8 desc[UR46][R50.64], R0 ;  /* 0x0000000032001986 */ /* 0x0081e2000c10112e */
[----:B------:R-:W-:Y:S02]  /*68f90*/  LOP3.LUT P1, RZ, R48, 0x8000, RZ, 0xc0, !PT ;  /* 0x0000800030ff7812 */ /* 0x000fe4000782c0ff */
[----:B0-----:R-:W-:-:S11]  /*68fa0*/  PRMT R0, R45, 0x7772, RZ ;  /* 0x000077722d007816 */ /* 0x001fd600000000ff */
[----:B----4-:R0:W-:Y:S01]  /*68fb0*/  @P1 STG.E.U8 desc[UR46][R54.64], R0 ;  /* 0x0000000036001986 */ /* 0x0101e2000c10112e */
[----:B------:R-:W-:Y:S02]  /*68fc0*/  LOP3.LUT P1, RZ, R48, 0x4000, RZ, 0xc0, !PT ;  /* 0x0000400030ff7812 */ /* 0x000fe4000782c0ff */
[----:B0-----:R-:W-:Y:S02]  /*68fd0*/  PRMT R0, R45, 0x7773, RZ ;  /* 0x000077732d007816 */ /* 0x001fe400000000ff */
[----:B------:R-:W-:Y:S01]  /*68fe0*/  LOP3.LUT P2, RZ, R44, 0x4000, RZ, 0xc0, !PT ;  /* 0x000040002cff7812 */ /* 0x000fe2000784c0ff */
[----:B------:R-:W3:Y:S08]  /*68ff0*/  LDL.LU R45, [R1+0x16a0] ;  /* 0x0016a000012d7983 */ /* 0x000ef00000300800 */
[----:B------:R2:W-:Y:S01]  /*69000*/  @P1 STG.E.U8 desc[UR46][R52.64], R0 ;  /* 0x0000000034001986 */ /* 0x0005e2000c10112e */
[----:B------:R-:W-:-:S02]  /*69010*/  LOP3.LUT P1, RZ, R48, 0x2000, RZ, 0xc0, !PT ;  /* 0x0000200030ff7812 */ /* 0x000fc4000782c0ff */
[C---:B------:R-:W-:Y:S02]  /*69020*/  LOP3.LUT P0, RZ, R44.reuse, 0x1000, RZ, 0xc0, !PT ;  /* 0x000010002cff7812 */ /* 0x040fe4000780c0ff */
[C---:B------:R-:W-:Y:S02]  /*69030*/  LOP3.LUT P3, RZ, R44.reuse, 0x800, RZ, 0xc0, !PT ;  /* 0x000008002cff7812 */ /* 0x040fe4000786c0ff */
[C---:B------:R-:W-:Y:S02]  /*69040*/  LOP3.LUT P4, RZ, R44.reuse, 0x200, RZ, 0xc0, !PT ;  /* 0x000002002cff7812 */ /* 0x040fe4000788c0ff */
[C---:B------:R-:W-:Y:S02]  /*69050*/  LOP3.LUT P5, RZ, R44.reuse, 0x80, RZ, 0xc0, !PT ;  /* 0x000000802cff7812 */ /* 0x040fe400078ac0ff */
[----:B------:R-:W-:Y:S02]  /*69060*/  LOP3.LUT P6, RZ, R44, 0x20, RZ, 0xc0, !PT ;  /* 0x000000202cff7812 */ /* 0x000fe400078cc0ff */
[----:B--2---:R-:W-:-:S05]  /*69070*/  PRMT R0, R59, 0x7770, RZ ;  /* 0x000077703b007816 */ /* 0x004fca00000000ff */
[----:B------:R0:W-:Y:S01]  /*69080*/  @P1 STG.E.U8 desc[UR46][R18.64], R0 ;  /* 0x0000000012001986 */ /* 0x0001e2000c10112e */
[----:B------:R-:W-:Y:S02]  /*69090*/  LOP3.LUT P1, RZ, R48, 0x1000, RZ, 0xc0, !PT ;  /* 0x0000100030ff7812 */ /* 0x000fe4000782c0ff */
[----:B0-----:R-:W-:-:S11]  /*690a0*/  PRMT R0, R59, 0x7771, RZ ;  /* 0x000077713b007816 */ /* 0x001fd600000000ff */
        /* <DEDUP_REMOVED lines=13> */
[----:B0-----:R-:W2:Y:S04]  /*69180*/  LDL.LU.64 R60, [R1+0x7e0] ;  /* 0x0007e000013c7983 */ /* 0x001ea80000300a00 */
[----:B------:R-:W4:Y:S04]  /*69190*/  LDL.LU.64 R14, [R1+0x7d8] ;  /* 0x0007d800010e7983 */ /* 0x000f280000300a00 */
[----:B------:R-:W4:Y:S04]  /*691a0*/  LDL.LU.64 R10, [R1+0x7d0] ;  /* 0x0007d000010a7983 */ /* 0x000f280000300a00 */
[----:B------:R-:W2:Y:S04]  /*691b0*/  LDL.LU R9, [R1+0x10] ;  /* 0x0000100001097983 */ /* 0x000ea80000300800 */
[----:B------:R-:W4:Y:S04]  /*691c0*/  LDL.LU.64 R6, [R1+0x7c8] ;  /* 0x0007c80001067983 */ /* 0x000f280000300a00 */
[----:B------:R-:W4:Y:S04]  /*691d0*/  LDL.LU.64 R4, [R1+0x7c0] ;  /* 0x0007c00001047983 */ /* 0x000f280000300a00 */
[----:B------:R-:W4:Y:S04]  /*691e0*/  LDL.LU.64 R58, [R1+0x7b8] ;  /* 0x0007b800013a7983 */ /* 0x000f280000300a00 */
[----:B------:R-:W4:Y:S01]  /*691f0*/  LDL.LU R56, [R1+0x14] ;  /* 0x0000140001387983 */ /* 0x000f220000300800 */
[----:B------:R-:W-:-:S02]  /*69200*/  LOP3.LUT P3, RZ, R44, 0x8, RZ, 0xc0, !PT ;  /* 0x000000082cff7812 */ /* 0x000fc4000786c0ff */
[----:B---3--:R-:W-:Y:S02]  /*69210*/  LOP3.LUT P1, RZ, R45, 0x2000, RZ, 0xc0, !PT ;  /* 0x000020002dff7812 */ /* 0x008fe4000782c0ff */
        /* <DEDUP_REMOVED lines=16> */
[----:B------:R-:W3:Y:S01]  /*69320*/  LDL.LU.64 R46, [R1+0x7a8] ;  /* 0x0007a800012e7983 */ /* 0x000ee20000300a00 */
[----:B------:R-:W-:Y:S02]  /*69330*/  @P1 LOP3.LUT R48, R48, 0x100, RZ, 0xfc, !PT ;  /* 0x0000010030301812 */ /* 0x000fe400078efcff */
[----:B------:R-:W-:Y:S01]  /*69340*/  LOP3.LUT P1, RZ, R45, 0x400000, RZ, 0xc0, !PT ;  /* 0x004000002dff7812 */ /* 0x000fe2000782c0ff */
[----:B------:R-:W3:Y:S01]  /*69350*/  LDL.LU R13, [R1+0x18] ;  /* 0x00001800010d7983 */ /* 0x000ee20000300800 */
[----:B------:R-:W-:-:S02]  /*69360*/  LOP3.LUT R48, R48, 0xfffffdff, RZ, 0xc0, !PT ;  /* 0xfffffdff30307812 */ /* 0x000fc400078ec0ff */
[----:B------:R-:W-:Y:S01]  /*69370*/  LOP3.LUT P4, RZ, R44, 0x2, RZ, 0xc0, !PT ;  /* 0x000000022cff7812 */ /* 0x000fe2000788c0ff */
[----:B------:R-:W3:Y:S01]  /*69380*/  LDL.LU.64 R50, [R1+0x7a0] ;  /* 0x0007a00001327983 */ /* 0x000ee20000300a00 */
[----:B------:R-:W-:Y:S02]  /*69390*/  LOP3.LUT P5, RZ, R45, 0x80000000, RZ, 0xc0, !PT ;  /* 0x800000002dff7812 */ /* 0x000fe400078ac0ff */
[----:B------:R-:W-:Y:S01]  /*693a0*/  PRMT R0, R9, 0x7771, RZ ;  /* 0x0000777109007816 */ /* 0x000fe200000000ff */
[----:B------:R-:W3:Y:S04]  /*693b0*/  LDL.LU.64 R54, [R1+0x798] ;  /* 0x0007980001367983 */ /* 0x000ee80000300a00 */
[----:B------:R-:W-:Y:S01]  /*693c0*/  @P1 LOP3.LUT R48, R48, 0x200, RZ, 0xfc, !PT ;  /* 0x0000020030301812 */ /* 0x000fe200078efcff */
[----:B------:R-:W3:Y:S01]  /*693d0*/  LDL.LU.64 R52, [R1+0x790] ;  /* 0x0007900001347983 */ /* 0x000ee20000300a00 */
[----:B------:R-:W-:-:S02]  /*693e0*/  LOP3.LUT P1, RZ, R45, 0x1000000, RZ, 0xc0, !PT ;  /* 0x010000002dff7812 */ /* 0x000fc4000782c0ff */
[----:B------:R-:W-:Y:S01]  /*693f0*/  LOP3.LUT R48, R48, 0xfffffbff, RZ, 0xc0, !PT ;  /* 0xfffffbff30307812 */ /* 0x000fe200078ec0ff */
[----:B----4-:R0:W-:Y:S01]  /*69400*/  @P4 STG.E.U8 desc[UR46][R14.64], R0 ;  /* 0x000000000e004986 */ /* 0x0101e2000c10112e */
[----:B------:R-:W-:-:S03]  /*69410*/  LOP3.LUT P6, RZ, R45, 0x20000000, RZ, 0xc0, !PT ;  /* 0x200000002dff7812 */ /* 0x000fc600078cc0ff */
[----:B------:R-:W4:Y:S06]  /*69420*/  LDL.LU.64 R18, [R1+0x788] ;  /* 0x0007880001127983 */ /* 0x000f2c0000300a00 */
[----:B------:R-:W-:Y:S02]  /*69430*/  @P1 LOP3.LUT R48, R48, 0x400, RZ, 0xfc, !PT ;  /* 0x0000040030301812 */ /* 0x000fe400078efcff */
[----:B------:R-:W-:Y:S01]  /*69440*/  LOP3.LUT P1, RZ, R45, 0x2000000, RZ, 0xc0, !PT ;  /* 0x020000002dff7812 */ /* 0x000fe2000782c0ff */
[----:B0-----:R-:W4:Y:S01]  /*69450*/  LDL.LU.64 R14, [R1+0x780] ;  /* 0x00078000010e7983 */ /* 0x001f220000300a00 */
[----:B------:R-:W-:-:S02]  /*69460*/  LOP3.LUT R48, R48, 0xfffff7ff, RZ, 0xc0, !PT ;  /* 0xfffff7ff30307812 */ /* 0x000fc400078ec0ff */
[----:B------:R-:W-:-:S05]  /*69470*/  PRMT R0, R9, 0x7772, RZ ;  /* 0x0000777209007816 */ /* 0x000fca00000000ff */
[----:B------:R0:W-:Y:S04]  /*69480*/  @P5 STG.E.U8 desc[UR46][R10.64], R0 ;  /* 0x000000000a005986 */ /* 0x0001e8000c10112e */
[----:B------:R-:W-:Y:S02]  /*69490*/  @P1 LOP3.LUT R48, R48, 0x800, RZ, 0xfc, !PT ;  /* 0x0000080030301812 */ /* 0x000fe400078efcff */
[----:B------:R-:W-:Y:S02]  /*694a0*/  LOP3.LUT P1, RZ, R45, 0x10000000, RZ, 0xc0, !PT ;  /* 0x100000002dff7812 */ /* 0x000fe4000782c0ff */
[----:B0-----:R-:W-:Y:S01]  /*694b0*/  PRMT R0, R9, 0x7773, RZ ;  /* 0x0000777309007816 */ /* 0x001fe200000000ff */
[----:B------:R-:W4:Y:S04]  /*694c0*/  LDL.LU.64 R10, [R1+0x778] ;  /* 0x00077800010a7983 */ /* 0x000f280000300a00 */
[----:B------:R0:W-:Y:S04]  /*694d0*/  @P6 STG.E.U8 desc[UR46][R6.64], R0 ;  /* 0x0000000006006986 */ /* 0x0001e8000c10112e */
        /* <DEDUP_REMOVED lines=15> */
[----:B---3--:R0:W-:Y:S04]  /*695d0*/  @P1 STG.E.U8 desc[UR46][R46.64], R0 ;  /* 0x000000002e001986 */ /* 0x0081e8000c10112e */
[----:B0-----:R-:W3:Y:S01]  /*695e0*/  LDL.LU.64 R46, [R1+0x1698] ;  /* 0x00169800012e7983 */ /* 0x001ee20000300a00 */
[----:B------:R-:W-:-:S02]  /*695f0*/  LOP3.LUT P1, RZ, R48, 0x100, RZ, 0xc0, !PT ;  /* 0x0000010030ff7812 */ /* 0x000fc4000782c0ff */
        /* <DEDUP_REMOVED lines=10> */
[----:B----4-:R3:W-:Y:S01]  /*696a0*/  @P1 STG.E.U8 desc[UR46][R18.64], R0 ;  /* 0x0000000012001986 */ /* 0x0107e2000c10112e */
[----:B------:R-:W-:Y:S02]  /*696b0*/  LOP3.LUT P1, RZ, R48, 0x10, RZ, 0xc0, !PT ;  /* 0x0000001030ff7812 */ /* 0x000fe4000782c0ff */
[C---:B------:R-:W-:Y:S02]  /*696c0*/  LOP3.LUT P2, RZ, R45.reuse, 0x800, RZ, 0xc0, !PT ;  /* 0x000008002dff7812 */ /* 0x040fe4000784c0ff */
[C---:B------:R-:W-:Y:S02]  /*696d0*/  LOP3.LUT P0, RZ, R45.reuse, 0x200, RZ, 0xc0, !PT ;  /* 0x000002002dff7812 */ /* 0x040fe4000780c0ff */
[C---:B------:R-:W-:Y:S02]  /*696e0*/  LOP3.LUT P3, RZ, R45.reuse, 0x80, RZ, 0xc0, !PT ;  /* 0x000000802dff7812 */ /* 0x040fe4000786c0ff */
[C---:B------:R-:W-:Y:S02]  /*696f0*/  LOP3.LUT P4, RZ, R45.reuse, 0x40, RZ, 0xc0, !PT ;  /* 0x000000402dff7812 */ /* 0x040fe4000788c0ff */
[----:B------:R-:W-:-:S02]  /*69700*/  LOP3.LUT P5, RZ, R45, 0x8, RZ, 0xc0, !PT ;  /* 0x000000082dff7812 */ /* 0x000fc400078ac0ff */
        /* <DEDUP_REMOVED lines=20> */
[----:B------:R-:W4:Y:S04]  /*69850*/  LDL.LU R11, [R1+0x4] ;  /* 0x00000400010b7983 */ /* 0x000f280000300800 */
[----:B------:R-:W4:Y:S04]  /*69860*/  LDL.LU.64 R6, [R1+0x728] ;  /* 0x0007280001067983 */ /* 0x000f280000300a00 */
[----:B------:R-:W4:Y:S04]  /*69870*/  LDL.LU.64 R58, [R1+0x720] ;  /* 0x00072000013a7983 */ /* 0x000f280000300a00 */
[----:B------:R-:W4:Y:S01]  /*69880*/  LDL.LU R13, [R1+0x8] ;  /* 0x00000800010d7983 */ /* 0x000f220000300800 */
[----:B------:R-:W-:-:S02]  /*69890*/  LOP3.LUT P3, RZ, R45, 0x1, RZ, 0xc0, !PT ;  /* 0x000000012dff7812 */ /* 0x000fc4000786c0ff */
[----:B------:R-:W-:Y:S02]  /*698a0*/  PRMT R0, R47, 0x7773, RZ ;  /* 0x000077732f007816 */ /* 0x000fe400000000ff */
[----:B------:R-:W4:Y:S01]  /*698b0*/  LDL.LU R47, [R1+0x1690] ;  /* 0x00169000012f7983 */ /* 0x000f220000300800 */
[----:B------:R-:W-:Y:S02]  /*698c0*/  LOP3.LUT R2, R2, 0xefffffff, RZ, 0xc0, !PT ;  /* 0xefffffff02027812 */ /* 0x000fe400078ec0ff */
[----:B------:R-:W-:Y:S02]  /*698d0*/  LOP3.LUT R48, R48, 0xfffffffe, RZ, 0xc0, !PT ;  /* 0xfffffffe30307812 */ /* 0x000fe400078ec0ff */
[C---:B---3--:R-:W-:Y:S02]  /*698e0*/  LOP3.LUT P4, RZ, R46.reuse, 0x80000000, RZ, 0xc0, !PT ;  /* 0x800000002eff7812 */ /* 0x048fe4000788c0ff */
[----:B------:R-:W-:Y:S02]  /*698f0*/  LOP3.LUT P6, RZ, R46, 0x20000000, RZ, 0xc0, !PT ;  /* 0x200000002eff7812 */ /* 0x000fe400078cc0ff */
[----:B--2---:R0:W-:Y:S04]  /*69900*/  @P3 STG.E.U8 desc[UR46][R60.64], R0 ;  /* 0x000000003c003986 */ /* 0x0041e8000c10112e */
[----:B0-----:R-:W2:Y:S04]  /*69910*/  LDL.LU.64 R60, [R1+0x718] ;  /* 0x00071800013c7983 */ /* 0x001ea80000300a00 */
[----:B------:R-:W3:Y:S01]  /*69920*/  LDL.LU.64 R18, [R1+0x710] ;  /* 0x0007100001127983 */ /* 0x000ee20000300a00 */
[----:B----4-:R-:W-:-:S03]  /*69930*/  PRMT R0, R11, 0x7770, RZ ;  /* 0x000077700b007816 */ /* 0x010fc600000000ff */
[----:B------:R-:W4:Y:S04]  /*69940*/  LDL.LU.64 R14, [R1+0x708] ;  /* 0x00070800010e7983 */ /* 0x000f280000300a00 */
[----:B------:R0:W-:Y:S04]  /*69950*/  @P4 STG.E.U8 desc[UR46][R8.64], R0 ;  /* 0x0000000008004986 */ /* 0x0001e8000c10112e */
[----:B0-----:R-:W4:Y:S04]  /*69960*/  LDL.LU.64 R8, [R1+0x700] ;  /* 0x0007000001087983 */ /* 0x001f280000300a00 */
[----:B------:R-:W4:Y:S01]  /*69970*/  LDL.LU R56, [R1+0xc] ;  /* 0x00000c0001387983 */ /* 0x000f220000300800 */
[----:B------:R-:W-:-:S05]  /*69980*/  PRMT R0, R11, 0x7771, RZ ;  /* 0x000077710b007816 */ /* 0x000fca00000000ff */
[----:B------:R0:W-:Y:S04]  /*69990*/  @P6 STG.E.U8 desc[UR46][R4.64], R0 ;  /* 0x0000000004006986 */ /* 0x0001e8000c10112e */
[----:B0-----:R-:W4:Y:S01]  /*699a0*/  LDL.LU.64 R4, [R1+0x6f8] ;  /* 0x0006f80001047983 */ /* 0x001f220000300a00 */
[C---:B------:R-:W-:Y:S02]  /*699b0*/  LOP3.LUT P1, RZ, R46.reuse, 0x400, RZ, 0xc0, !PT ;  /* 0x000004002eff7812 */ /* 0x040fe4000782c0ff */
[----:B------:R-:W-:Y:S01]  /*699c0*/  LOP3.LUT P5, RZ, R46, 0x8000000, RZ, 0xc0, !PT ;  /* 0x080000002eff7812 */ /* 0x000fe200078ac0ff */
[----:B------:R-:W4:Y:S01]  /*699d0*/  LDL.LU.64 R50, [R1+0x6e8] ;  /* 0x0006e80001327983 */ /* 0x000f220000300a00 */
[----:B------:R-:W-:-:S03]  /*699e0*/  PRMT R0, R11, 0x7772, RZ ;  /* 0x000077720b007816 */ /* 0x000fc600000000ff */
[----:B------:R-:W4:Y:S06]  /*699f0*/  LDL.LU.64 R54, [R1+0x6e0] ;  /* 0x0006e00001367983 */ /* 0x000f2c0000300a00 */
        /* <DEDUP_REMOVED lines=10> */
[----:B------:R-:W-:-:S13]  /*69aa0*/  LOP3.LUT P1, RZ, R46, 0x20000, RZ, 0xc0, !PT ;  /* 0x000200002eff7812 */ /* 0x000fda000782c0ff */
        /* <DEDUP_REMOVED lines=9> */
[----:B------:R0:W-:Y:S10]  /*69b40*/  @P5 STG.E.U8 desc[UR46][R52.64], R0 ;  /* 0x0000000034005986 */ /* 0x0001f4000c10112e */
[----:B------:R-:W-:-:S02]  /*69b50*/  @P1 LOP3.LUT R48, R48, 0x8, RZ, 0xfc, !PT ;  /* 0x0000000830301812 */ /* 0x000fc400078efcff */
[----:B------:R-:W-:Y:S01]  /*69b60*/  LOP3.LUT P1, RZ, R46, 0x2000000, RZ, 0xc0, !PT ;  /* 0x020000002eff7812 */ /* 0x000fe2000782c0ff */
[----:B0-----:R-:W4:Y:S01]  /*69b70*/  LDL.LU.64 R52, [R1+0x6d8] ;  /* 0x0006d80001347983 */ /* 0x001f220000300a00 */
[----:B------:R-:W-:-:S03]  /*69b80*/  PRMT R0, R11, 0x7773, RZ ;  /* 0x000077730b007816 */ /* 0x000fc600000000ff */
[----:B------:R-:W4:Y:S08]  /*69b90*/  LDL.LU.64 R10, [R1+0x6d0] ;  /* 0x0006d000010a7983 */ /* 0x000f300000300a00 */
[----:B------:R0:W-:Y:S01]  /*69ba0*/  @P1 STG.E.U8 desc[UR46][R6.64], R0 ;  /* 0x0000000006001986 */ /* 0x0001e2000c10112e */
[C---:B------:R-:W-:Y:S02]  /*69bb0*/  LOP3.LUT P1, RZ, R48.reuse, 0x8, RZ, 0xc0, !PT ;  /* 0x0000000830ff7812 */ /* 0x040fe4000782c0ff */
        /* <DEDUP_REMOVED lines=10> */
[----:B---3--:R0:W-:Y:S01]  /*69c60*/  @P1 STG.E.U8 desc[UR46][R18.64], R0 ;  /* 0x0000000012001986 */ /* 0x0081e2000c10112e */
[----:B------:R-:W-:-:S02]  /*69c70*/  LOP3.LUT P1, RZ, R48, 0x1, RZ, 0xc0, !PT ;  /* 0x0000000130ff7812 */ /* 0x000fc4000782c0ff */
[----:B0-----:R-:W-:Y:S01]  /*69c80*/  PRMT R0, R13, 0x7773, RZ ;  /* 0x000077730d007816 */ /* 0x001fe200000000ff */
[----:B------:R-:W3:Y:S10]  /*69c90*/  LDL.LU.64 R18, [R1+0x1688] ;  /* 0x0016880001127983 */ /* 0x000ef40000300a00 */
[----:B----4-:R0:W-:Y:S01]  /*69ca0*/  @P1 STG.E.U8 desc[UR46][R14.64], R0 ;  /* 0x000000000e001986 */ /* 0x0101e2000c10112e */
[----:B------:R-:W-:-:S03]  /*69cb0*/  LOP3.LUT P1, RZ, R2, 0x80000000, RZ, 0xc0, !PT ;  /* 0x8000000002ff7812 */ /* 0x000fc6000782c0ff */
[----:B------:R-:W4:Y:S04]  /*69cc0*/  LDL.LU.64 R48, [R1+0x6f0] ;  /* 0x0006f00001307983 */ /* 0x000f280000300a00 */
[----:B------:R-:W3:Y:S01]  /*69cd0*/  LDL.LU R13, [R1+0x1680] ;  /* 0x00168000010d7983 */ /* 0x000ee20000300800 */
[----:B0-----:R-:W-:-:S03]  /*69ce0*/  PRMT R0, R56, 0x7770, RZ ;  /* 0x0000777038007816 */ /* 0x001fc600000000ff */
[----:B------:R-:W3:Y:S04]  /*69cf0*/  LDL.LU.64 R14, [R1+0x1678] ;  /* 0x00167800010e7983 */ /* 0x000ee80000300a00 */
[----:B------:R0:W-:Y:S01]  /*69d00*/  @P1 STG.E.U8 desc[UR46][R8.64], R0 ;  /* 0x0000000008001986 */ /* 0x0001e2000c10112e */
[----:B------:R-:W-:Y:S02]  /*69d10*/  LOP3.LUT P1, RZ, R2, 0x40000000, RZ, 0xc0, !PT ;  /* 0x4000000002ff7812 */ /* 0x000fe4000782c0ff */
[----:B0-----:R-:W-:Y:S01]  /*69d20*/  PRMT R0, R56, 0x7771, RZ ;  /* 0x0000777138007816 */ /* 0x001fe200000000ff */
[----:B------:R-:W3:Y:S10]  /*69d30*/  LDL.LU.64 R8, [R1+0x1670] ;  /* 0x0016700001087983 */ /* 0x000ef40000300a00 */
[----:B------:R0:W-:Y:S04]  /*69d40*/  @P1 STG.E.U8 desc[UR46][R4.64], R0 ;  /* 0x0000000004001986 */ /* 0x0001e8000c10112e */
[----:B0-----:R-:W2:Y:S01]  /*69d50*/  LDL.LU.64 R4, [R1+0x1668] ;  /* 0x0016680001047983 */ /* 0x001ea20000300a00 */
[----:B------:R-:W-:-:S02]  /*69d60*/  LOP3.LUT P1, RZ, R2, 0x20000000, RZ, 0xc0, !PT ;  /* 0x2000000002ff7812 */ /* 0x000fc4000782c0ff */
[----:B------:R-:W-:Y:S02]  /*69d70*/  PRMT R0, R56, 0x7772, RZ ;  /* 0x0000777238007816 */ /* 0x000fe400000000ff */
[C---:B------:R-:W-:Y:S02]  /*69d80*/  LOP3.LUT P2, RZ, R46.reuse, 0x200, RZ, 0xc0, !PT ;  /* 0x000002002eff7812 */ /* 0x040fe4000784c0ff */
[C---:B------:R-:W-:Y:S02]  /*69d90*/  LOP3.LUT P0, RZ, R46.reuse, 0x80, RZ, 0xc0, !PT ;  /* 0x000000802eff7812 */ /* 0x040fe4000780c0ff */
[C---:B------:R-:W-:Y:S02]  /*69da0*/  LOP3.LUT P3, RZ, R46.reuse, 0x20, RZ, 0xc0, !PT ;  /* 0x000000202eff7812 */ /* 0x040fe4000786c0ff */
[----:B------:R-:W-:-:S03]  /*69db0*/  LOP3.LUT P4, RZ, R46, 0x8, RZ, 0xc0, !PT ;  /* 0x000000082eff7812 */ /* 0x000fc6000788c0ff */
[----:B----4-:R0:W-:Y:S01]  /*69dc0*/  @P1 STG.E.U8 desc[UR46][R48.64], R0 ;  /* 0x0000000030001986 */ /* 0x0101e2000c10112e */
[----:B------:R-:W-:Y:S02]  /*69dd0*/  LOP3.LUT P1, RZ, R2, 0x10000000, RZ, 0xc0, !PT ;  /* 0x1000000002ff7812 */ /* 0x000fe4000782c0ff */
[----:B0-----:R-:W-:-:S11]  /*69de0*/  PRMT R0, R56, 0x7773, RZ ;  /* 0x0000777338007816 */ /* 0x001fd600000000ff */
[----:B------:R2:W-:Y:S02]  /*69df0*/  @P1 STG.E.U8 desc[UR46][R50.64], R0 ;  /* 0x0000000032001986 */ /* 0x0005e4000c10112e */
[----:B--2---:R-:W-:-:S05]  /*69e00*/  PRMT R0, R4, 0x7770, RZ ;  /* 0x0000777004007816 */ /* 0x004fca00000000ff */
[----:B------:R0:W-:Y:S02]  /*69e10*/  @P2 STG.E.U8 desc[UR46][R54.64], R0 ;  /* 0x0000000036002986 */ /* 0x0001e4000c10112e */
[----:B0-----:R-:W-:-:S05]  /*69e20*/  PRMT R0, R4, 0x7771, RZ ;  /* 0x0000777104007816 */ /* 0x001fca00000000ff */
[----:B------:R0:W-:Y:S02]  /*69e30*/  @P0 STG.E.U8 desc[UR46][R52.64], R0 ;  /* 0x0000000034000986 */ /* 0x0001e4000c10112e */
[C---:B0-----:R-:W-:Y:S02]  /*69e40*/  PRMT R0, R4.reuse, 0x7772, RZ ;  /* 0x0000777204007816 */ /* 0x041fe400000000ff */
[----:B------:R-:W-:-:S03]  /*69e50*/  PRMT R4, R4, 0x7773, RZ ;  /* 0x0000777304047816 */ /* 0x000fc600000000ff */
[----:B------:R-:W-:Y:S04]  /*69e60*/  @P3 STG.E.U8 desc[UR46][R10.64], R0 ;  /* 0x000000000a003986 */ /* 0x000fe8000c10112e */
[----:B------:R0:W-:Y:S04]  /*69e70*/  @P4 STG.E.U8 desc[UR46][R6.64], R4 ;  /* 0x0000000406004986 */ /* 0x0001e8000c10112e */
[----:B0-----:R-:W2:Y:S04]  /*69e80*/  LDL.LU.64 R6, [R1+0x6b0] ;  /* 0x0006b00001067983 */ /* 0x001ea80000300a00 */
[----:B------:R-:W4:Y:S01]  /*69e90*/  LDL.LU.64 R48, [R1+0x6a8] ;  /* 0x0006a80001307983 */ /* 0x000f220000300a00 */
[----:B------:R-:W-:-:S02]  /*69ea0*/  LOP3.LUT P6, RZ, R46, 0x2, RZ, 0xc0, !PT ;  /* 0x000000022eff7812 */ /* 0x000fc400078cc0ff */
[----:B------:R-:W-:Y:S01]  /*69eb0*/  LOP3.LUT P5, RZ, R47, 0x80000000, RZ, 0xc0, !PT ;  /* 0x800000002fff7812 */ /* 0x000fe200078ac0ff */
[----:B------:R-:W3:Y:S01]  /*69ec0*/  LDL.LU.64 R50, [R1+0x6a0] ;  /* 0x0006a00001327983 */ /* 0x000ee20000300a00 */
[----:B------:R-:W-:-:S03]  /*69ed0*/  PRMT R0, R5, 0x7770, RZ ;  /* 0x0000777005007816 */ /* 0x000fc600000000ff */
[----:B------:R-:W3:Y:S04]  /*69ee0*/  LDL.LU.64 R10, [R1+0x698] ;  /* 0x00069800010a7983 */ /* 0x000ee80000300a00 */
[----:B------:R-:W3:Y:S04]  /*69ef0*/  LDL.LU.64 R54, [R1+0x690] ;  /* 0x0006900001367983 */ /* 0x000ee80000300a00 */
[----:B------:R0:W-:Y:S01]  /*69f00*/  @P6 STG.E.U8 desc[UR46][R58.64], R0 ;  /* 0x000000003a006986 */ /* 0x0001e2000c10112e */
[----:B------:R-:W-:Y:S02]  /*69f10*/  LOP3.LUT P6, RZ, R47, 0x20000000, RZ, 0xc0, !PT ;  /* 0x200000002fff7812 */ /* 0x000fe400078cc0ff */
[----:B0-----:R-:W-:-:S05]  /*69f20*/  PRMT R0, R5, 0x7771, RZ ;  /* 0x0000777105007816 */ /* 0x001fca00000000ff */
[----:B------:R0:W-:Y:S02]  /*69f30*/  @P5 STG.E.U8 desc[UR46][R60.64], R0 ;  /* 0x000000003c005986 */ /* 0x0001e4000c10112e */
[----:B0-----:R-:W-:Y:S02]  /*69f40*/  PRMT R0, R5, 0x7772, RZ ;  /* 0x0000777205007816 */ /* 0x001fe400000000ff */
[----:B------:R-:W3:Y:S04]  /*69f50*/  LDL.LU.64 R60, [R1+0x688] ;  /* 0x00068800013c7983 */ /* 0x000ee80000300a00 */
[----:B------:R-:W3:Y:S04]  /*69f60*/  LDL.LU.64 R52, [R1+0x680] ;  /* 0x0006800001347983 */ /* 0x000ee80000300a00 */
[----:B------:R-:W3:Y:S01]  /*69f70*/  LDL.LU.64 R58, [R1+0x678] ;  /* 0x00067800013a7983 */ /* 0x000ee20000300a00 */
[----:B------:R-:W-:-:S02]  /*69f80*/  LOP3.LUT P5, RZ, R47, 0x8000000, RZ, 0xc0, !PT ;  /* 0x080000002fff7812 */ /* 0x000fc400078ac0ff */
[----:B------:R-:W-:Y:S02]  /*69f90*/  PRMT R5, R5, 0x7773, RZ ;  /* 0x0000777305057816 */ /* 0x000fe400000000ff */
[----:B------:R-:W-:Y:S02]  /*69fa0*/  LOP3.LUT P3, RZ, R47, 0x80, RZ, 0xc0, !PT ;  /* 0x000000802fff7812 */ /* 0x000fe4000786c0ff */
[----:B------:R-:W-:-:S11]  /*69fb0*/  LOP3.LUT R2, R2, 0xffefffff, RZ, 0xc0, !PT ;  /* 0xffefffff02027812 */ /* 0x000fd600078ec0ff */
[----:B------:R-:W-:Y:S02]  /*69fc0*/  @P3 LOP3.LUT R2, R2, 0x100000, RZ, 0xfc, !PT ;  /* 0x0010000002023812 */ /* 0x000fe400078efcff */
[----:B------:R-:W-:Y:S02]  /*69fd0*/  LOP3.LUT P3, RZ, R47, 0x200, RZ, 0xc0, !PT ;  /* 0x000002002fff7812 */ /* 0x000fe4000786c0ff */
[----:B------:R-:W-:Y:S01]  /*69fe0*/  LOP3.LUT R2, R2, 0xffdfffff, RZ, 0xc0, !PT ;  /* 0xffdfffff02027812 */ /* 0x000fe200078ec0ff */
[----:B--2---:R0:W-:Y:S04]  /*69ff0*/  @P6 STG.E.U8 desc[UR46][R6.64], R0 ;  /* 0x0000000006006986 */ /* 0x0041e8000c10112e */
[----:B0-----:R-:W2:Y:S04]  /*6a000*/  LDL.LU.64 R6, [R1+0x1660] ;  /* 0x0016600001067983 */ /* 0x001ea80000300a00 */
[----:B----4-:R0:W-:Y:S04]  /*6a010*/  @P5 STG.E.U8 desc[UR46][R48.64], R5 ;  /* 0x0000000530005986 */ /* 0x0101e8000c10112e */
[----:B0-----:R-:W4:Y:S04]  /*6a020*/  LDL.LU.64 R4, [R1+0x670] ;  /* 0x0006700001047983 */ /* 0x001f280000300a00 */
[----:B------:R-:W4:Y:S01]  /*6a030*/  LDL.LU.64 R48, [R1+0x668] ;  /* 0x0006680001307983 */ /* 0x000f220000300a00 */
        /* <DEDUP_REMOVED lines=14> */
[----:B------:R-:W-:Y:S02]  /*6a120*/  LOP3.LUT R2, R2, 0xfbffffff, RZ, 0xc0, !PT ;  /* 0xfbffffff02027812 */ /* 0x000fe400078ec0ff */
[----:B------:R-:W-:-:S09]  /*6a130*/  LOP3.LUT P0, RZ, R47, 0x4000000, RZ, 0xc0, !PT ;  /* 0x040000002fff7812 */ /* 0x000fd2000780c0ff */
[----:B------:R-:W-:Y:S02]  /*6a140*/  @P3 LOP3.LUT R2, R2, 0x4000000, RZ, 0xfc, !PT ;  /* 0x0400000002023812 */ /* 0x000fe400078efcff */
[C---:B------:R-:W-:Y:S02]  /*6a150*/  LOP3.LUT P3, RZ, R47.reuse, 0x100000, RZ, 0xc0, !PT ;  /* 0x001000002fff7812 */ /* 0x040fe4000786c0ff */
[----:B------:R-:W-:Y:S02]  /*6a160*/  LOP3.LUT P4, RZ, R47, 0x800000, RZ, 0xc0, !PT ;  /* 0x008000002fff7812 */ /* 0x000fe4000788c0ff */
[----:B------:R-:W-:-:S09]  /*6a170*/  LOP3.LUT R2, R2, 0xf7ffffff, RZ, 0xc0, !PT ;  /* 0xf7ffffff02027812 */ /* 0x000fd200078ec0ff */
[----:B------:R-:W-:Y:S02]  /*6a180*/  @P3 LOP3.LUT R2, R2, 0x8000000, RZ, 0xfc, !PT ;  /* 0x0800000002023812 */ /* 0x000fe400078efcff */
[----:B------:R-:W-:Y:S02]  /*6a190*/  LOP3.LUT P3, RZ, R47, 0x400000, RZ, 0xc0, !PT ;  /* 0x004000002fff7812 */ /* 0x000fe4000786c0ff */
[----:B--2---:R-:W-:-:S05]  /*6a1a0*/  PRMT R0, R6, 0x7770, RZ ;  /* 0x0000777006007816 */ /* 0x004fca00000000ff */
[----:B---3--:R0:W-:Y:S02]  /*6a1b0*/  @P0 STG.E.U8 desc[UR46][R50.64], R0 ;  /* 0x0000000032000986 */ /* 0x0081e4000c10112e */
[----:B0-----:R-:W-:-:S05]  /*6a1c0*/  PRMT R0, R6, 0x7771, RZ ;  /* 0x0000777106007816 */ /* 0x001fca00000000ff */
[----:B------:R0:W-:Y:S02]  /*6a1d0*/  @P4 STG.E.U8 desc[UR46][R10.64], R0 ;  /* 0x000000000a004986 */ /* 0x0001e4000c10112e */
[----:B0-----:R-:W-:Y:S02]  /*6a1e0*/  PRMT R0, R6, 0x7772, RZ ;  /* 0x0000777206007816 */ /* 0x001fe400000000ff */
[----:B------:R-:W2:Y:S04]  /*6a1f0*/  LDL.LU.64 R10, [R1+0x660] ;  /* 0x00066000010a7983 */ /* 0x000ea80000300a00 */
[----:B------:R0:W-:Y:S01]  /*6a200*/  @P3 STG.E.U8 desc[UR46][R54.64], R0 ;  /* 0x0000000036003986 */ /* 0x0001e2000c10112e */
[----:B------:R-:W-:Y:S02]  /*6a210*/  LOP3.LUT P3, RZ, R2, 0x8000000, RZ, 0xc0, !PT ;  /* 0x0800000002ff7812 */ /* 0x000fe4000786c0ff */
[----:B------:R-:W-:Y:S01]  /*6a220*/  PRMT R6, R6, 0x7773, RZ ;  /* 0x0000777306067816 */ /* 0x000fe200000000ff */
[----:B------:R-:W3:Y:S01]  /*6a230*/  LDL.LU.64 R50, [R1+0x658] ;  /* 0x0006580001327983 */ /* 0x000ee20000300a00 */
[----:B0-----:R-:W-:-:S03]  /*6a240*/  PRMT R0, R7, 0x7770, RZ ;  /* 0x0000777007007816 */ /* 0x001fc600000000ff */
[----:B------:R-:W3:Y:S06]  /*6a250*/  LDL.LU.64 R54, [R1+0x650] ;  /* 0x0006500001367983 */ /* 0x000eec0000300a00 */
[----:B------:R0:W-:Y:S01]  /*6a260*/  @P3 STG.E.U8 desc[UR46][R60.64], R6 ;  /* 0x000000063c003986 */ /* 0x0001e2000c10112e */
[----:B------:R-:W-:-:S03]  /*6a270*/  LOP3.LUT P3, RZ, R2, 0x4000000, RZ, 0xc0, !PT ;  /* 0x0400000002ff7812 */ /* 0x000fc6000786c0ff */
[----:B0-----:R-:W3:Y:S10]  /*6a280*/  LDL.LU.64 R60, [R1+0x648] ;  /* 0x00064800013c7983 */ /* 0x001ef40000300a00 */
[----:B------:R0:W-:Y:S01]  /*6a290*/  @P3 STG.E.U8 desc[UR46][R52.64], R0 ;  /* 0x0000000034003986 */ /* 0x0001e2000c10112e */
[----:B------:R-:W-:-:S02]  /*6a2a0*/  LOP3.LUT P3, RZ, R2, 0x2000000, RZ, 0xc0, !PT ;  /* 0x0200000002ff7812 */ /* 0x000fc4000786c0ff */
[----:B0-----:R-:W-:Y:S01]  /*6a2b0*/  PRMT R0, R7, 0x7771, RZ ;  /* 0x0000777107007816 */ /* 0x001fe200000000ff */
[----:B------:R-:W3:Y:S10]  /*6a2c0*/  LDL.LU.64 R52, [R1+0x640] ;  /* 0x0006400001347983 */ /* 0x000ef40000300a00 */
[----:B------:R0:W-:Y:S01]  /*6a2d0*/  @P3 STG.E.U8 desc[UR46][R58.64], R0 ;  /* 0x000000003a003986 */ /* 0x0001e2000c10112e */
[----:B------:R-:W-:-:S02]  /*6a2e0*/  LOP3.LUT P3, RZ, R2, 0x1000000, RZ, 0xc0, !PT ;  /* 0x0100000002ff7812 */ /* 0x000fc4000786c0ff */
[----:B0-----:R-:W-:Y:S01]  /*6a2f0*/  PRMT R0, R7, 0x7772, RZ ;  /* 0x0000777207007816 */ /* 0x001fe200000000ff */
[----:B------:R-:W3:Y:S10]  /*6a300*/  LDL.LU.64 R58, [R1+0x630] ;  /* 0x00063000013a7983 */ /* 0x000ef40000300a00 */
[----:B----4-:R0:W-:Y:S01]  /*6a310*/  @P3 STG.E.U8 desc[UR46][R4.64], R0 ;  /* 0x0000000004003986 */ /* 0x0101e2000c10112e */
[----:B------:R-:W-:-:S02]  /*6a320*/  LOP3.LUT P3, RZ, R2, 0x800000, RZ, 0xc0, !PT ;  /* 0x0080000002ff7812 */ /* 0x000fc4000786c0ff */
[----:B------:R-:W-:Y:S01]  /*6a330*/  PRMT R7, R7, 0x7773, RZ ;  /* 0x0000777307077816 */ /* 0x000fe200000000ff */
[----:B0-----:R-:W4:Y:S04]  /*6a340*/  LDL.LU.64 R4, [R1+0x628] ;  /* 0x0006280001047983 */ /* 0x001f280000300a00 */
[----:B------:R-:W4:Y:S06]  /*6a350*/  LDL.LU R56, [R1+0x1e0] ;  /* 0x0001e00001387983 */ /* 0x000f2c0000300800 */
[----:B------:R0:W-:Y:S04]  /*6a360*/  @P3 STG.E.U8 desc[UR46][R48.64], R7 ;  /* 0x0000000730003986 */ /* 0x0001e8000c10112e */
[----:B0-----:R-:W4:Y:S01]  /*6a370*/  LDL.LU.64 R6, [R1+0x638] ;  /* 0x0006380001067983 */ /* 0x001f220000300a00 */
[----:B------:R-:W-:-:S02]  /*6a380*/  LOP3.LUT P3, RZ, R2, 0x400000, RZ, 0xc0, !PT ;  /* 0x0040000002ff7812 */ /* 0x000fc4000786c0ff */
[----:B------:R-:W-:Y:S01]  /*6a390*/  PRMT R0, R8, 0x7770, RZ ;  /* 0x0000777008007816 */ /* 0x000fe200000000ff */
[----:B------:R-:W4:Y:S01]  /*6a3a0*/  LDL.LU.64 R48, [R1+0x620] ;  /* 0x0006200001307983 */ /* 0x000f220000300a00 */
[C---:B------:R-:W-:Y:S02]  /*6a3b0*/  LOP3.LUT P6, RZ, R47.reuse, 0x40, RZ, 0xc0, !PT ;  /* 0x000000402fff7812 */ /* 0x040fe400078cc0ff */
[C---:B------:R-:W-:Y:S02]  /*6a3c0*/  LOP3.LUT P5, RZ, R47.reuse, 0x20, RZ, 0xc0, !PT ;  /* 0x000000202fff7812 */ /* 0x040fe400078ac0ff */
[C---:B------:R-:W-:Y:S02]  /*6a3d0*/  LOP3.LUT P1, RZ, R47.reuse, 0x8, RZ, 0xc0, !PT ;  /* 0x000000082fff7812 */ /* 0x040fe4000782c0ff */
[C---:B------:R-:W-:Y:S02]  /*6a3e0*/  LOP3.LUT P0, RZ, R47.reuse, 0x4, RZ, 0xc0, !PT ;  /* 0x000000042fff7812 */ /* 0x040fe4000780c0ff */
[----:B------:R-:W-:Y:S01]  /*6a3f0*/  LOP3.LUT P2, RZ, R47, 0x2, RZ, 0xc0, !PT ;  /* 0x000000022fff7812 */ /* 0x000fe2000784c0ff */
[----:B--2---:R0:W-:Y:S01]  /*6a400*/  @P3 STG.E.U8 desc[UR46][R10.64], R0 ;  /* 0x000000000a003986 */ /* 0x0041e2000c10112e */
[----:B------:R-:W-:-:S02]  /*6a410*/  LOP3.LUT P3, RZ, R2, 0x200000, RZ, 0xc0, !PT ;  /* 0x0020000002ff7812 */ /* 0x000fc4000786c0ff */
[----:B0-----:R-:W-:Y:S01]  /*6a420*/  PRMT R0, R8, 0x7771, RZ ;  /* 0x0000777108007816 */ /* 0x001fe200000000ff */
[----:B------:R-:W2:Y:S10]  /*6a430*/  LDL.LU.64 R10, [R1+0x1658] ;  /* 0x00165800010a7983 */ /* 0x000eb40000300a00 */
[----:B---3--:R0:W-:Y:S01]  /*6a440*/  @P3 STG.E.U8 desc[UR46][R50.64], R0 ;  /* 0x0000000032003986 */ /* 0x0081e2000c10112e */
[----:B------:R-:W-:-:S02]  /*6a450*/  LOP3.LUT P3, RZ, R2, 0x100000, RZ, 0xc0, !PT ;  /* 0x0010000002ff7812 */ /* 0x000fc4000786c0ff */
[C---:B0-----:R-:W-:Y:S01]  /*6a460*/  PRMT R0, R8.reuse, 0x7772, RZ ;  /* 0x0000777208007816 */ /* 0x041fe200000000ff */
[----:B------:R-:W3:Y:S01]  /*6a470*/  LDL.LU.64 R50, [R1+0x618] ;  /* 0x0006180001327983 */ /* 0x000ee20000300a00 */
[----:B------:R-:W-:-:S09]  /*6a480*/  PRMT R8, R8, 0x7773, RZ ;  /* 0x0000777308087816 */ /* 0x000fd200000000ff */
[----:B------:R0:W-:Y:S04]  /*6a490*/  @P3 STG.E.U8 desc[UR46][R54.64], R0 ;  /* 0x0000000036003986 */ /* 0x0001e8000c10112e */
[----:B------:R1:W-:Y:S01]  /*6a4a0*/  @P6 STG.E.U8 desc[UR46][R60.64], R8 ;  /* 0x000000083c006986 */ /* 0x0003e2000c10112e */
[----:B0-----:R-:W-:-:S03]  /*6a4b0*/  PRMT R0, R9, 0x7770, RZ ;  /* 0x0000777009007816 */ /* 0x001fc600000000ff */
[----:B------:R-:W3:Y:S04]  /*6a4c0*/  LDL.LU.64 R54, [R1+0x610] ;  /* 0x0006100001367983 */ /* 0x000ee80000300a00 */
[----:B------:R0:W-:Y:S04]  /*6a4d0*/  @P5 STG.E.U8 desc[UR46][R52.64], R0 ;  /* 0x0000000034005986 */ /* 0x0001e8000c10112e */
[----:B-1----:R-:W3:Y:S01]  /*6a4e0*/  LDL.LU.64 R60, [R1+0x1650] ;  /* 0x00165000013c7983 */ /* 0x002ee20000300a00 */
[----:B0-----:R-:W-:-:S03]  /*6a4f0*/  PRMT R0, R9, 0x7771, RZ ;  /* 0x0000777109007816 */ /* 0x001fc600000000ff */
[----:B------:R-:W3:Y:S04]  /*6a500*/  LDL.LU.64 R52, [R1+0x608] ;  /* 0x0006080001347983 */ /* 0x000ee80000300a00 */
[----:B----4-:R0:W-:Y:S02]  /*6a510*/  @P1 STG.E.U8 desc[UR46][R6.64], R0 ;  /* 0x0000000006001986 */ /* 0x0101e4000c10112e */
[C---:B0-----:R-:W-:Y:S02]  /*6a520*/  PRMT R0, R9.reuse, 0x7772, RZ ;  /* 0x0000777209007816 */ /* 0x041fe400000000ff */
[----:B------:R-:W4:Y:S01]  /*6a530*/  LDL.LU.64 R6, [R1+0x600] ;  /* 0x0006000001067983 */ /* 0x000f220000300a00 */
[----:B------:R-:W-:-:S03]  /*6a540*/  PRMT R9, R9, 0x7773, RZ ;  /* 0x0000777309097816 */ /* 0x000fc600000000ff */
[----:B------:R0:W-:Y:S04]  /*6a550*/  @P0 STG.E.U8 desc[UR46][R58.64], R0 ;  /* 0x000000003a000986 */ /* 0x0001e8000c10112e */
[----:B------:R1:W-:Y:S04]  /*6a560*/  @P2 STG.E.U8 desc[UR46][R4.64], R9 ;  /* 0x0000000904002986 */ /* 0x0003e8000c10112e */
[----:B0-----:R0:W5:Y:S04]  /*6a570*/  LDL.LU.64 R58, [R1+0x1648] ;  /* 0x00164800013a7983 */ /* 0x0011680000300a00 */
[----:B-1----:R-:W4:Y:S04]  /*6a580*/  LDL.LU.64 R4, [R1+0x5f8] ;  /* 0x0005f80001047983 */ /* 0x002f280000300a00 */
[----:B------:R-:W3:Y:S01]  /*6a590*/  LDL.LU R9, [R1+0x3c] ;  /* 0x00003c0001097983 */ /* 0x000ee20000300800 */
[----:B------:R-:W-:-:S02]  /*6a5a0*/  LOP3.LUT P4, RZ, R47, 0x1, RZ, 0xc0, !PT ;  /* 0x000000012fff7812 */ /* 0x000fc4000788c0ff */
[----:B------:R-:W-:Y:S02]  /*6a5b0*/  LOP3.LUT P6, RZ, R2, 0x80000, RZ, 0xc0, !PT ;  /* 0x0008000002ff7812 */ /* 0x000fe400078cc0ff */
[----:B--2---:R-:W-:Y:S02]  /*6a5c0*/  PRMT R0, R10, 0x7770, RZ ;  /* 0x000077700a007816 */ /* 0x004fe400000000ff */
[----:B---3--:R-:W-:Y:S01]  /*6a5d0*/  ISETP.LT.AND P1, PT, R9, UR4, !P4 ;  /* 0x0000000409007c0c */ /* 0x008fe2000e721270 */
[----:B------:R-:W-:-:S12]  /*6a5e0*/  ULDC UR4, c[0x0][0x228] ;  /* 0x00008a0000047ab9 */ /* 0x000fd80000000800 */
[----:B------:R1:W-:Y:S01]  /*6a5f0*/  @P1 STG.E.U8 desc[UR46][R48.64], R0 ;  /* 0x0000000030001986 */ /* 0x0003e2000c10112e */
[----:B------:R-:W-:Y:S01]  /*6a600*/  ISETP.LT.AND P1, PT, R56, UR4, !P4 ;  /* 0x0000000438007c0c */ /* 0x000fe2000e721270 */
[----:B------:R-:W-:Y:S02]  /*6a610*/  ULDC UR4, c[0x0][0x228] ;  /* 0x00008a0000047ab9 */ /* 0x000fe40000000800 */
[----:B-1----:R-:W2:Y:S01]  /*6a620*/  LDL.LU.64 R48, [R1+0x5f0] ;  /* 0x0005f00001307983 */ /* 0x002ea20000300a00 */
[----:B------:R-:W-:-:S09]  /*6a630*/  PRMT R0, R10, 0x7771, RZ ;  /* 0x000077710a007816 */ /* 0x000fd200000000ff */
[----:B------:R1:W-:Y:S01]  /*6a640*/  @P1 STG.E.U8 desc[UR46][R50.64], R0 ;  /* 0x0000000032001986 */ /* 0x0003e2000c10112e */
[----:B------:R-:W-:Y:S01]  /*6a650*/  ISETP.LT.AND P1, PT, R9, UR4, !P6 ;  /* 0x0000000409007c0c */ /* 0x000fe2000f721270 */
[----:B------:R-:W-:Y:S02]  /*6a660*/  ULDC UR4, c[0x0][0x228] ;  /* 0x00008a0000047ab9 */ /* 0x000fe40000000800 */
[----:B-1----:R-:W3:Y:S01]  /*6a670*/  LDL.LU.64 R50, [R1+0x5e8] ;  /* 0x0005e80001327983 */ /* 0x002ee20000300a00 */
[----:B------:R-:W-:Y:S02]  /*6a680*/  PRMT R0, R10, 0x7772, RZ ;  /* 0x000077720a007816 */ /* 0x000fe400000000ff */
[----:B------:R-:W-:Y:S01]  /*6a690*/  ISETP.LT.AND P6, PT, R56, UR4, !P6 ;  /* 0x0000000438007c0c */ /* 0x000fe2000f7c1270 */
[----:B------:R-:W-:-:S06]  /*6a6a0*/  ULDC UR4, c[0x0][0x228] ;  /* 0x00008a0000047ab9 */ /* 0x000fcc0000000800 */
[----:B------:R1:W-:Y:S01]  /*6a6b0*/  @P1 STG.E.U8 desc[UR46][R54.64], R0 ;  /* 0x0000000036001986 */ /* 0x0003e2000c10112e */
[----:B------:R-:W-:-:S03]  /*6a6c0*/  PRMT R10, R10, 0x7773, RZ ;  /* 0x000077730a0a7816 */ /* 0x000fc600000000ff */
[----:B-1----:R-:W3:Y:S04]  /*6a6d0*/  LDL.LU.64 R54, [R1+0x5e0] ;  /* 0x0005e00001367983 */ /* 0x002ee80000300a00 */
[----:B------:R1:W-:Y:S04]  /*6a6e0*/  @P6 STG.E.U8 desc[UR46][R52.64], R10 ;  /* 0x0000000a34006986 */ /* 0x0003e8000c10112e */
[----:B-1----:R-:W3:Y:S01]  /*6a6f0*/  LDL.LU.64 R52, [R1+0x5d8] ;  /* 0x0005d80001347983 */ /* 0x002ee20000300a00 */
[----:B------:R-:W-:-:S04]  /*6a700*/  LOP3.LUT P3, RZ, R47, 0x10, RZ, 0xc0, !PT ;  /* 0x000000102fff7812 */ /* 0x000fc8000786c0ff */
[----:B------:R-:W-:Y:S01]  /*6a710*/  ISETP.LT.AND P6, PT, R9, UR4, !P3 ;  /* 0x0000000409007c0c */ /* 0x000fe2000dfc1270 */
[----:B------:R-:W-:Y:S01]  /*6a720*/  ULDC UR4, c[0x0][0x228] ;  /* 0x00008a0000047ab9 */ /* 0x000fe20000000800 */
[----:B------:R-:W-:-:S11]  /*6a730*/  PRMT R0, R11, 0x7770, RZ ;  /* 0x000077700b007816 */ /* 0x000fd600000000ff */
[----:B----4-:R1:W-:Y:S01]  /*6a740*/  @P6 STG.E.U8 desc[UR46][R6.64], R0 ;  /* 0x0000000006006986 */ /* 0x0103e2000c10112e */
[----:B------:R-:W-:Y:S01]  /*6a750*/  ISETP.LT.AND P6, PT, R56, UR4, !P3 ;  /* 0x0000000438007c0c */ /* 0x000fe2000dfc1270 */
[----:B------:R-:W-:Y:S02]  /*6a760*/  ULDC UR4, c[0x0][0x228] ;  /* 0x00008a0000047ab9 */ /* 0x000fe40000000800 */
[----:B-1----:R-:W4:Y:S01]  /*6a770*/  LDL.LU.64 R6, [R1+0x5d0] ;  /* 0x0005d00001067983 */ /* 0x002f220000300a00 */
[----:B------:R-:W-:Y:S02]  /*6a780*/  PRMT R0, R11, 0x7771, RZ ;  /* 0x000077710b007816 */ /* 0x000fe400000000ff */
[----:B------:R-:W-:-:S07]  /*6a790*/  LOP3.LUT P0, RZ, R47, 0x100, RZ, 0xc0, !PT ;  /* 0x000001002fff7812 */ /* 0x000fce000780c0ff */
[----:B------:R1:W-:Y:S01]  /*6a7a0*/  @P6 STG.E.U8 desc[UR46][R4.64], R0 ;  /* 0x0000000004006986 */ /* 0x0003e2000c10112e */
[----:B------:R-:W-:Y:S01]  /*6a7b0*/  ISETP.LT.AND P6, PT, R9, UR4, !P0 ;  /* 0x0000000409007c0c */ /* 0x000fe2000c7c1270 */
[----:B------:R-:W-:Y:S02]  /*6a7c0*/  ULDC UR4, c[0x0][0x228] ;  /* 0x00008a0000047ab9 */ /* 0x000fe40000000800 */
[----:B-1----:R-:W4:Y:S01]  /*6a7d0*/  LDL.LU.64 R4, [R1+0x5c8] ;  /* 0x0005c80001047983 */ /* 0x002f220000300a00 */
[C---:B------:R-:W-:Y:S02]  /*6a7e0*/  PRMT R0, R11.reuse, 0x7772, RZ ;  /* 0x000077720b007816 */ /* 0x040fe400000000ff */
[----:B------:R-:W-:Y:S02]  /*6a7f0*/  PRMT R11, R11, 0x7773, RZ ;  /* 0x000077730b0b7816 */ /* 0x000fe400000000ff */
[----:B------:R-:W-:-:S05]  /*6a800*/  LOP3.LUT P2, RZ, R47, 0x400, RZ, 0xc0, !PT ;  /* 0x000004002fff7812 */ /* 0x000fca000784c0ff */
[----:B--2---:R1:W-:Y:S01]  /*6a810*/  @P6 STG.E.U8 desc[UR46][R48.64], R0 ;  /* 0x0000000030006986 */ /* 0x0043e2000c10112e */
[----:B------:R-:W-:Y:S01]  /*6a820*/  ISETP.LT.AND P6, PT, R56, UR4, !P0 ;  /* 0x0000000438007c0c */ /* 0x000fe2000c7c1270 */
[----:B------:R-:W-:Y:S02]  /*6a830*/  ULDC UR4, c[0x0][0x228] ;  /* 0x00008a0000047ab9 */ /* 0x000fe40000000800 */
[----:B-1----:R-:W2:Y:S10]  /*6a840*/  LDL.LU.64 R48, [R1+0x5c0] ;  /* 0x0005c00001307983 */ /* 0x002eb40000300a00 */
[----:B---3--:R1:W-:Y:S01]  /*6a850*/  @P6 STG.E.U8 desc[UR46][R50.64], R11 ;  /* 0x0000000b32006986 */ /* 0x0083e2000c10112e */
[----:B------:R-:W-:Y:S01]  /*6a860*/  ISETP.LT.AND P6, PT, R9, UR4, !P2 ;  /* 0x0000000409007c0c */ /* 0x000fe2000d7c1270 */
[----:B------:R-:W-:Y:S01]  /*6a870*/  ULDC UR4, c[0x0][0x228] ;  /* 0x00008a0000047ab9 */ /* 0x000fe20000000800 */
[----:B------:R-:W-:Y:S01]  /*6a880*/  PRMT R0, R12, 0x7770, RZ ;  /* 0x000077700c007816 */ /* 0x000fe200000000ff */
[----:B-1----:R-:W3:Y:S10]  /*6a890*/  LDL.LU.64 R50, [R1+0x5b8] ;  /* 0x0005b80001327983 */ /* 0x002ef40000300a00 */
[----:B------:R1:W-:Y:S01]  /*6a8a0*/  @P6 STG.E.U8 desc[UR46][R54.64], R0 ;  /* 0x0000000036006986 */ /* 0x0003e2000c10112e */
[----:B------:R-:W-:Y:S01]  /*6a8b0*/  ISETP.LT.AND P6, PT, R56, UR4, !P2 ;  /* 0x0000000438007c0c */ /* 0x000fe2000d7c1270 */
[----:B------:R-:W-:-:S02]  /*6a8c0*/  ULDC UR4, c[0x0][0x228] ;  /* 0x00008a0000047ab9 */ /* 0x000fc40000000800 */
[----:B-1----:R-:W3:Y:S01]  /*6a8d0*/  LDL.LU.64 R54, [R1+0x5b0] ;  /* 0x0005b00001367983 */ /* 0x002ee20000300a00 */
[----:B------:R-:W-:-:S09]  /*6a8e0*/  PRMT R0, R12, 0x7771, RZ ;  /* 0x000077710c007816 */ /* 0x000fd200000000ff */
[----:B------:R1:W-:Y:S04]  /*6a8f0*/  @P6 STG.E.U8 desc[UR46][R52.64], R0 ;  /* 0x0000000034006986 */ /* 0x0003e8000c10112e */
[----:B-1----:R-:W3:Y:S01]  /*6a900*/  LDL.LU.64 R52, [R1+0x5a8] ;  /* 0x0005a80001347983 */ /* 0x002ee20000300a00 */
[----:B------:R-:W-:-:S04]  /*6a910*/  LOP3.LUT P4, RZ, R47, 0x1000, RZ, 0xc0, !PT ;  /* 0x000010002fff7812 */ /* 0x000fc8000788c0ff */
[----:B------:R-:W-:Y:S01]  /*6a920*/  ISETP.LT.AND P6, PT, R9, UR4, !P4 ;  /* 0x0000000409007c0c */ /* 0x000fe2000e7c1270 */
[----:B------:R-:W-:Y:S01]  /*6a930*/  ULDC UR4, c[0x0][0x228] ;  /* 0x00008a0000047ab9 */ /* 0x000fe20000000800 */
[C---:B------:R-:W-:Y:S02]  /*6a940*/  PRMT R0, R12.reuse, 0x7772, RZ ;  /* 0x000077720c007816 */ /* 0x040fe400000000ff */
[----:B------:R-:W-:-:S09]  /*6a950*/  PRMT R12, R12, 0x7773, RZ ;  /* 0x000077730c0c7816 */ /* 0x000fd200000000ff */
[----:B----4-:R1:W-:Y:S01]  /*6a960*/  @P6 STG.E.U8 desc[UR46][R6.64], R0 ;  /* 0x0000000006006986 */ /* 0x0103e2000c10112e */
[----:B------:R-:W-:Y:S01]  /*6a970*/  ISETP.LT.AND P6, PT, R56, UR4, !P4 ;  /* 0x0000000438007c0c */ /* 0x000fe2000e7c1270 */
[----:B------:R-:W-:Y:S02]  /*6a980*/  ULDC UR4, c[0x0][0x228] ;  /* 0x00008a0000047ab9 */ /* 0x000fe40000000800 */
[----:B-1----:R-:W4:Y:S01]  /*6a990*/  LDL.LU.64 R6, [R1+0x5a0] ;  /* 0x0005a00001067983 */ /* 0x002f220000300a00 */
[----:B------:R-:W-:-:S09]  /*6a9a0*/  LOP3.LUT P3, RZ, R47, 0x4000, RZ, 0xc0, !PT ;  /* 0x000040002fff7812 */ /* 0x000fd2000786c0ff */
[----:B------:R1:W-:Y:S01]  /*6a9b0*/  @P6 STG.E.U8 desc[UR46][R4.64], R12 ;  /* 0x0000000c04006986 */ /* 0x0003e2000c10112e */
[----:B------:R-:W-:Y:S01]  /*6a9c0*/  ISETP.LT.AND P6, PT, R9, UR4, !P3 ;  /* 0x0000000409007c0c */ /* 0x000fe2000dfc1270 */
[----:B------:R-:W-:Y:S01]  /*6a9d0*/  ULDC UR4, c[0x0][0x228] ;  /* 0x00008a0000047ab9 */ /* 0x000fe20000000800 */
[----:B------:R-:W-:Y:S01]  /*6a9e0*/  PRMT R0, R13, 0x7770, RZ ;  /* 0x000077700d007816 */ /* 0x000fe200000000ff */
[----:B-1----:R-:W4:Y:S01]  /*6a9f0*/  LDL.LU.64 R4, [R1+0x598] ;  /* 0x0005980001047983 */ /* 0x002f220000300a00 */
[----:B------:R-:W-:-:S09]  /*6aa00*/  LOP3.LUT P0, RZ, R47, 0x10000, RZ, 0xc0, !PT ;  /* 0x000100002fff7812 */ /* 0x000fd2000780c0ff */
[----:B--2---:R1:W-:Y:S01]  /*6aa10*/  @P6 STG.E.U8 desc[UR46][R48.64], R0 ;  /* 0x0000000030006986 */ /* 0x0043e2000c10112e */
[----:B------:R-:W-:Y:S01]  /*6aa20*/  ISETP.LT.AND P6, PT, R56, UR4, !P3 ;  /* 0x0000000438007c0c */ /* 0x000fe2000dfc1270 */
[----:B------:R-:W-:Y:S02]  /*6aa30*/  ULDC UR4, c[0x0][0x228] ;  /* 0x00008a0000047ab9 */ /* 0x000fe40000000800 */
[----:B-1----:R-:W2:Y:S01]  /*6aa40*/  LDL.LU.64 R48, [R1+0x590] ;  /* 0x0005900001307983 */ /* 0x002ea20000300a00 */
[----:B------:R-:W-:-:S09]  /*6aa50*/  PRMT R0, R13, 0x7771, RZ ;  /* 0x000077710d007816 */ /* 0x000fd200000000ff */
[----:B---3--:R1:W-:Y:S01]  /*6aa60*/  @P6 STG.E.U8 desc[UR46][R50.64], R0 ;  /* 0x0000000032006986 */ /* 0x0083e2000c10112e */
[----:B------:R-:W-:Y:S01]  /*6aa70*/  ISETP.LT.AND P6, PT, R9, UR4, !P0 ;  /* 0x0000000409007c0c */ /* 0x000fe2000c7c1270 */
[----:B------:R-:W-:Y:S02]  /*6aa80*/  ULDC UR4, c[0x0][0x228] ;  /* 0x00008a0000047ab9 */ /* 0x000fe40000000800 */
[----:B-1----:R-:W3:Y:S01]  /*6aa90*/  LDL.LU.64 R50, [R1+0x588] ;  /* 0x0005880001327983 */ /* 0x002ee20000300a00 */
[----:B------:R-:W-:-:S09]  /*6aaa0*/  PRMT R0, R13, 0x7772, RZ ;  /* 0x000077720d007816 */ /* 0x000fd200000000ff */
[----:B------:R1:W-:Y:S01]  /*6aab0*/  @P6 STG.E.U8 desc[UR46][R54.64], R0 ;  /* 0x0000000036006986 */ /* 0x0003e2000c10112e */
[----:B------:R-:W-:Y:S01]  /*6aac0*/  ISETP.LT.AND P6, PT, R56, UR4, !P0 ;  /* 0x0000000438007c0c */ /* 0x000fe2000c7c1270 */
[----:B------:R-:W-:Y:S01]  /*6aad0*/  ULDC UR4, c[0x0][0x228] ;  /* 0x00008a0000047ab9 */ /* 0x000fe20000000800 */
[----:B------:R-:W-:Y:S01]  /*6aae0*/  PRMT R13, R13, 0x7773, RZ ;  /* 0x000077730d0d7816 */ /* 0x000fe200000000ff */
[----:B-1----:R-:W3:Y:S10]  /*6aaf0*/  LDL.LU.64 R54, [R1+0x580] ;  /* 0x0005800001367983 */ /* 0x002ef40000300a00 */
        /* <DEDUP_REMOVED lines=20> */
[C---:B------:R-:W-:Y:S01]  /*6ac40*/  ISETP.LT.AND P6, PT, R56.reuse, UR4, !P4 ;  /* 0x0000000438007c0c */ /* 0x040fe2000e7c1270 */
        /* <DEDUP_REMOVED lines=575> */
[----:B------:R-:W-:-:S02]  /*6d040*/  LOP3.LUT P3, RZ, R3, 0x400, RZ, 0xc0, !PT ;  /* 0x0000040003ff7812 */ /* 0x000fc4000786c0ff */
[----:B------:R-:W-:Y:S01]  /*6d050*/  PRMT R0, R41, 0x7770, RZ ;  /* 0x0000777029007816 */ /* 0x000fe200000000ff */
[----:B------:R-:W3:Y:S01]  /*6d060*/  LDL.LU.64 R10, [R1+0x298] ;  /* 0x00029800010a7983 */ /* 0x000ee20000300a00 */
[----:B------:R-:W-:Y:S01]  /*6d070*/  ISETP.LT.AND P6, PT, R9, UR4, !P3 ;  /* 0x0000000409007c0c */ /* 0x000fe2000dfc1270 */
[----:B------:R-:W-:Y:S01]  /*6d080*/  ULDC UR4, c[0x0][0x228] ;  /* 0x00008a0000047ab9 */ /* 0x000fe20000000800 */
[----:B------:R-:W-:-:S11]  /*6d090*/  LOP3.LUT P0, RZ, R3, 0x1000, RZ, 0xc0, !PT ;  /* 0x0000100003ff7812 */ /* 0x000fd6000780c0ff */
[----:B----4-:R1:W-:Y:S01]  /*6d0a0*/  @P6 STG.E.U8 desc[UR46][R6.64], R0 ;  /* 0x0000000006006986 */ /* 0x0103e2000c10112e */
[----:B------:R-:W-:Y:S01]  /*6d0b0*/  ISETP.LT.AND P6, PT, R56, UR4, !P3 ;  /* 0x0000000438007c0c */ /* 0x000fe2000dfc1270 */
[----:B------:R-:W-:Y:S01]  /*6d0c0*/  ULDC UR4, c[0x0][0x228] ;  /* 0x00008a0000047ab9 */ /* 0x000fe20000000800 */
[----:B-1----:R-:W-:Y:S01]  /*6d0d0*/  PRMT R0, R41, 0x7771, RZ ;  /* 0x0000777129007816 */ /* 0x002fe200000000ff */
[----:B------:R-:W4:Y:S10]  /*6d0e0*/  LDL.LU.64 R6, [R1+0x290] ;  /* 0x0002900001067983 */ /* 0x000f340000300a00 */
[----:B------:R1:W-:Y:S01]  /*6d0f0*/  @P6 STG.E.U8 desc[UR46][R4.64], R0 ;  /* 0x0000000004006986 */ /* 0x0003e2000c10112e */
[----:B------:R-:W-:Y:S01]  /*6d100*/  ISETP.LT.AND P6, PT, R9, UR4, !P0 ;  /* 0x0000000409007c0c */ /* 0x000fe2000c7c1270 */
[----:B------:R-:W-:Y:S01]  /*6d110*/  ULDC UR4, c[0x0][0x228] ;  /* 0x00008a0000047ab9 */ /* 0x000fe20000000800 */
[----:B-1----:R-:W-:-:S02]  /*6d120*/  PRMT R4, R41, 0x7772, RZ ;  /* 0x0000777229047816 */ /* 0x002fc400000000ff */
[----:B------:R-:W-:Y:S02]  /*6d130*/  PRMT R41, R41, 0x7773, RZ ;  /* 0x0000777329297816 */ /* 0x000fe400000000ff */
[----:B------:R-:W-:Y:S02]  /*6d140*/  LOP3.LUT P2, RZ, R3, 0x4000, RZ, 0xc0, !PT ;  /* 0x0000400003ff7812 */ /* 0x000fe4000784c0ff */
[C---:B------:R-:W-:Y:S02]  /*6d150*/  PRMT R5, R42.reuse, 0x7770, RZ ;  /* 0x000077702a057816 */ /* 0x040fe400000000ff */
[----:B------:R-:W-:-:S03]  /*6d160*/  PRMT R0, R42, 0x7771, RZ ;  /* 0x000077712a007816 */ /* 0x000fc600000000ff */
[----:B--2---:R1:W-:Y:S01]  /*6d170*/  @P6 STG.E.U8 desc[UR46][R48.64], R4 ;  /* 0x0000000430006986 */ /* 0x0043e2000c10112e */
[----:B------:R-:W-:Y:S01]  /*6d180*/  ISETP.LT.AND P6, PT, R56, UR4, !P0 ;  /* 0x0000000438007c0c */ /* 0x000fe2000c7c1270 */
[----:B------:R-:W-:Y:S02]  /*6d190*/  ULDC UR4, c[0x0][0x228] ;  /* 0x00008a0000047ab9 */ /* 0x000fe40000000800 */
[----:B-1----:R-:W2:Y:S10]  /*6d1a0*/  LDL.LU.64 R48, [R1+0x288] ;  /* 0x0002880001307983 */ /* 0x002eb40000300a00 */
[----:B---3--:R1:W-:Y:S01]  /*6d1b0*/  @P6 STG.E.U8 desc[UR46][R50.64], R41 ;  /* 0x0000002932006986 */ /* 0x0083e2000c10112e */
[----:B------:R-:W-:Y:S01]  /*6d1c0*/  ISETP.LT.AND P6, PT, R9, UR4, !P2 ;  /* 0x0000000409007c0c */ /* 0x000fe2000d7c1270 */
[----:B------:R-:W-:-:S02]  /*6d1d0*/  ULDC UR4, c[0x0][0x228] ;  /* 0x00008a0000047ab9 */ /* 0x000fc40000000800 */
[----:B-1----:R-:W3:Y:S10]  /*6d1e0*/  LDL.LU.64 R50, [R1+0x280] ;  /* 0x0002800001327983 */ /* 0x002ef40000300a00 */
[----:B------:R1:W-:Y:S01]  /*6d1f0*/  @P6 STG.E.U8 desc[UR46][R54.64], R5 ;  /* 0x0000000536006986 */ /* 0x0003e2000c10112e */
[----:B------:R-:W-:Y:S01]  /*6d200*/  ISETP.LT.AND P6, PT, R56, UR4, !P2 ;  /* 0x0000000438007c0c */ /* 0x000fe2000d7c1270 */
[----:B------:R-:W-:-:S02]  /*6d210*/  ULDC UR4, c[0x0][0x228] ;  /* 0x00008a0000047ab9 */ /* 0x000fc40000000800 */
[----:B-1----:R-:W3:Y:S10]  /*6d220*/  LDL.LU.64 R54, [R1+0x278] ;  /* 0x0002780001367983 */ /* 0x002ef40000300a00 */
[----:B------:R1:W-:Y:S04]  /*6d230*/  @P6 STG.E.U8 desc[UR46][R52.64], R0 ;  /* 0x0000000034006986 */ /* 0x0003e8000c10112e */
[----:B-1----:R-:W3:Y:S01]  /*6d240*/  LDL.LU.64 R52, [R1+0x268] ;  /* 0x0002680001347983 */ /* 0x002ee20000300a00 */
[----:B------:R-:W-:-:S02]  /*6d250*/  LOP3.LUT P4, RZ, R3, 0x10000, RZ, 0xc0, !PT ;  /* 0x0001000003ff7812 */ /* 0x000fc4000788c0ff */
[----:B------:R-:W-:Y:S01]  /*6d260*/  LOP3.LUT P3, RZ, R3, 0x40000, RZ, 0xc0, !PT ;  /* 0x0004000003ff7812 */ /* 0x000fe2000786c0ff */
[----:B------:R-:W3:Y:S01]  /*6d270*/  LDL.LU.64 R12, [R1+0x270] ;  /* 0x00027000010c7983 */ /* 0x000ee20000300a00 */
[----:B------:R-:W-:Y:S01]  /*6d280*/  ISETP.LT.AND P6, PT, R9, UR4, !P4 ;  /* 0x0000000409007c0c */ /* 0x000fe2000e7c1270 */
[----:B------:R-:W-:Y:S01]  /*6d290*/  ULDC UR4, c[0x0][0x228] ;  /* 0x00008a0000047ab9 */ /* 0x000fe20000000800 */
[C---:B------:R-:W-:Y:S02]  /*6d2a0*/  LOP3.LUT P0, RZ, R3.reuse, 0x100000, RZ, 0xc0, !PT ;  /* 0x0010000003ff7812 */ /* 0x040fe4000780c0ff */
[C---:B------:R-:W-:Y:S02]  /*6d2b0*/  LOP3.LUT P2, RZ, R3.reuse, 0x400000, RZ, 0xc0, !PT ;  /* 0x0040000003ff7812 */ /* 0x040fe4000784c0ff */
[----:B------:R-:W-:Y:S02]  /*6d2c0*/  LOP3.LUT P1, RZ, R3, 0x2000000, RZ, 0xc0, !PT ;  /* 0x0200000003ff7812 */ /* 0x000fe4000782c0ff */
[----:B------:R-:W-:-:S05]  /*6d2d0*/  PRMT R3, R42, 0x7772, RZ ;  /* 0x000077722a037816 */ /* 0x000fca00000000ff */
[----:B------:R1:W-:Y:S01]  /*6d2e0*/  @P6 STG.E.U8 desc[UR46][R10.64], R3 ;  /* 0x000000030a006986 */ /* 0x0003e2000c10112e */
[----:B------:R-:W-:Y:S01]  /*6d2f0*/  ISETP.LT.AND P6, PT, R56, UR4, !P4 ;  /* 0x0000000438007c0c */ /* 0x000fe2000e7c1270 */
[----:B------:R-:W-:Y:S01]  /*6d300*/  ULDC UR4, c[0x0][0x228] ;  /* 0x00008a0000047ab9 */ /* 0x000fe20000000800 */
[----:B------:R-:W-:Y:S02]  /*6d310*/  PRMT R42, R42, 0x7773, RZ ;  /* 0x000077732a2a7816 */ /* 0x000fe400000000ff */
[----:B------:R-:W-:Y:S01]  /*6d320*/  PRMT R4, R43, 0x7770, RZ ;  /* 0x000077702b047816 */ /* 0x000fe200000000ff */
[----:B-1----:R-:W3:Y:S08]  /*6d330*/  LDL.LU.64 R10, [R1+0x260] ;  /* 0x00026000010a7983 */ /* 0x002ef00000300a00 */
[----:B----4-:R-:W-:Y:S01]  /*6d340*/  @P6 STG.E.U8 desc[UR46][R6.64], R42 ;  /* 0x0000002a06006986 */ /* 0x010fe2000c10112e */
[----:B------:R-:W-:Y:S01]  /*6d350*/  ISETP.LT.AND P6, PT, R9, UR4, !P3 ;  /* 0x0000000409007c0c */ /* 0x000fe2000dfc1270 */
[----:B------:R-:W-:Y:S01]  /*6d360*/  ULDC UR4, c[0x0][0x228] ;  /* 0x00008a0000047ab9 */ /* 0x000fe20000000800 */
[----:B------:R-:W-:-:S02]  /*6d370*/  PRMT R0, R43, 0x7771, RZ ;  /* 0x000077712b007816 */ /* 0x000fc400000000ff */
[C---:B------:R-:W-:Y:S02]  /*6d380*/  PRMT R3, R43.reuse, 0x7772, RZ ;  /* 0x000077722b037816 */ /* 0x040fe400000000ff */
[----:B------:R-:W-:-:S07]  /*6d390*/  PRMT R43, R43, 0x7773, RZ ;  /* 0x000077732b2b7816 */ /* 0x000fce00000000ff */
[----:B--2---:R1:W-:Y:S01]  /*6d3a0*/  @P6 STG.E.U8 desc[UR46][R48.64], R4 ;  /* 0x0000000430006986 */ /* 0x0043e2000c10112e */
[----:B------:R-:W-:Y:S01]  /*6d3b0*/  ISETP.LT.AND P6, PT, R56, UR4, !P3 ;  /* 0x0000000438007c0c */ /* 0x000fe2000dfc1270 */
[----:B------:R-:W-:Y:S02]  /*6d3c0*/  ULDC UR4, c[0x0][0x228] ;  /* 0x00008a0000047ab9 */ /* 0x000fe40000000800 */
[----:B------:R-:W2:Y:S04]  /*6d3d0*/  LDS.128 R4, [R57] ;  /* 0x0000000039047984 */ /* 0x000ea80000000c00 */
[----:B-1----:R-:W4:Y:S06]  /*6d3e0*/  LDL.LU.64 R48, [R1+0x258] ;  /* 0x0002580001307983 */ /* 0x002f2c0000300a00 */
        /* <DEDUP_REMOVED lines=10> */
[----:B------:R-:W-:Y:S01]  /*6d490*/  ISETP.LT.AND P6, PT, R9, UR4, !P2 ;  /* 0x0000000409007c0c */ /* 0x000fe2000d7c1270 */
[----:B------:R-:W-:Y:S01]  /*6d4a0*/  ULDC UR4, c[0x0][0x228] ;  /* 0x00008a0000047ab9 */ /* 0x000fe20000000800 */
[C---:B--2---:R-:W-:Y:S01]  /*6d4b0*/  PRMT R0, R4.reuse, 0x7770, RZ ;  /* 0x0000777004007816 */ /* 0x044fe200000000ff */
[----:B------:R-:W2:Y:S01]  /*6d4c0*/  LDL.LU.64 R16, [R1+0x1a0] ;  /* 0x0001a00001107983 */ /* 0x000ea20000300a00 */
[----:B------:R-:W-:-:S02]  /*6d4d0*/  PRMT R3, R4, 0x7771, RZ ;  /* 0x0000777104037816 */ /* 0x000fc400000000ff */
[----:B------:R-:W-:Y:S01]  /*6d4e0*/  PRMT R8, R4, 0x7772, RZ ;  /* 0x0000777204087816 */ /* 0x000fe200000000ff */
[----:B------:R-:W2:Y:S06]  /*6d4f0*/  LDL.LU.64 R14, [R1+0x198] ;  /* 0x00019800010e7983 */ /* 0x000eac0000300a00 */
[----:B------:R1:W-:Y:S01]  /*6d500*/  @P6 STG.E.U8 desc[UR46][R12.64], R0 ;  /* 0x000000000c006986 */ /* 0x0003e2000c10112e */
[----:B------:R-:W-:Y:S01]  /*6d510*/  ISETP.LT.AND P6, PT, R56, UR4, !P2 ;  /* 0x0000000438007c0c */ /* 0x000fe2000d7c1270 */
[----:B------:R-:W-:Y:S01]  /*6d520*/  ULDC UR4, c[0x0][0x228] ;  /* 0x00008a0000047ab9 */ /* 0x000fe20000000800 */
[----:B------:R-:W-:-:S02]  /*6d530*/  PRMT R4, R4, 0x7773, RZ ;  /* 0x0000777304047816 */ /* 0x000fc400000000ff */
[C---:B------:R-:W-:Y:S01]  /*6d540*/  LOP3.LUT P5, RZ, R2.reuse, 0x40000, RZ, 0xc0, !PT ;  /* 0x0004000002ff7812 */ /* 0x040fe200078ac0ff */
[----:B-1----:R-:W2:Y:S08]  /*6d550*/  LDL.LU.64 R12, [R1+0x190] ;  /* 0x00019000010c7983 */ /* 0x002eb00000300a00 */
[----:B------:R1:W-:Y:S01]  /*6d560*/  @P6 STG.E.U8 desc[UR46][R10.64], R3 ;  /* 0x000000030a006986 */ /* 0x0003e2000c10112e */
[----:B------:R-:W-:Y:S01]  /*6d570*/  ISETP.LT.AND P6, PT, R9, UR4, !P1 ;  /* 0x0000000409007c0c */ /* 0x000fe2000cfc1270 */
[----:B------:R-:W-:Y:S01]  /*6d580*/  ULDC UR4, c[0x0][0x228] ;  /* 0x00008a0000047ab9 */ /* 0x000fe20000000800 */
[----:B------:R-:W-:-:S02]  /*6d590*/  LOP3.LUT P4, RZ, R2, 0x20000, RZ, 0xc0, !PT ;  /* 0x0002000002ff7812 */ /* 0x000fc4000788c0ff */
[C---:B------:R-:W-:Y:S02]  /*6d5a0*/  LOP3.LUT P3, RZ, R2.reuse, 0x10000, RZ, 0xc0, !PT ;  /* 0x0001000002ff7812 */ /* 0x040fe4000786c0ff */
[C---:B------:R-:W-:Y:S02]  /*6d5b0*/  LOP3.LUT P0, RZ, R2.reuse, 0x8000, RZ, 0xc0, !PT ;  /* 0x0000800002ff7812 */ /* 0x040fe4000780c0ff */
[----:B------:R-:W-:Y:S02]  /*6d5c0*/  LOP3.LUT P2, RZ, R2, 0x4000, RZ, 0xc0, !PT ;  /* 0x0000400002ff7812 */ /* 0x000fe4000784c0ff */
[----:B------:R-:W-:Y:S01]  /*6d5d0*/  PRMT R0, R5, 0x7770, RZ ;  /* 0x0000777005007816 */ /* 0x000fe200000000ff */
[----:B-1----:R-:W2:Y:S04]  /*6d5e0*/  LDL.LU.64 R10, [R1+0x188] ;  /* 0x00018800010a7983 */ /* 0x002ea80000300a00 */
[----:B----4-:R1:W-:Y:S01]  /*6d5f0*/  @P6 STG.E.U8 desc[UR46][R48.64], R8 ;  /* 0x0000000830006986 */ /* 0x0103e2000c10112e */
[----:B------:R-:W-:Y:S01]  /*6d600*/  ISETP.LT.AND P6, PT, R56, UR4, !P1 ;  /* 0x0000000438007c0c */ /* 0x000fe2000cfc1270 */
[----:B------:R-:W-:Y:S01]  /*6d610*/  ULDC UR4, c[0x0][0x228] ;  /* 0x00008a0000047ab9 */ /* 0x000fe20000000800 */
[----:B------:R-:W-:-:S02]  /*6d620*/  LOP3.LUT P1, RZ, R2, 0x2000, RZ, 0xc0, !PT ;  /* 0x0000200002ff7812 */ /* 0x000fc4000782c0ff */
[----:B------:R-:W-:Y:S01]  /*6d630*/  PRMT R2, R5, 0x7771, RZ ;  /* 0x0000777105027816 */ /* 0x000fe200000000ff */
[----:B-1----:R-:W4:Y:S08]  /*6d640*/  LDL.LU.64 R48, [R1+0x180] ;  /* 0x0001800001307983 */ /* 0x002f300000300a00 */
[----:B---3--:R1:W-:Y:S01]  /*6d650*/  @P6 STG.E.U8 desc[UR46][R50.64], R4 ;  /* 0x0000000432006986 */ /* 0x0083e2000c10112e */
[----:B------:R-:W-:Y:S01]  /*6d660*/  ISETP.LT.AND P6, PT, R9, UR4, !P5 ;  /* 0x0000000409007c0c */ /* 0x000fe2000efc1270 */
[----:B------:R-:W-:-:S02]  /*6d670*/  ULDC UR4, c[0x0][0x228] ;  /* 0x00008a0000047ab9 */ /* 0x000fc40000000800 */
[C---:B------:R-:W-:Y:S01]  /*6d680*/  ISETP.LT.AND P5, PT, R56.reuse, UR4, !P5 ;  /* 0x0000000438007c0c */ /* 0x040fe2000efa1270 */
[----:B------:R-:W-:Y:S01]  /*6d690*/  ULDC UR4, c[0x0][0x228] ;  /* 0x00008a0000047ab9 */ /* 0x000fe20000000800 */
[----:B-1----:R-:W3:Y:S08]  /*6d6a0*/  LDL.LU.64 R50, [R1+0x178] ;  /* 0x0001780001327983 */ /* 0x002ef00000300a00 */
[----:B------:R1:W-:Y:S04]  /*6d6b0*/  @P6 STG.E.U8 desc[UR46][R54.64], R0 ;  /* 0x0000000036006986 */ /* 0x0003e8000c10112e */
[----:B-1----:R-:W3:Y:S04]  /*6d6c0*/  LDL.LU.64 R54, [R1+0x170] ;  /* 0x0001700001367983 */ /* 0x002ee80000300a00 */
[----:B------:R1:W-:Y:S04]  /*6d6d0*/  @P5 STG.E.U8 desc[UR46][R52.64], R2 ;  /* 0x0000000234005986 */ /* 0x0003e8000c10112e */
[----:B-1----:R-:W3:Y:S01]  /*6d6e0*/  LDL.LU.64 R52, [R1+0x30] ;  /* 0x0000300001347983 */ /* 0x002ee20000300a00 */
[C---:B------:R-:W-:Y:S01]  /*6d6f0*/  ISETP.LT.AND P6, PT, R9.reuse, UR4, !P4 ;  /* 0x0000000409007c0c */ /* 0x040fe2000e7c1270 */
[----:B------:R-:W-:Y:S01]  /*6d700*/  ULDC UR4, c[0x0][0x228] ;  /* 0x00008a0000047ab9 */ /* 0x000fe20000000800 */
[----:B------:R-:W-:Y:S01]  /*6d710*/  ISETP.LT.AND P4, PT, R56, UR5, !P4 ;  /* 0x0000000538007c0c */ /* 0x000fe2000e781270 */
[----:B------:R-:W-:Y:S01]  /*6d720*/  ULDC UR5, c[0x0][0x228] ;  /* 0x00008a0000057ab9 */ /* 0x000fe20000000800 */
[----:B------:R-:W-:Y:S01]  /*6d730*/  ISETP.LT.AND P5, PT, R9, UR4, !P3 ;  /* 0x0000000409007c0c */ /* 0x000fe2000dfa1270 */
[----:B------:R-:W-:Y:S01]  /*6d740*/  ULDC UR4, c[0x0][0x228] ;  /* 0x00008a0000047ab9 */ /* 0x000fe20000000800 */
[----:B------:R-:W-:-:S02]  /*6d750*/  PRMT R3, R5, 0x7772, RZ ;  /* 0x0000777205037816 */ /* 0x000fc400000000ff */
[----:B------:R-:W-:Y:S02]  /*6d760*/  PRMT R5, R5, 0x7773, RZ ;  /* 0x0000777305057816 */ /* 0x000fe400000000ff */
[----:B------:R-:W-:-:S03]  /*6d770*/  PRMT R0, R6, 0x7770, RZ ;  /* 0x0000777006007816 */ /* 0x000fc600000000ff */
[----:B--2---:R-:W-:Y:S01]  /*6d780*/  @P6 STG.E.U8 desc[UR46][R16.64], R3 ;  /* 0x0000000310006986 */ /* 0x004fe2000c10112e */
[C---:B------:R-:W-:Y:S01]  /*6d790*/  ISETP.LT.AND P6, PT, R9.reuse, UR4, !P2 ;  /* 0x0000000409007c0c */ /* 0x040fe2000d7c1270 */
[----:B------:R-:W-:Y:S02]  /*6d7a0*/  ULDC UR4, c[0x0][0x228] ;  /* 0x00008a0000047ab9 */ /* 0x000fe40000000800 */
[----:B------:R-:W-:Y:S01]  /*6d7b0*/  @P4 STG.E.U8 desc[UR46][R14.64], R5 ;  /* 0x000000050e004986 */ /* 0x000fe2000c10112e */
[C---:B------:R-:W-:Y:S01]  /*6d7c0*/  ISETP.LT.AND P3, PT, R56.reuse, UR4, !P3 ;  /* 0x0000000438007c0c */ /* 0x040fe2000df61270 */
[----:B------:R-:W-:Y:S02]  /*6d7d0*/  ULDC UR4, c[0x0][0x228] ;  /* 0x00008a0000047ab9 */ /* 0x000fe40000000800 */
[----:B------:R1:W-:Y:S01]  /*6d7e0*/  @P5 STG.E.U8 desc[UR46][R12.64], R0 ;  /* 0x000000000c005986 */ /* 0x0003e2000c10112e */
[----:B------:R-:W-:Y:S01]  /*6d7f0*/  ISETP.LT.AND P5, PT, R9, UR5, !P1 ;  /* 0x0000000509007c0c */ /* 0x000fe2000cfa1270 */
[----:B------:R-:W-:Y:S01]  /*6d800*/  ULDC UR5, c[0x0][0x228] ;  /* 0x00008a0000057ab9 */ /* 0x000fe20000000800 */
[----:B------:R-:W-:-:S02]  /*6d810*/  ISETP.LT.AND P2, PT, R56, UR4, !P2 ;  /* 0x0000000438007c0c */ /* 0x000fc4000d741270 */
[----:B------:R-:W-:Y:S01]  /*6d820*/  ISETP.LT.AND P4, PT, R9, UR6, !P0 ;  /* 0x0000000609007c0c */ /* 0x000fe2000c781270 */
[----:B------:R-:W-:Y:S01]  /*6d830*/  ULDC UR6, c[0x0][0x228] ;  /* 0x00008a0000067ab9 */ /* 0x000fe20000000800 */
[C---:B------:R-:W-:Y:S02]  /*6d840*/  ISETP.LT.AND P1, PT, R56.reuse, UR5, !P1 ;  /* 0x0000000538007c0c */ /* 0x040fe4000cf21270 */
[----:B------:R-:W-:Y:S02]  /*6d850*/  ISETP.LT.AND P0, PT, R56, UR6, !P0 ;  /* 0x0000000638007c0c */ /* 0x000fe4000c701270 */
[C---:B------:R-:W-:Y:S02]  /*6d860*/  PRMT R2, R6.reuse, 0x7772, RZ ;  /* 0x0000777206027816 */ /* 0x040fe400000000ff */
[C---:B-1----:R-:W-:Y:S02]  /*6d870*/  PRMT R0, R6.reuse, 0x7771, RZ ;  /* 0x0000777106007816 */ /* 0x042fe400000000ff */
[----:B------:R-:W-:-:S02]  /*6d880*/  PRMT R6, R6, 0x7773, RZ ;  /* 0x0000777306067816 */ /* 0x000fc400000000ff */
[C---:B------:R-:W-:Y:S01]  /*6d890*/  PRMT R3, R7.reuse, 0x7770, RZ ;  /* 0x0000777007037816 */ /* 0x040fe200000000ff */
[----:B------:R0:W-:Y:S01]  /*6d8a0*/  @P3 STG.E.U8 desc[UR46][R10.64], R0 ;  /* 0x000000000a003986 */ /* 0x0001e2000c10112e */
[C---:B------:R-:W-:Y:S02]  /*6d8b0*/  PRMT R4, R7.reuse, 0x7771, RZ ;  /* 0x0000777107047816 */ /* 0x040fe400000000ff */
[C---:B------:R-:W-:Y:S02]  /*6d8c0*/  PRMT R5, R7.reuse, 0x7772, RZ ;  /* 0x0000777207057816 */ /* 0x040fe400000000ff */
[----:B------:R-:W-:Y:S01]  /*6d8d0*/  PRMT R7, R7, 0x7773, RZ ;  /* 0x0000777307077816 */ /* 0x000fe200000000ff */
[----:B----4-:R0:W-:Y:S04]  /*6d8e0*/  @P6 STG.E.U8 desc[UR46][R48.64], R2 ;  /* 0x0000000230006986 */ /* 0x0101e8000c10112e */
[----:B---3--:R0:W-:Y:S04]  /*6d8f0*/  @P2 STG.E.U8 desc[UR46][R50.64], R6 ;  /* 0x0000000632002986 */ /* 0x0081e8000c10112e */
[----:B------:R0:W-:Y:S04]  /*6d900*/  @P5 STG.E.U8 desc[UR46][R54.64], R3 ;  /* 0x0000000336005986 */ /* 0x0001e8000c10112e */
[----:B------:R0:W-:Y:S04]  /*6d910*/  @P1 STG.E.U8 desc[UR46][R52.64], R4 ;  /* 0x0000000434001986 */ /* 0x0001e8000c10112e */
[----:B------:R0:W-:Y:S01]  /*6d920*/  @P4 STG.E.U8 desc[UR46][R60.64], R5 ;  /* 0x000000053c004986 */ /* 0x0001e2000c10112e */
[----:B------:R-:W-:Y:S05]  /*6d930*/  @!P0 EXIT ;  /* 0x000000000000894d */ /* 0x000fea0003800000 */
[----:B-----5:R-:W-:Y:S01]  /*6d940*/  STG.E.U8 desc[UR46][R58.64], R7 ;  /* 0x000000073a007986 */ /* 0x020fe2000c10112e */
[----:B------:R-:W-:Y:S05]  /*6d950*/  EXIT ;  /* 0x000000000000794d */ /* 0x000fea0003800000 */
.L_x_2:
[----:B------:R-:W-:-:S00]  /*6d960*/  BRA `(.L_x_2) ;  /* 0xfffffffc00fc7947 */ /* 0x000fc0000383ffff */
[----:B------:R-:W-:-:S00]  /*6d970*/  NOP ;  /* 0x0000000000007918 */ /* 0x000fc00000000000 */
        /* <DEDUP_REMOVED lines=8> */
.L_x_3:


//--------------------- .nv.shared.matmul_kernel  --------------------------
	.section	.nv.shared.matmul_kernel,"aw",@nobits
	.sectionflags	@""
	.align	16
	.zero		1024


//--------------------- .nv.shared.reserved.0     --------------------------
	.section	.nv.shared.reserved.0,"aw",@nobits
	.weak		__nv_reservedSMEM_offset_0_alias
	.size		__nv_reservedSMEM_offset_0_alias, 0, 0
	.other		__nv_reservedSMEM_offset_0_alias,@"STO_CUDA_RESERVED_SHARED STV_DEFAULT"
__nv_reservedSMEM_offset_0_alias:
	.zero		0


//--------------------- .nv.constant0.matmul_kernel --------------------------
	.section	.nv.constant0.matmul_kernel,"a",@progbits
	.sectionflags	@""
	.align	4
.nv.constant0.matmul_kernel:
	.zero		608


//--------------------- SYMBOLS --------------------------

	.type		.nv.reservedSmem.offset0,@object
	.size		.nv.reservedSmem.offset0,0x4
